//
// Generated by NVIDIA NVVM Compiler
//
// Compiler Build ID: CL-36424714
// Cuda compilation tools, release 13.0, V13.0.88
// Based on NVVM 20.0.0
//

.version 9.0
.target sm_100
.address_size 64

	// .globl	_Z16init_seed_kernelPmiy
.func  (.param .align 16 .b8 func_retval0[16]) __internal_trig_reduction_slowpathd
(
	.param .b64 __internal_trig_reduction_slowpathd_param_0
)
;
// _ZZN3cub18CUB_300001_SM_10006detail10radix_sort31DeviceRadixSortSingleTileKernelINS1_5radix10policy_hubImiyE10Policy1000ELNS0_9SortOrderE0EmiyNS1_21identity_decomposer_tEEEvPKT1_PSA_PKT2_PSE_T3_iiT4_E12temp_storage has been demoted
// _ZZN3cub18CUB_300001_SM_10006detail10radix_sort30DeviceRadixSortHistogramKernelINS1_5radix10policy_hubImiyE10Policy1000ELNS0_9SortOrderE0EmyNS1_21identity_decomposer_tEEEvPT2_PKT1_SA_iiT3_E12temp_storage has been demoted
// _ZZN3cub18CUB_300001_SM_10006detail10radix_sort33DeviceRadixSortExclusiveSumKernelINS1_5radix10policy_hubImiyE10Policy1000EyEEvPT0_E12temp_storage has been demoted
// _ZZN3cub18CUB_300001_SM_10006detail10radix_sort29DeviceRadixSortOnesweepKernelINS1_5radix10policy_hubImiyE10Policy1000ELNS0_9SortOrderE0EmiyiiNS1_21identity_decomposer_tEEEvPT5_SB_PT3_PKSC_PT1_PKSG_PT2_PKSK_T4_iiT6_E1s has been demoted
// _ZZN3cub18CUB_300001_SM_10006detail10radix_sort31DeviceRadixSortSingleTileKernelINS1_5radix10policy_hubImmyE10Policy1000ELNS0_9SortOrderE0EmmyNS1_21identity_decomposer_tEEEvPKT1_PSA_PKT2_PSE_T3_iiT4_E12temp_storage has been demoted
// _ZZN3cub18CUB_300001_SM_10006detail10radix_sort30DeviceRadixSortHistogramKernelINS1_5radix10policy_hubImmyE10Policy1000ELNS0_9SortOrderE0EmyNS1_21identity_decomposer_tEEEvPT2_PKT1_SA_iiT3_E12temp_storage has been demoted
// _ZZN3cub18CUB_300001_SM_10006detail10radix_sort33DeviceRadixSortExclusiveSumKernelINS1_5radix10policy_hubImmyE10Policy1000EyEEvPT0_E12temp_storage has been demoted
// _ZZN3cub18CUB_300001_SM_10006detail10radix_sort29DeviceRadixSortOnesweepKernelINS1_5radix10policy_hubImmyE10Policy1000ELNS0_9SortOrderE0EmmyiiNS1_21identity_decomposer_tEEEvPT5_SB_PT3_PKSC_PT1_PKSG_PT2_PKSK_T4_iiT6_E1s has been demoted
// _ZZN3cub18CUB_300001_SM_10006detail4scan16DeviceScanKernelINS2_10policy_hubIiiijN4cuda3std3__44plusIvEEE10Policy1000EN6thrust24THRUST_300001_SM_1000_NS6detail15normal_iteratorINSD_10device_ptrIiEEEESI_NS0_13ScanTileStateIiLb1EEES9_NS0_8NullTypeEjiLb0ESL_EEvT0_T1_T2_iT3_T4_T5_E12temp_storage has been demoted
// _ZZN3cub18CUB_300001_SM_10006detail4scan16DeviceScanKernelINS2_10policy_hubIiiimN4cuda3std3__44plusIvEEE10Policy1000EN6thrust24THRUST_300001_SM_1000_NS6detail15normal_iteratorINSD_10device_ptrIiEEEESI_NS0_13ScanTileStateIiLb1EEES9_NS0_8NullTypeEmiLb0ESL_EEvT0_T1_T2_iT3_T4_T5_E12temp_storage has been demoted
.global .align 1 .b8 _ZN34_INTERNAL_14b65a56_4_k_cu_5eaa540c4cuda3std3__45__cpo5beginE[1];
.global .align 1 .b8 _ZN34_INTERNAL_14b65a56_4_k_cu_5eaa540c4cuda3std3__45__cpo3endE[1];
.global .align 1 .b8 _ZN34_INTERNAL_14b65a56_4_k_cu_5eaa540c4cuda3std3__45__cpo6cbeginE[1];
.global .align 1 .b8 _ZN34_INTERNAL_14b65a56_4_k_cu_5eaa540c4cuda3std3__45__cpo4cendE[1];
.global .align 1 .b8 _ZN34_INTERNAL_14b65a56_4_k_cu_5eaa540c4cuda3std3__45__cpo6rbeginE[1];
.global .align 1 .b8 _ZN34_INTERNAL_14b65a56_4_k_cu_5eaa540c4cuda3std3__45__cpo4rendE[1];
.global .align 1 .b8 _ZN34_INTERNAL_14b65a56_4_k_cu_5eaa540c4cuda3std3__45__cpo7crbeginE[1];
.global .align 1 .b8 _ZN34_INTERNAL_14b65a56_4_k_cu_5eaa540c4cuda3std3__45__cpo5crendE[1];
.global .align 1 .b8 _ZN34_INTERNAL_14b65a56_4_k_cu_5eaa540c4cuda3std3__436_GLOBAL__N__14b65a56_4_k_cu_5eaa540c6ignoreE[1];
.global .align 1 .b8 _ZN34_INTERNAL_14b65a56_4_k_cu_5eaa540c4cuda3std3__419piecewise_constructE[1];
.global .align 1 .b8 _ZN34_INTERNAL_14b65a56_4_k_cu_5eaa540c4cuda3std3__48in_placeE[1];
.global .align 1 .b8 _ZN34_INTERNAL_14b65a56_4_k_cu_5eaa540c4cuda3std3__420unreachable_sentinelE[1];
.global .align 1 .b8 _ZN34_INTERNAL_14b65a56_4_k_cu_5eaa540c4cuda3std3__47nulloptE[1];
.global .align 1 .b8 _ZN34_INTERNAL_14b65a56_4_k_cu_5eaa540c4cuda3std3__48unexpectE[1];
.global .align 1 .b8 _ZN34_INTERNAL_14b65a56_4_k_cu_5eaa540c4cuda3std6ranges3__45__cpo4swapE[1];
.global .align 1 .b8 _ZN34_INTERNAL_14b65a56_4_k_cu_5eaa540c4cuda3std6ranges3__45__cpo9iter_moveE[1];
.global .align 1 .b8 _ZN34_INTERNAL_14b65a56_4_k_cu_5eaa540c4cuda3std6ranges3__45__cpo5beginE[1];
.global .align 1 .b8 _ZN34_INTERNAL_14b65a56_4_k_cu_5eaa540c4cuda3std6ranges3__45__cpo3endE[1];
.global .align 1 .b8 _ZN34_INTERNAL_14b65a56_4_k_cu_5eaa540c4cuda3std6ranges3__45__cpo6cbeginE[1];
.global .align 1 .b8 _ZN34_INTERNAL_14b65a56_4_k_cu_5eaa540c4cuda3std6ranges3__45__cpo4cendE[1];
.global .align 1 .b8 _ZN34_INTERNAL_14b65a56_4_k_cu_5eaa540c4cuda3std6ranges3__45__cpo7advanceE[1];
.global .align 1 .b8 _ZN34_INTERNAL_14b65a56_4_k_cu_5eaa540c4cuda3std6ranges3__45__cpo9iter_swapE[1];
.global .align 1 .b8 _ZN34_INTERNAL_14b65a56_4_k_cu_5eaa540c4cuda3std6ranges3__45__cpo4nextE[1];
.global .align 1 .b8 _ZN34_INTERNAL_14b65a56_4_k_cu_5eaa540c4cuda3std6ranges3__45__cpo4prevE[1];
.global .align 1 .b8 _ZN34_INTERNAL_14b65a56_4_k_cu_5eaa540c4cuda3std6ranges3__45__cpo4dataE[1];
.global .align 1 .b8 _ZN34_INTERNAL_14b65a56_4_k_cu_5eaa540c4cuda3std6ranges3__45__cpo5cdataE[1];
.global .align 1 .b8 _ZN34_INTERNAL_14b65a56_4_k_cu_5eaa540c4cuda3std6ranges3__45__cpo4sizeE[1];
.global .align 1 .b8 _ZN34_INTERNAL_14b65a56_4_k_cu_5eaa540c4cuda3std6ranges3__45__cpo5ssizeE[1];
.global .align 1 .b8 _ZN34_INTERNAL_14b65a56_4_k_cu_5eaa540c4cuda3std6ranges3__45__cpo8distanceE[1];
.global .align 1 .b8 _ZN34_INTERNAL_14b65a56_4_k_cu_5eaa540c6thrust24THRUST_300001_SM_1000_NS8cuda_cub3parE[1];
.global .align 1 .b8 _ZN34_INTERNAL_14b65a56_4_k_cu_5eaa540c6thrust24THRUST_300001_SM_1000_NS8cuda_cub10par_nosyncE[1];
.global .align 1 .b8 _ZN34_INTERNAL_14b65a56_4_k_cu_5eaa540c6thrust24THRUST_300001_SM_1000_NS6system6detail10sequential3seqE[1];
.global .align 1 .b8 _ZN34_INTERNAL_14b65a56_4_k_cu_5eaa540c6thrust24THRUST_300001_SM_1000_NS6system3cpp3parE[1];
.global .align 1 .b8 _ZN34_INTERNAL_14b65a56_4_k_cu_5eaa540c6thrust24THRUST_300001_SM_1000_NS12placeholders2_1E[1];
.global .align 1 .b8 _ZN34_INTERNAL_14b65a56_4_k_cu_5eaa540c6thrust24THRUST_300001_SM_1000_NS12placeholders2_2E[1];
.global .align 1 .b8 _ZN34_INTERNAL_14b65a56_4_k_cu_5eaa540c6thrust24THRUST_300001_SM_1000_NS12placeholders2_3E[1];
.global .align 1 .b8 _ZN34_INTERNAL_14b65a56_4_k_cu_5eaa540c6thrust24THRUST_300001_SM_1000_NS12placeholders2_4E[1];
.global .align 1 .b8 _ZN34_INTERNAL_14b65a56_4_k_cu_5eaa540c6thrust24THRUST_300001_SM_1000_NS12placeholders2_5E[1];
.global .align 1 .b8 _ZN34_INTERNAL_14b65a56_4_k_cu_5eaa540c6thrust24THRUST_300001_SM_1000_NS12placeholders2_6E[1];
.global .align 1 .b8 _ZN34_INTERNAL_14b65a56_4_k_cu_5eaa540c6thrust24THRUST_300001_SM_1000_NS12placeholders2_7E[1];
.global .align 1 .b8 _ZN34_INTERNAL_14b65a56_4_k_cu_5eaa540c6thrust24THRUST_300001_SM_1000_NS12placeholders2_8E[1];
.global .align 1 .b8 _ZN34_INTERNAL_14b65a56_4_k_cu_5eaa540c6thrust24THRUST_300001_SM_1000_NS12placeholders2_9E[1];
.global .align 1 .b8 _ZN34_INTERNAL_14b65a56_4_k_cu_5eaa540c6thrust24THRUST_300001_SM_1000_NS12placeholders3_10E[1];
.global .align 1 .b8 _ZN34_INTERNAL_14b65a56_4_k_cu_5eaa540c6thrust24THRUST_300001_SM_1000_NS3seqE[1];
.global .align 1 .b8 _ZN34_INTERNAL_14b65a56_4_k_cu_5eaa540c6thrust24THRUST_300001_SM_1000_NS6deviceE[1];
.extern .shared .align 16 .b8 _ZN6thrust24THRUST_300001_SM_1000_NS8cuda_cub4core6detail5shmemE[];
.global .align 8 .b8 __cudart_i2opi_d[144] = {8, 93, 141, 31, 177, 95, 251, 107, 234, 146, 82, 138, 247, 57, 7, 61, 123, 241, 229, 235, 199, 186, 39, 117, 45, 234, 95, 158, 102, 63, 70, 79, 183, 9, 203, 39, 207, 126, 54, 109, 31, 109, 10, 90, 139, 17, 47, 239, 15, 152, 5, 222, 255, 151, 248, 31, 59, 40, 249, 189, 139, 95, 132, 156, 244, 57, 83, 131, 57, 214, 145, 57, 65, 126, 95, 180, 38, 112, 156, 233, 132, 68, 187, 46, 245, 53, 130, 232, 62, 167, 41, 177, 28, 235, 29, 254, 28, 146, 209, 9, 234, 46, 73, 6, 224, 210, 77, 66, 58, 110, 36, 183, 97, 197, 187, 222, 171, 99, 81, 254, 65, 144, 67, 60, 153, 149, 98, 219, 192, 221, 52, 245, 209, 87, 39, 252, 41, 21, 68, 78, 110, 131, 249, 162};
.global .align 16 .b8 __cudart_sin_cos_coeffs[128] = {70, 210, 176, 44, 241, 229, 90, 190, 146, 227, 172, 105, 227, 29, 199, 62, 161, 98, 219, 25, 160, 1, 42, 191, 24, 8, 17, 17, 17, 17, 129, 63, 84, 85, 85, 85, 85, 85, 197, 191, 0, 0, 0, 0, 0, 0, 0, 0, 0, 0, 0, 0, 0, 0, 0, 0, 100, 129, 253, 32, 131, 255, 168, 189, 40, 133, 239, 193, 167, 238, 33, 62, 217, 230, 6, 142, 79, 126, 146, 190, 233, 188, 221, 25, 160, 1, 250, 62, 71, 93, 193, 22, 108, 193, 86, 191, 81, 85, 85, 85, 85, 85, 165, 63, 0, 0, 0, 0, 0, 0, 224, 191, 0, 0, 0, 0, 0, 0, 240, 63};

.visible .entry _Z16init_seed_kernelPmiy(
	.param .u64 .ptr .align 1 _Z16init_seed_kernelPmiy_param_0,
	.param .u32 _Z16init_seed_kernelPmiy_param_1,
	.param .u64 _Z16init_seed_kernelPmiy_param_2
)
{
	.reg .pred 	%p<2>;
	.reg .b32 	%r<6>;
	.reg .b64 	%rd<16>;

	ld.param.u64 	%rd1, [_Z16init_seed_kernelPmiy_param_0];
	ld.param.u32 	%r2, [_Z16init_seed_kernelPmiy_param_1];
	ld.param.u64 	%rd2, [_Z16init_seed_kernelPmiy_param_2];
	mov.u32 	%r3, %ctaid.x;
	mov.u32 	%r4, %ntid.x;
	mov.u32 	%r5, %tid.x;
	mad.lo.s32 	%r1, %r3, %r4, %r5;
	setp.ge.s32 	%p1, %r1, %r2;
	@%p1 bra 	$L__BB0_2;
	cvta.to.global.u64 	%rd3, %rd1;
	cvt.s64.s32 	%rd4, %r1;
	add.s64 	%rd5, %rd2, %rd4;
	shr.u64 	%rd6, %rd5, 30;
	xor.b64  	%rd7, %rd6, %rd5;
	mul.lo.s64 	%rd8, %rd7, -4658895280553007687;
	shr.u64 	%rd9, %rd8, 27;
	xor.b64  	%rd10, %rd9, %rd8;
	mul.lo.s64 	%rd11, %rd10, -7723592293110705685;
	shr.u64 	%rd12, %rd11, 31;
	xor.b64  	%rd13, %rd12, %rd11;
	mul.wide.s32 	%rd14, %r1, 8;
	add.s64 	%rd15, %rd3, %rd14;
	st.global.u64 	[%rd15], %rd13;
$L__BB0_2:
	ret;

}
	// .globl	_Z17init_phase_kernelPdi
.visible .entry _Z17init_phase_kernelPdi(
	.param .u64 .ptr .align 1 _Z17init_phase_kernelPdi_param_0,
	.param .u32 _Z17init_phase_kernelPdi_param_1
)
{
	.reg .pred 	%p<2>;
	.reg .b32 	%r<6>;
	.reg .b64 	%rd<6>;

	ld.param.u64 	%rd1, [_Z17init_phase_kernelPdi_param_0];
	ld.param.u32 	%r2, [_Z17init_phase_kernelPdi_param_1];
	mov.u32 	%r3, %ctaid.x;
	mov.u32 	%r4, %ntid.x;
	mov.u32 	%r5, %tid.x;
	mad.lo.s32 	%r1, %r3, %r4, %r5;
	setp.ge.s32 	%p1, %r1, %r2;
	@%p1 bra 	$L__BB1_2;
	cvta.to.global.u64 	%rd2, %rd1;
	mul.wide.s32 	%rd3, %r1, 8;
	add.s64 	%rd4, %rd2, %rd3;
	mov.b64 	%rd5, 0;
	st.global.u64 	[%rd4], %rd5;
$L__BB1_2:
	ret;

}
	// .globl	_Z8x_kernelPhiii
.visible .entry _Z8x_kernelPhiii(
	.param .u64 .ptr .align 1 _Z8x_kernelPhiii_param_0,
	.param .u32 _Z8x_kernelPhiii_param_1,
	.param .u32 _Z8x_kernelPhiii_param_2,
	.param .u32 _Z8x_kernelPhiii_param_3
)
{
	.reg .pred 	%p<2>;
	.reg .b32 	%r<25>;
	.reg .b64 	%rd<7>;

	ld.param.u64 	%rd1, [_Z8x_kernelPhiii_param_0];
	ld.param.u32 	%r4, [_Z8x_kernelPhiii_param_1];
	ld.param.u32 	%r2, [_Z8x_kernelPhiii_param_2];
	ld.param.u32 	%r3, [_Z8x_kernelPhiii_param_3];
	mov.u32 	%r5, %ctaid.x;
	mov.u32 	%r6, %ntid.x;
	mov.u32 	%r7, %tid.x;
	mad.lo.s32 	%r1, %r5, %r6, %r7;
	setp.ge.s32 	%p1, %r1, %r4;
	@%p1 bra 	$L__BB2_2;
	cvta.to.global.u64 	%rd2, %rd1;
	mul.wide.s32 	%rd3, %r2, %r1;
	shr.s32 	%r8, %r3, 31;
	shr.u32 	%r9, %r8, 29;
	add.s32 	%r10, %r3, %r9;
	shr.s32 	%r11, %r10, 3;
	cvt.s64.s32 	%rd4, %r11;
	add.s64 	%rd5, %rd3, %rd4;
	add.s64 	%rd6, %rd2, %rd5;
	ld.global.u8 	%r12, [%rd6];
	and.b32  	%r13, %r3, 7;
	shr.u32 	%r14, %r12, %r13;
	not.b32 	%r15, %r14;
	and.b32  	%r16, %r15, 1;
	and.b32  	%r17, %r10, -8;
	sub.s32 	%r18, %r3, %r17;
	mov.b32 	%r19, 1;
	shl.b32 	%r20, %r19, %r18;
	not.b32 	%r21, %r20;
	and.b32  	%r22, %r12, %r21;
	shl.b32 	%r23, %r16, %r18;
	or.b32  	%r24, %r23, %r22;
	st.global.u8 	[%rd6], %r24;
$L__BB2_2:
	ret;

}
	// .globl	_Z9u3_kernelPhPmPdiiiddddd
.visible .entry _Z9u3_kernelPhPmPdiiiddddd(
	.param .u64 .ptr .align 1 _Z9u3_kernelPhPmPdiiiddddd_param_0,
	.param .u64 .ptr .align 1 _Z9u3_kernelPhPmPdiiiddddd_param_1,
	.param .u64 .ptr .align 1 _Z9u3_kernelPhPmPdiiiddddd_param_2,
	.param .u32 _Z9u3_kernelPhPmPdiiiddddd_param_3,
	.param .u32 _Z9u3_kernelPhPmPdiiiddddd_param_4,
	.param .u32 _Z9u3_kernelPhPmPdiiiddddd_param_5,
	.param .f64 _Z9u3_kernelPhPmPdiiiddddd_param_6,
	.param .f64 _Z9u3_kernelPhPmPdiiiddddd_param_7,
	.param .f64 _Z9u3_kernelPhPmPdiiiddddd_param_8,
	.param .f64 _Z9u3_kernelPhPmPdiiiddddd_param_9,
	.param .f64 _Z9u3_kernelPhPmPdiiiddddd_param_10
)
{
	.reg .pred 	%p<5>;
	.reg .b32 	%r<27>;
	.reg .b32 	%f<3>;
	.reg .b64 	%rd<16>;
	.reg .b64 	%fd<12>;

	ld.param.u64 	%rd1, [_Z9u3_kernelPhPmPdiiiddddd_param_0];
	ld.param.u64 	%rd2, [_Z9u3_kernelPhPmPdiiiddddd_param_1];
	ld.param.u64 	%rd3, [_Z9u3_kernelPhPmPdiiiddddd_param_2];
	ld.param.u32 	%r4, [_Z9u3_kernelPhPmPdiiiddddd_param_3];
	ld.param.u32 	%r2, [_Z9u3_kernelPhPmPdiiiddddd_param_4];
	ld.param.u32 	%r3, [_Z9u3_kernelPhPmPdiiiddddd_param_5];
	ld.param.f64 	%fd1, [_Z9u3_kernelPhPmPdiiiddddd_param_6];
	ld.param.f64 	%fd2, [_Z9u3_kernelPhPmPdiiiddddd_param_7];
	ld.param.f64 	%fd3, [_Z9u3_kernelPhPmPdiiiddddd_param_8];
	ld.param.f64 	%fd4, [_Z9u3_kernelPhPmPdiiiddddd_param_9];
	ld.param.f64 	%fd5, [_Z9u3_kernelPhPmPdiiiddddd_param_10];
	mov.u32 	%r5, %ctaid.x;
	mov.u32 	%r6, %ntid.x;
	mov.u32 	%r7, %tid.x;
	mad.lo.s32 	%r1, %r5, %r6, %r7;
	setp.ge.s32 	%p1, %r1, %r4;
	@%p1 bra 	$L__BB3_2;
	cvta.to.global.u64 	%rd4, %rd1;
	cvta.to.global.u64 	%rd5, %rd2;
	cvta.to.global.u64 	%rd6, %rd3;
	mul.wide.s32 	%rd7, %r2, %r1;
	shr.s32 	%r8, %r3, 31;
	shr.u32 	%r9, %r8, 29;
	add.s32 	%r10, %r3, %r9;
	shr.s32 	%r11, %r10, 3;
	cvt.s64.s32 	%rd8, %r11;
	add.s64 	%rd9, %rd7, %rd8;
	add.s64 	%rd10, %rd4, %rd9;
	ld.global.u8 	%r12, [%rd10];
	and.b32  	%r13, %r3, 7;
	shr.u32 	%r14, %r12, %r13;
	mul.wide.s32 	%rd11, %r1, 8;
	add.s64 	%rd12, %rd5, %rd11;
	ld.global.u64 	%rd13, [%rd12];
	mad.lo.s64 	%rd14, %rd13, 6364136223846793005, 1442695040888963407;
	st.global.u64 	[%rd12], %rd14;
	{ .reg .b32 tmp; mov.b64 {tmp, %r15}, %rd14; }
	cvt.rn.f32.u32 	%f1, %r15;
	mul.f32 	%f2, %f1, 0f2F800000;
	cvt.f64.f32 	%fd6, %f2;
	setp.gt.f64 	%p2, %fd1, %fd6;
	and.b32  	%r16, %r10, -8;
	sub.s32 	%r17, %r3, %r16;
	mov.b32 	%r18, 1;
	shl.b32 	%r19, %r18, %r17;
	ld.global.u8 	%r20, [%rd10];
	not.b32 	%r21, %r19;
	and.b32  	%r22, %r20, %r21;
	and.b32  	%r23, %r14, 1;
	setp.eq.b32 	%p3, %r23, 1;
	xor.pred  	%p4, %p2, %p3;
	selp.u32 	%r24, 1, 0, %p4;
	shl.b32 	%r25, %r24, %r17;
	or.b32  	%r26, %r25, %r22;
	st.global.u8 	[%rd10], %r26;
	selp.f64 	%fd7, %fd4, %fd3, %p3;
	selp.f64 	%fd8, %fd5, %fd2, %p3;
	selp.f64 	%fd9, %fd7, %fd8, %p2;
	add.s64 	%rd15, %rd6, %rd11;
	ld.global.f64 	%fd10, [%rd15];
	add.f64 	%fd11, %fd10, %fd9;
	st.global.f64 	[%rd15], %fd11;
$L__BB3_2:
	ret;

}
	// .globl	_Z10cu3_kernelPhPmPdiiiiddddd
.visible .entry _Z10cu3_kernelPhPmPdiiiiddddd(
	.param .u64 .ptr .align 1 _Z10cu3_kernelPhPmPdiiiiddddd_param_0,
	.param .u64 .ptr .align 1 _Z10cu3_kernelPhPmPdiiiiddddd_param_1,
	.param .u64 .ptr .align 1 _Z10cu3_kernelPhPmPdiiiiddddd_param_2,
	.param .u32 _Z10cu3_kernelPhPmPdiiiiddddd_param_3,
	.param .u32 _Z10cu3_kernelPhPmPdiiiiddddd_param_4,
	.param .u32 _Z10cu3_kernelPhPmPdiiiiddddd_param_5,
	.param .u32 _Z10cu3_kernelPhPmPdiiiiddddd_param_6,
	.param .f64 _Z10cu3_kernelPhPmPdiiiiddddd_param_7,
	.param .f64 _Z10cu3_kernelPhPmPdiiiiddddd_param_8,
	.param .f64 _Z10cu3_kernelPhPmPdiiiiddddd_param_9,
	.param .f64 _Z10cu3_kernelPhPmPdiiiiddddd_param_10,
	.param .f64 _Z10cu3_kernelPhPmPdiiiiddddd_param_11
)
{
	.reg .pred 	%p<7>;
	.reg .b32 	%r<36>;
	.reg .b32 	%f<3>;
	.reg .b64 	%rd<18>;
	.reg .b64 	%fd<12>;

	ld.param.u64 	%rd2, [_Z10cu3_kernelPhPmPdiiiiddddd_param_0];
	ld.param.u64 	%rd3, [_Z10cu3_kernelPhPmPdiiiiddddd_param_1];
	ld.param.u64 	%rd4, [_Z10cu3_kernelPhPmPdiiiiddddd_param_2];
	ld.param.u32 	%r5, [_Z10cu3_kernelPhPmPdiiiiddddd_param_3];
	ld.param.u32 	%r2, [_Z10cu3_kernelPhPmPdiiiiddddd_param_4];
	ld.param.u32 	%r3, [_Z10cu3_kernelPhPmPdiiiiddddd_param_5];
	ld.param.u32 	%r4, [_Z10cu3_kernelPhPmPdiiiiddddd_param_6];
	ld.param.f64 	%fd1, [_Z10cu3_kernelPhPmPdiiiiddddd_param_7];
	ld.param.f64 	%fd2, [_Z10cu3_kernelPhPmPdiiiiddddd_param_8];
	ld.param.f64 	%fd3, [_Z10cu3_kernelPhPmPdiiiiddddd_param_9];
	ld.param.f64 	%fd4, [_Z10cu3_kernelPhPmPdiiiiddddd_param_10];
	ld.param.f64 	%fd5, [_Z10cu3_kernelPhPmPdiiiiddddd_param_11];
	mov.u32 	%r6, %ctaid.x;
	mov.u32 	%r7, %ntid.x;
	mov.u32 	%r8, %tid.x;
	mad.lo.s32 	%r1, %r6, %r7, %r8;
	setp.ge.s32 	%p1, %r1, %r5;
	@%p1 bra 	$L__BB4_3;
	cvta.to.global.u64 	%rd5, %rd2;
	mul.wide.s32 	%rd6, %r2, %r1;
	add.s64 	%rd1, %rd5, %rd6;
	shr.s32 	%r9, %r3, 31;
	shr.u32 	%r10, %r9, 29;
	add.s32 	%r11, %r3, %r10;
	shr.s32 	%r12, %r11, 3;
	cvt.s64.s32 	%rd7, %r12;
	add.s64 	%rd8, %rd1, %rd7;
	ld.global.u8 	%r13, [%rd8];
	and.b32  	%r14, %r3, 7;
	shr.u32 	%r15, %r13, %r14;
	and.b32  	%r16, %r15, 1;
	setp.eq.b32 	%p2, %r16, 1;
	not.pred 	%p3, %p2;
	@%p3 bra 	$L__BB4_3;
	shr.s32 	%r17, %r4, 31;
	shr.u32 	%r18, %r17, 29;
	add.s32 	%r19, %r4, %r18;
	shr.s32 	%r20, %r19, 3;
	cvt.s64.s32 	%rd9, %r20;
	add.s64 	%rd10, %rd1, %rd9;
	ld.global.u8 	%r21, [%rd10];
	and.b32  	%r22, %r4, 7;
	shr.u32 	%r23, %r21, %r22;
	cvta.to.global.u64 	%rd11, %rd3;
	mul.wide.s32 	%rd12, %r1, 8;
	add.s64 	%rd13, %rd11, %rd12;
	ld.global.u64 	%rd14, [%rd13];
	mad.lo.s64 	%rd15, %rd14, 6364136223846793005, 1442695040888963407;
	st.global.u64 	[%rd13], %rd15;
	{ .reg .b32 tmp; mov.b64 {tmp, %r24}, %rd15; }
	cvt.rn.f32.u32 	%f1, %r24;
	mul.f32 	%f2, %f1, 0f2F800000;
	cvt.f64.f32 	%fd6, %f2;
	setp.gt.f64 	%p4, %fd1, %fd6;
	and.b32  	%r25, %r19, -8;
	sub.s32 	%r26, %r4, %r25;
	mov.b32 	%r27, 1;
	shl.b32 	%r28, %r27, %r26;
	ld.global.u8 	%r29, [%rd10];
	not.b32 	%r30, %r28;
	and.b32  	%r31, %r29, %r30;
	and.b32  	%r32, %r23, 1;
	setp.eq.b32 	%p5, %r32, 1;
	xor.pred  	%p6, %p4, %p5;
	selp.u32 	%r33, 1, 0, %p6;
	shl.b32 	%r34, %r33, %r26;
	or.b32  	%r35, %r34, %r31;
	st.global.u8 	[%rd10], %r35;
	selp.f64 	%fd7, %fd4, %fd3, %p5;
	selp.f64 	%fd8, %fd5, %fd2, %p5;
	selp.f64 	%fd9, %fd7, %fd8, %p4;
	cvta.to.global.u64 	%rd16, %rd4;
	add.s64 	%rd17, %rd16, %rd12;
	ld.global.f64 	%fd10, [%rd17];
	add.f64 	%fd11, %fd10, %fd9;
	st.global.f64 	[%rd17], %fd11;
$L__BB4_3:
	ret;

}
	// .globl	_Z9cx_kernelPhiiii
.visible .entry _Z9cx_kernelPhiiii(
	.param .u64 .ptr .align 1 _Z9cx_kernelPhiiii_param_0,
	.param .u32 _Z9cx_kernelPhiiii_param_1,
	.param .u32 _Z9cx_kernelPhiiii_param_2,
	.param .u32 _Z9cx_kernelPhiiii_param_3,
	.param .u32 _Z9cx_kernelPhiiii_param_4
)
{
	.reg .pred 	%p<2>;
	.reg .b32 	%r<33>;
	.reg .b64 	%rd<9>;

	ld.param.u64 	%rd1, [_Z9cx_kernelPhiiii_param_0];
	ld.param.u32 	%r5, [_Z9cx_kernelPhiiii_param_1];
	ld.param.u32 	%r2, [_Z9cx_kernelPhiiii_param_2];
	ld.param.u32 	%r3, [_Z9cx_kernelPhiiii_param_3];
	ld.param.u32 	%r4, [_Z9cx_kernelPhiiii_param_4];
	mov.u32 	%r6, %ctaid.x;
	mov.u32 	%r7, %ntid.x;
	mov.u32 	%r8, %tid.x;
	mad.lo.s32 	%r1, %r6, %r7, %r8;
	setp.ge.s32 	%p1, %r1, %r5;
	@%p1 bra 	$L__BB5_2;
	cvta.to.global.u64 	%rd2, %rd1;
	mul.wide.s32 	%rd3, %r2, %r1;
	add.s64 	%rd4, %rd2, %rd3;
	shr.s32 	%r9, %r3, 31;
	shr.u32 	%r10, %r9, 29;
	add.s32 	%r11, %r3, %r10;
	shr.s32 	%r12, %r11, 3;
	cvt.s64.s32 	%rd5, %r12;
	add.s64 	%rd6, %rd4, %rd5;
	ld.global.u8 	%r13, [%rd6];
	and.b32  	%r14, %r3, 7;
	shr.u32 	%r15, %r13, %r14;
	shr.s32 	%r16, %r4, 31;
	shr.u32 	%r17, %r16, 29;
	add.s32 	%r18, %r4, %r17;
	shr.s32 	%r19, %r18, 3;
	cvt.s64.s32 	%rd7, %r19;
	add.s64 	%rd8, %rd4, %rd7;
	ld.global.u8 	%r20, [%rd8];
	and.b32  	%r21, %r4, 7;
	shr.u32 	%r22, %r20, %r21;
	xor.b32  	%r23, %r22, %r15;
	and.b32  	%r24, %r23, 1;
	and.b32  	%r25, %r18, -8;
	sub.s32 	%r26, %r4, %r25;
	mov.b32 	%r27, 1;
	shl.b32 	%r28, %r27, %r26;
	not.b32 	%r29, %r28;
	and.b32  	%r30, %r20, %r29;
	shl.b32 	%r31, %r24, %r26;
	or.b32  	%r32, %r31, %r30;
	st.global.u8 	[%rd8], %r32;
$L__BB5_2:
	ret;

}
	// .globl	_Z10ccx_kernelPhiiiii
.visible .entry _Z10ccx_kernelPhiiiii(
	.param .u64 .ptr .align 1 _Z10ccx_kernelPhiiiii_param_0,
	.param .u32 _Z10ccx_kernelPhiiiii_param_1,
	.param .u32 _Z10ccx_kernelPhiiiii_param_2,
	.param .u32 _Z10ccx_kernelPhiiiii_param_3,
	.param .u32 _Z10ccx_kernelPhiiiii_param_4,
	.param .u32 _Z10ccx_kernelPhiiiii_param_5
)
{
	.reg .pred 	%p<6>;
	.reg .b32 	%r<45>;
	.reg .b64 	%rd<11>;

	ld.param.u64 	%rd2, [_Z10ccx_kernelPhiiiii_param_0];
	ld.param.u32 	%r6, [_Z10ccx_kernelPhiiiii_param_1];
	ld.param.u32 	%r2, [_Z10ccx_kernelPhiiiii_param_2];
	ld.param.u32 	%r3, [_Z10ccx_kernelPhiiiii_param_3];
	ld.param.u32 	%r4, [_Z10ccx_kernelPhiiiii_param_4];
	ld.param.u32 	%r5, [_Z10ccx_kernelPhiiiii_param_5];
	mov.u32 	%r7, %ctaid.x;
	mov.u32 	%r8, %ntid.x;
	mov.u32 	%r9, %tid.x;
	mad.lo.s32 	%r1, %r7, %r8, %r9;
	setp.ge.s32 	%p1, %r1, %r6;
	@%p1 bra 	$L__BB6_3;
	cvta.to.global.u64 	%rd3, %rd2;
	mul.wide.s32 	%rd4, %r2, %r1;
	add.s64 	%rd1, %rd3, %rd4;
	shr.s32 	%r10, %r3, 31;
	shr.u32 	%r11, %r10, 29;
	add.s32 	%r12, %r3, %r11;
	shr.s32 	%r13, %r12, 3;
	cvt.s64.s32 	%rd5, %r13;
	add.s64 	%rd6, %rd1, %rd5;
	ld.global.u8 	%r14, [%rd6];
	and.b32  	%r15, %r3, 7;
	shr.s32 	%r16, %r4, 31;
	shr.u32 	%r17, %r16, 29;
	add.s32 	%r18, %r4, %r17;
	shr.s32 	%r19, %r18, 3;
	cvt.s64.s32 	%rd7, %r19;
	add.s64 	%rd8, %rd1, %rd7;
	ld.global.u8 	%r20, [%rd8];
	and.b32  	%r21, %r4, 7;
	shr.u32 	%r22, %r14, %r15;
	and.b32  	%r23, %r22, 1;
	setp.eq.b32 	%p2, %r23, 1;
	not.pred 	%p3, %p2;
	mov.b32 	%r24, 1;
	shl.b32 	%r25, %r24, %r21;
	and.b32  	%r26, %r25, %r20;
	setp.eq.s32 	%p4, %r26, 0;
	or.pred  	%p5, %p3, %p4;
	@%p5 bra 	$L__BB6_3;
	shr.s32 	%r28, %r5, 31;
	shr.u32 	%r29, %r28, 29;
	add.s32 	%r30, %r5, %r29;
	shr.s32 	%r31, %r30, 3;
	cvt.s64.s32 	%rd9, %r31;
	add.s64 	%rd10, %rd1, %rd9;
	ld.global.u8 	%r32, [%rd10];
	and.b32  	%r33, %r5, 7;
	shr.u32 	%r34, %r32, %r33;
	not.b32 	%r35, %r34;
	and.b32  	%r36, %r35, 1;
	and.b32  	%r37, %r30, -8;
	sub.s32 	%r38, %r5, %r37;
	mov.b32 	%r39, 1;
	shl.b32 	%r40, %r39, %r38;
	not.b32 	%r41, %r40;
	and.b32  	%r42, %r32, %r41;
	shl.b32 	%r43, %r36, %r38;
	or.b32  	%r44, %r42, %r43;
	st.global.u8 	[%rd10], %r44;
$L__BB6_3:
	ret;

}
	// .globl	_Z11swap_kernelPhiiii
.visible .entry _Z11swap_kernelPhiiii(
	.param .u64 .ptr .align 1 _Z11swap_kernelPhiiii_param_0,
	.param .u32 _Z11swap_kernelPhiiii_param_1,
	.param .u32 _Z11swap_kernelPhiiii_param_2,
	.param .u32 _Z11swap_kernelPhiiii_param_3,
	.param .u32 _Z11swap_kernelPhiiii_param_4
)
{
	.reg .pred 	%p<3>;
	.reg .b32 	%r<47>;
	.reg .b64 	%rd<9>;

	ld.param.u64 	%rd3, [_Z11swap_kernelPhiiii_param_0];
	ld.param.u32 	%r8, [_Z11swap_kernelPhiiii_param_1];
	ld.param.u32 	%r5, [_Z11swap_kernelPhiiii_param_2];
	ld.param.u32 	%r6, [_Z11swap_kernelPhiiii_param_3];
	ld.param.u32 	%r7, [_Z11swap_kernelPhiiii_param_4];
	mov.u32 	%r9, %ctaid.x;
	mov.u32 	%r10, %ntid.x;
	mov.u32 	%r11, %tid.x;
	mad.lo.s32 	%r1, %r9, %r10, %r11;
	setp.ge.s32 	%p1, %r1, %r8;
	@%p1 bra 	$L__BB7_3;
	cvta.to.global.u64 	%rd4, %rd3;
	mul.wide.s32 	%rd5, %r5, %r1;
	add.s64 	%rd6, %rd4, %rd5;
	shr.s32 	%r12, %r6, 31;
	shr.u32 	%r13, %r12, 29;
	add.s32 	%r14, %r6, %r13;
	shr.s32 	%r15, %r14, 3;
	cvt.s64.s32 	%rd7, %r15;
	add.s64 	%rd1, %rd6, %rd7;
	ld.global.u8 	%r2, [%rd1];
	and.b32  	%r16, %r6, 7;
	shr.u32 	%r17, %r2, %r16;
	and.b32  	%r3, %r17, 1;
	shr.s32 	%r18, %r7, 31;
	shr.u32 	%r19, %r18, 29;
	add.s32 	%r20, %r7, %r19;
	shr.s32 	%r21, %r20, 3;
	cvt.s64.s32 	%rd8, %r21;
	add.s64 	%rd2, %rd6, %rd8;
	ld.global.u8 	%r22, [%rd2];
	and.b32  	%r23, %r7, 7;
	shr.u32 	%r24, %r22, %r23;
	and.b32  	%r4, %r24, 1;
	setp.eq.s32 	%p2, %r3, %r4;
	@%p2 bra 	$L__BB7_3;
	and.b32  	%r28, %r14, -8;
	sub.s32 	%r29, %r6, %r28;
	mov.b32 	%r30, 1;
	shl.b32 	%r31, %r30, %r29;
	not.b32 	%r32, %r31;
	and.b32  	%r33, %r2, %r32;
	shl.b32 	%r34, %r4, %r29;
	or.b32  	%r35, %r33, %r34;
	st.global.u8 	[%rd1], %r35;
	and.b32  	%r39, %r20, -8;
	sub.s32 	%r40, %r7, %r39;
	shl.b32 	%r41, %r30, %r40;
	ld.global.u8 	%r42, [%rd2];
	not.b32 	%r43, %r41;
	and.b32  	%r44, %r42, %r43;
	shl.b32 	%r45, %r3, %r40;
	or.b32  	%r46, %r44, %r45;
	st.global.u8 	[%rd2], %r46;
$L__BB7_3:
	ret;

}
	// .globl	_Z12cswap_kernelPhiiiii
.visible .entry _Z12cswap_kernelPhiiiii(
	.param .u64 .ptr .align 1 _Z12cswap_kernelPhiiiii_param_0,
	.param .u32 _Z12cswap_kernelPhiiiii_param_1,
	.param .u32 _Z12cswap_kernelPhiiiii_param_2,
	.param .u32 _Z12cswap_kernelPhiiiii_param_3,
	.param .u32 _Z12cswap_kernelPhiiiii_param_4,
	.param .u32 _Z12cswap_kernelPhiiiii_param_5
)
{
	.reg .pred 	%p<5>;
	.reg .b32 	%r<56>;
	.reg .b64 	%rd<11>;

	ld.param.u64 	%rd4, [_Z12cswap_kernelPhiiiii_param_0];
	ld.param.u32 	%r9, [_Z12cswap_kernelPhiiiii_param_1];
	ld.param.u32 	%r5, [_Z12cswap_kernelPhiiiii_param_2];
	ld.param.u32 	%r6, [_Z12cswap_kernelPhiiiii_param_3];
	ld.param.u32 	%r7, [_Z12cswap_kernelPhiiiii_param_4];
	ld.param.u32 	%r8, [_Z12cswap_kernelPhiiiii_param_5];
	mov.u32 	%r10, %ctaid.x;
	mov.u32 	%r11, %ntid.x;
	mov.u32 	%r12, %tid.x;
	mad.lo.s32 	%r1, %r10, %r11, %r12;
	setp.ge.s32 	%p1, %r1, %r9;
	@%p1 bra 	$L__BB8_4;
	cvta.to.global.u64 	%rd5, %rd4;
	mul.wide.s32 	%rd6, %r5, %r1;
	add.s64 	%rd1, %rd5, %rd6;
	shr.s32 	%r13, %r6, 31;
	shr.u32 	%r14, %r13, 29;
	add.s32 	%r15, %r6, %r14;
	shr.s32 	%r16, %r15, 3;
	cvt.s64.s32 	%rd7, %r16;
	add.s64 	%rd8, %rd1, %rd7;
	ld.global.u8 	%r17, [%rd8];
	and.b32  	%r18, %r6, 7;
	shr.u32 	%r19, %r17, %r18;
	and.b32  	%r20, %r19, 1;
	setp.eq.b32 	%p2, %r20, 1;
	not.pred 	%p3, %p2;
	@%p3 bra 	$L__BB8_4;
	shr.s32 	%r21, %r7, 31;
	shr.u32 	%r22, %r21, 29;
	add.s32 	%r23, %r7, %r22;
	shr.s32 	%r24, %r23, 3;
	cvt.s64.s32 	%rd9, %r24;
	add.s64 	%rd2, %rd1, %rd9;
	ld.global.u8 	%r2, [%rd2];
	and.b32  	%r25, %r7, 7;
	shr.u32 	%r26, %r2, %r25;
	and.b32  	%r3, %r26, 1;
	shr.s32 	%r27, %r8, 31;
	shr.u32 	%r28, %r27, 29;
	add.s32 	%r29, %r8, %r28;
	shr.s32 	%r30, %r29, 3;
	cvt.s64.s32 	%rd10, %r30;
	add.s64 	%rd3, %rd1, %rd10;
	ld.global.u8 	%r31, [%rd3];
	and.b32  	%r32, %r8, 7;
	shr.u32 	%r33, %r31, %r32;
	and.b32  	%r4, %r33, 1;
	setp.eq.s32 	%p4, %r3, %r4;
	@%p4 bra 	$L__BB8_4;
	and.b32  	%r37, %r23, -8;
	sub.s32 	%r38, %r7, %r37;
	mov.b32 	%r39, 1;
	shl.b32 	%r40, %r39, %r38;
	not.b32 	%r41, %r40;
	and.b32  	%r42, %r2, %r41;
	shl.b32 	%r43, %r4, %r38;
	or.b32  	%r44, %r42, %r43;
	st.global.u8 	[%rd2], %r44;
	and.b32  	%r48, %r29, -8;
	sub.s32 	%r49, %r8, %r48;
	shl.b32 	%r50, %r39, %r49;
	ld.global.u8 	%r51, [%rd3];
	not.b32 	%r52, %r50;
	and.b32  	%r53, %r51, %r52;
	shl.b32 	%r54, %r3, %r49;
	or.b32  	%r55, %r53, %r54;
	st.global.u8 	[%rd3], %r55;
$L__BB8_4:
	ret;

}
	// .globl	_Z19extract_word_kernelPKhPKiPmiii
.visible .entry _Z19extract_word_kernelPKhPKiPmiii(
	.param .u64 .ptr .align 1 _Z19extract_word_kernelPKhPKiPmiii_param_0,
	.param .u64 .ptr .align 1 _Z19extract_word_kernelPKhPKiPmiii_param_1,
	.param .u64 .ptr .align 1 _Z19extract_word_kernelPKhPKiPmiii_param_2,
	.param .u32 _Z19extract_word_kernelPKhPKiPmiii_param_3,
	.param .u32 _Z19extract_word_kernelPKhPKiPmiii_param_4,
	.param .u32 _Z19extract_word_kernelPKhPKiPmiii_param_5
)
{
	.reg .pred 	%p<2>;
	.reg .b32 	%r<9>;
	.reg .b64 	%rd<16>;

	ld.param.u64 	%rd1, [_Z19extract_word_kernelPKhPKiPmiii_param_0];
	ld.param.u64 	%rd2, [_Z19extract_word_kernelPKhPKiPmiii_param_1];
	ld.param.u64 	%rd3, [_Z19extract_word_kernelPKhPKiPmiii_param_2];
	ld.param.u32 	%r4, [_Z19extract_word_kernelPKhPKiPmiii_param_3];
	ld.param.u32 	%r2, [_Z19extract_word_kernelPKhPKiPmiii_param_4];
	ld.param.u32 	%r3, [_Z19extract_word_kernelPKhPKiPmiii_param_5];
	mov.u32 	%r5, %ctaid.x;
	mov.u32 	%r6, %ntid.x;
	mov.u32 	%r7, %tid.x;
	mad.lo.s32 	%r1, %r5, %r6, %r7;
	setp.ge.s32 	%p1, %r1, %r4;
	@%p1 bra 	$L__BB9_2;
	cvta.to.global.u64 	%rd4, %rd2;
	cvta.to.global.u64 	%rd5, %rd1;
	cvta.to.global.u64 	%rd6, %rd3;
	mul.wide.s32 	%rd7, %r1, 4;
	add.s64 	%rd8, %rd4, %rd7;
	ld.global.u32 	%r8, [%rd8];
	mul.wide.s32 	%rd9, %r8, %r2;
	add.s64 	%rd10, %rd5, %rd9;
	mul.wide.s32 	%rd11, %r3, 8;
	add.s64 	%rd12, %rd10, %rd11;
	ld.global.u64 	%rd13, [%rd12];
	mul.wide.s32 	%rd14, %r1, 8;
	add.s64 	%rd15, %rd6, %rd14;
	st.global.u64 	[%rd15], %rd13;
$L__BB9_2:
	ret;

}
	// .globl	_Z22mark_boundaries_kernelPKhPKiPiiii
.visible .entry _Z22mark_boundaries_kernelPKhPKiPiiii(
	.param .u64 .ptr .align 1 _Z22mark_boundaries_kernelPKhPKiPiiii_param_0,
	.param .u64 .ptr .align 1 _Z22mark_boundaries_kernelPKhPKiPiiii_param_1,
	.param .u64 .ptr .align 1 _Z22mark_boundaries_kernelPKhPKiPiiii_param_2,
	.param .u32 _Z22mark_boundaries_kernelPKhPKiPiiii_param_3,
	.param .u32 _Z22mark_boundaries_kernelPKhPKiPiiii_param_4,
	.param .u32 _Z22mark_boundaries_kernelPKhPKiPiiii_param_5
)
{
	.reg .pred 	%p<6>;
	.reg .b32 	%r<20>;
	.reg .b64 	%rd<20>;

	ld.param.u64 	%rd4, [_Z22mark_boundaries_kernelPKhPKiPiiii_param_0];
	ld.param.u64 	%rd5, [_Z22mark_boundaries_kernelPKhPKiPiiii_param_1];
	ld.param.u64 	%rd6, [_Z22mark_boundaries_kernelPKhPKiPiiii_param_2];
	ld.param.u32 	%r7, [_Z22mark_boundaries_kernelPKhPKiPiiii_param_3];
	ld.param.u32 	%r5, [_Z22mark_boundaries_kernelPKhPKiPiiii_param_4];
	ld.param.u32 	%r6, [_Z22mark_boundaries_kernelPKhPKiPiiii_param_5];
	cvta.to.global.u64 	%rd1, %rd6;
	mov.u32 	%r8, %ctaid.x;
	mov.u32 	%r9, %ntid.x;
	mov.u32 	%r10, %tid.x;
	mad.lo.s32 	%r1, %r8, %r9, %r10;
	setp.ge.s32 	%p1, %r1, %r7;
	@%p1 bra 	$L__BB10_8;
	setp.ne.s32 	%p2, %r1, 0;
	@%p2 bra 	$L__BB10_3;
	mov.b32 	%r17, 1;
	st.global.u32 	[%rd1], %r17;
	bra.uni 	$L__BB10_8;
$L__BB10_3:
	cvta.to.global.u64 	%rd7, %rd4;
	cvta.to.global.u64 	%rd8, %rd5;
	mul.wide.s32 	%rd9, %r1, 4;
	add.s64 	%rd10, %rd8, %rd9;
	ld.global.u32 	%r12, [%rd10];
	ld.global.u32 	%r13, [%rd10+-4];
	mul.wide.s32 	%rd11, %r12, %r5;
	add.s64 	%rd2, %rd7, %rd11;
	mul.wide.s32 	%rd12, %r13, %r5;
	add.s64 	%rd3, %rd7, %rd12;
	setp.lt.s32 	%p3, %r6, 1;
	mov.b32 	%r19, 0;
	@%p3 bra 	$L__BB10_7;
	mov.b32 	%r18, 0;
	bra.uni 	$L__BB10_6;
$L__BB10_5:
	add.s32 	%r18, %r18, 1;
	setp.eq.s32 	%p5, %r18, %r6;
	mov.b32 	%r19, 0;
	@%p5 bra 	$L__BB10_7;
$L__BB10_6:
	mul.wide.u32 	%rd13, %r18, 8;
	add.s64 	%rd14, %rd2, %rd13;
	ld.global.u64 	%rd15, [%rd14];
	add.s64 	%rd16, %rd3, %rd13;
	ld.global.u64 	%rd17, [%rd16];
	setp.eq.s64 	%p4, %rd15, %rd17;
	mov.b32 	%r19, 1;
	@%p4 bra 	$L__BB10_5;
$L__BB10_7:
	add.s64 	%rd19, %rd1, %rd9;
	st.global.u32 	[%rd19], %r19;
$L__BB10_8:
	ret;

}
	// .globl	_Z27gather_unique_states_kernelPKhPhPKiii
.visible .entry _Z27gather_unique_states_kernelPKhPhPKiii(
	.param .u64 .ptr .align 1 _Z27gather_unique_states_kernelPKhPhPKiii_param_0,
	.param .u64 .ptr .align 1 _Z27gather_unique_states_kernelPKhPhPKiii_param_1,
	.param .u64 .ptr .align 1 _Z27gather_unique_states_kernelPKhPhPKiii_param_2,
	.param .u32 _Z27gather_unique_states_kernelPKhPhPKiii_param_3,
	.param .u32 _Z27gather_unique_states_kernelPKhPhPKiii_param_4
)
{
	.reg .pred 	%p<11>;
	.reg .b16 	%rs<30>;
	.reg .b32 	%r<29>;
	.reg .b64 	%rd<42>;

	ld.param.u64 	%rd18, [_Z27gather_unique_states_kernelPKhPhPKiii_param_0];
	ld.param.u64 	%rd19, [_Z27gather_unique_states_kernelPKhPhPKiii_param_1];
	ld.param.u64 	%rd17, [_Z27gather_unique_states_kernelPKhPhPKiii_param_2];
	ld.param.u32 	%r18, [_Z27gather_unique_states_kernelPKhPhPKiii_param_3];
	ld.param.u32 	%r17, [_Z27gather_unique_states_kernelPKhPhPKiii_param_4];
	cvta.to.global.u64 	%rd1, %rd19;
	cvta.to.global.u64 	%rd2, %rd18;
	mov.u32 	%r19, %ctaid.x;
	mov.u32 	%r20, %ntid.x;
	mov.u32 	%r21, %tid.x;
	mad.lo.s32 	%r1, %r19, %r20, %r21;
	setp.ge.s32 	%p1, %r1, %r18;
	@%p1 bra 	$L__BB11_14;
	cvta.to.global.u64 	%rd20, %rd17;
	mul.wide.s32 	%rd21, %r1, 4;
	add.s64 	%rd22, %rd20, %rd21;
	ld.global.u32 	%r22, [%rd22];
	mul.wide.s32 	%rd3, %r22, %r17;
	mul.wide.s32 	%rd4, %r17, %r1;
	setp.lt.s32 	%p2, %r17, 1;
	@%p2 bra 	$L__BB11_14;
	and.b32  	%r2, %r17, 15;
	setp.lt.u32 	%p3, %r17, 16;
	mov.b32 	%r26, 0;
	@%p3 bra 	$L__BB11_5;
	and.b32  	%r26, %r17, 2147483632;
	neg.s32 	%r24, %r26;
	add.s64 	%rd23, %rd3, %rd2;
	add.s64 	%rd39, %rd23, 7;
	add.s64 	%rd24, %rd4, %rd1;
	add.s64 	%rd38, %rd24, 7;
$L__BB11_4:
	.pragma "nounroll";
	ld.global.u8 	%rs1, [%rd39+-7];
	st.global.u8 	[%rd38+-7], %rs1;
	ld.global.u8 	%rs2, [%rd39+-6];
	st.global.u8 	[%rd38+-6], %rs2;
	ld.global.u8 	%rs3, [%rd39+-5];
	st.global.u8 	[%rd38+-5], %rs3;
	ld.global.u8 	%rs4, [%rd39+-4];
	st.global.u8 	[%rd38+-4], %rs4;
	ld.global.u8 	%rs5, [%rd39+-3];
	st.global.u8 	[%rd38+-3], %rs5;
	ld.global.u8 	%rs6, [%rd39+-2];
	st.global.u8 	[%rd38+-2], %rs6;
	ld.global.u8 	%rs7, [%rd39+-1];
	st.global.u8 	[%rd38+-1], %rs7;
	ld.global.u8 	%rs8, [%rd39];
	st.global.u8 	[%rd38], %rs8;
	ld.global.u8 	%rs9, [%rd39+1];
	st.global.u8 	[%rd38+1], %rs9;
	ld.global.u8 	%rs10, [%rd39+2];
	st.global.u8 	[%rd38+2], %rs10;
	ld.global.u8 	%rs11, [%rd39+3];
	st.global.u8 	[%rd38+3], %rs11;
	ld.global.u8 	%rs12, [%rd39+4];
	st.global.u8 	[%rd38+4], %rs12;
	ld.global.u8 	%rs13, [%rd39+5];
	st.global.u8 	[%rd38+5], %rs13;
	ld.global.u8 	%rs14, [%rd39+6];
	st.global.u8 	[%rd38+6], %rs14;
	ld.global.u8 	%rs15, [%rd39+7];
	st.global.u8 	[%rd38+7], %rs15;
	ld.global.u8 	%rs16, [%rd39+8];
	st.global.u8 	[%rd38+8], %rs16;
	add.s32 	%r24, %r24, 16;
	add.s64 	%rd39, %rd39, 16;
	add.s64 	%rd38, %rd38, 16;
	setp.ne.s32 	%p4, %r24, 0;
	@%p4 bra 	$L__BB11_4;
$L__BB11_5:
	setp.eq.s32 	%p5, %r2, 0;
	@%p5 bra 	$L__BB11_14;
	and.b32  	%r8, %r17, 7;
	setp.lt.u32 	%p6, %r2, 8;
	@%p6 bra 	$L__BB11_8;
	cvt.u64.u32 	%rd25, %r26;
	add.s64 	%rd26, %rd3, %rd25;
	add.s64 	%rd27, %rd2, %rd26;
	ld.global.u8 	%rs17, [%rd27];
	add.s64 	%rd28, %rd4, %rd25;
	add.s64 	%rd29, %rd1, %rd28;
	st.global.u8 	[%rd29], %rs17;
	ld.global.u8 	%rs18, [%rd27+1];
	st.global.u8 	[%rd29+1], %rs18;
	ld.global.u8 	%rs19, [%rd27+2];
	st.global.u8 	[%rd29+2], %rs19;
	ld.global.u8 	%rs20, [%rd27+3];
	st.global.u8 	[%rd29+3], %rs20;
	ld.global.u8 	%rs21, [%rd27+4];
	st.global.u8 	[%rd29+4], %rs21;
	ld.global.u8 	%rs22, [%rd27+5];
	st.global.u8 	[%rd29+5], %rs22;
	ld.global.u8 	%rs23, [%rd27+6];
	st.global.u8 	[%rd29+6], %rs23;
	ld.global.u8 	%rs24, [%rd27+7];
	st.global.u8 	[%rd29+7], %rs24;
	add.s32 	%r26, %r26, 8;
$L__BB11_8:
	setp.eq.s32 	%p7, %r8, 0;
	@%p7 bra 	$L__BB11_14;
	and.b32  	%r11, %r17, 3;
	setp.lt.u32 	%p8, %r8, 4;
	@%p8 bra 	$L__BB11_11;
	cvt.u64.u32 	%rd30, %r26;
	add.s64 	%rd31, %rd3, %rd30;
	add.s64 	%rd32, %rd2, %rd31;
	ld.global.u8 	%rs25, [%rd32];
	add.s64 	%rd33, %rd4, %rd30;
	add.s64 	%rd34, %rd1, %rd33;
	st.global.u8 	[%rd34], %rs25;
	ld.global.u8 	%rs26, [%rd32+1];
	st.global.u8 	[%rd34+1], %rs26;
	ld.global.u8 	%rs27, [%rd32+2];
	st.global.u8 	[%rd34+2], %rs27;
	ld.global.u8 	%rs28, [%rd32+3];
	st.global.u8 	[%rd34+3], %rs28;
	add.s32 	%r26, %r26, 4;
$L__BB11_11:
	setp.eq.s32 	%p9, %r11, 0;
	@%p9 bra 	$L__BB11_14;
	cvt.u64.u32 	%rd35, %r26;
	add.s64 	%rd36, %rd4, %rd35;
	add.s64 	%rd41, %rd1, %rd36;
	add.s64 	%rd37, %rd3, %rd35;
	add.s64 	%rd40, %rd2, %rd37;
	neg.s32 	%r28, %r11;
$L__BB11_13:
	.pragma "nounroll";
	ld.global.u8 	%rs29, [%rd40];
	st.global.u8 	[%rd41], %rs29;
	add.s64 	%rd41, %rd41, 1;
	add.s64 	%rd40, %rd40, 1;
	add.s32 	%r28, %r28, 1;
	setp.ne.s32 	%p10, %r28, 0;
	@%p10 bra 	$L__BB11_13;
$L__BB11_14:
	ret;

}
	// .globl	_Z20resample_wide_kernelPhPmPdiiPKhPKdS5_i
.visible .entry _Z20resample_wide_kernelPhPmPdiiPKhPKdS5_i(
	.param .u64 .ptr .align 1 _Z20resample_wide_kernelPhPmPdiiPKhPKdS5_i_param_0,
	.param .u64 .ptr .align 1 _Z20resample_wide_kernelPhPmPdiiPKhPKdS5_i_param_1,
	.param .u64 .ptr .align 1 _Z20resample_wide_kernelPhPmPdiiPKhPKdS5_i_param_2,
	.param .u32 _Z20resample_wide_kernelPhPmPdiiPKhPKdS5_i_param_3,
	.param .u32 _Z20resample_wide_kernelPhPmPdiiPKhPKdS5_i_param_4,
	.param .u64 .ptr .align 1 _Z20resample_wide_kernelPhPmPdiiPKhPKdS5_i_param_5,
	.param .u64 .ptr .align 1 _Z20resample_wide_kernelPhPmPdiiPKhPKdS5_i_param_6,
	.param .u64 .ptr .align 1 _Z20resample_wide_kernelPhPmPdiiPKhPKdS5_i_param_7,
	.param .u32 _Z20resample_wide_kernelPhPmPdiiPKhPKdS5_i_param_8
)
{
	.reg .pred 	%p<35>;
	.reg .b32 	%r<96>;
	.reg .b32 	%f<3>;
	.reg .b64 	%rd<129>;
	.reg .b64 	%fd<29>;

	ld.param.u64 	%rd42, [_Z20resample_wide_kernelPhPmPdiiPKhPKdS5_i_param_0];
	ld.param.u64 	%rd38, [_Z20resample_wide_kernelPhPmPdiiPKhPKdS5_i_param_1];
	ld.param.u64 	%rd39, [_Z20resample_wide_kernelPhPmPdiiPKhPKdS5_i_param_2];
	ld.param.u32 	%r43, [_Z20resample_wide_kernelPhPmPdiiPKhPKdS5_i_param_3];
	ld.param.u32 	%r41, [_Z20resample_wide_kernelPhPmPdiiPKhPKdS5_i_param_4];
	ld.param.u64 	%rd43, [_Z20resample_wide_kernelPhPmPdiiPKhPKdS5_i_param_5];
	ld.param.u64 	%rd40, [_Z20resample_wide_kernelPhPmPdiiPKhPKdS5_i_param_6];
	ld.param.u64 	%rd41, [_Z20resample_wide_kernelPhPmPdiiPKhPKdS5_i_param_7];
	ld.param.u32 	%r42, [_Z20resample_wide_kernelPhPmPdiiPKhPKdS5_i_param_8];
	cvta.to.global.u64 	%rd1, %rd42;
	cvta.to.global.u64 	%rd2, %rd43;
	mov.u32 	%r44, %ctaid.x;
	mov.u32 	%r45, %ntid.x;
	mov.u32 	%r46, %tid.x;
	mad.lo.s32 	%r1, %r44, %r45, %r46;
	setp.ge.s32 	%p1, %r1, %r43;
	@%p1 bra 	$L__BB12_40;
	cvta.to.global.u64 	%rd45, %rd38;
	mul.wide.s32 	%rd46, %r1, 8;
	add.s64 	%rd47, %rd45, %rd46;
	ld.global.u64 	%rd48, [%rd47];
	mad.lo.s64 	%rd49, %rd48, 6364136223846793005, 1442695040888963407;
	st.global.u64 	[%rd47], %rd49;
	{ .reg .b32 tmp; mov.b64 {tmp, %r47}, %rd49; }
	cvt.rn.f32.u32 	%f2, %r47;
	mul.f32 	%f1, %f2, 0f2F800000;
	add.s32 	%r2, %r42, -1;
	setp.lt.s32 	%p2, %r42, 2;
	mov.b64 	%rd118, 0;
	@%p2 bra 	$L__BB12_6;
	cvta.to.global.u64 	%rd3, %rd40;
	cvt.f64.f32 	%fd13, %f1;
	setp.eq.f32 	%p3, %f1, 0f3F800000;
	selp.f64 	%fd1, 0d3FEFFFFFFFFFDCD1, %fd13, %p3;
	mov.b32 	%r83, 0;
$L__BB12_3:
	mul.wide.u32 	%rd50, %r83, 8;
	add.s64 	%rd51, %rd3, %rd50;
	ld.global.f64 	%fd14, [%rd51];
	setp.leu.f64 	%p4, %fd1, %fd14;
	mov.u32 	%r84, %r83;
	@%p4 bra 	$L__BB12_5;
	add.s32 	%r83, %r83, 1;
	setp.ne.s32 	%p5, %r83, %r2;
	mov.u32 	%r84, %r2;
	@%p5 bra 	$L__BB12_3;
$L__BB12_5:
	cvt.u64.u32 	%rd118, %r84;
$L__BB12_6:
	cvt.s64.s32 	%rd52, %r41;
	mul.wide.s32 	%rd6, %r41, %r1;
	mul.lo.s64 	%rd7, %rd118, %rd52;
	shr.s32 	%r49, %r41, 31;
	shr.u32 	%r50, %r49, 29;
	add.s32 	%r51, %r41, %r50;
	shr.s32 	%r6, %r51, 3;
	setp.lt.s32 	%p6, %r41, 8;
	@%p6 bra 	$L__BB12_19;
	add.s32 	%r53, %r6, -1;
	and.b32  	%r7, %r6, 15;
	setp.lt.u32 	%p7, %r53, 15;
	mov.b32 	%r87, 0;
	@%p7 bra 	$L__BB12_10;
	and.b32  	%r87, %r6, 268435440;
	neg.s32 	%r85, %r87;
	add.s64 	%rd53, %rd7, %rd2;
	add.s64 	%rd120, %rd53, 64;
	add.s64 	%rd54, %rd6, %rd1;
	add.s64 	%rd119, %rd54, 64;
$L__BB12_9:
	.pragma "nounroll";
	ld.global.u64 	%rd55, [%rd120+-64];
	st.global.u64 	[%rd119+-64], %rd55;
	ld.global.u64 	%rd56, [%rd120+-56];
	st.global.u64 	[%rd119+-56], %rd56;
	ld.global.u64 	%rd57, [%rd120+-48];
	st.global.u64 	[%rd119+-48], %rd57;
	ld.global.u64 	%rd58, [%rd120+-40];
	st.global.u64 	[%rd119+-40], %rd58;
	ld.global.u64 	%rd59, [%rd120+-32];
	st.global.u64 	[%rd119+-32], %rd59;
	ld.global.u64 	%rd60, [%rd120+-24];
	st.global.u64 	[%rd119+-24], %rd60;
	ld.global.u64 	%rd61, [%rd120+-16];
	st.global.u64 	[%rd119+-16], %rd61;
	ld.global.u64 	%rd62, [%rd120+-8];
	st.global.u64 	[%rd119+-8], %rd62;
	ld.global.u64 	%rd63, [%rd120];
	st.global.u64 	[%rd119], %rd63;
	ld.global.u64 	%rd64, [%rd120+8];
	st.global.u64 	[%rd119+8], %rd64;
	ld.global.u64 	%rd65, [%rd120+16];
	st.global.u64 	[%rd119+16], %rd65;
	ld.global.u64 	%rd66, [%rd120+24];
	st.global.u64 	[%rd119+24], %rd66;
	ld.global.u64 	%rd67, [%rd120+32];
	st.global.u64 	[%rd119+32], %rd67;
	ld.global.u64 	%rd68, [%rd120+40];
	st.global.u64 	[%rd119+40], %rd68;
	ld.global.u64 	%rd69, [%rd120+48];
	st.global.u64 	[%rd119+48], %rd69;
	ld.global.u64 	%rd70, [%rd120+56];
	st.global.u64 	[%rd119+56], %rd70;
	add.s32 	%r85, %r85, 16;
	add.s64 	%rd120, %rd120, 128;
	add.s64 	%rd119, %rd119, 128;
	setp.ne.s32 	%p8, %r85, 0;
	@%p8 bra 	$L__BB12_9;
$L__BB12_10:
	setp.eq.s32 	%p9, %r7, 0;
	@%p9 bra 	$L__BB12_19;
	add.s64 	%rd14, %rd1, %rd6;
	add.s64 	%rd15, %rd2, %rd7;
	and.b32  	%r13, %r6, 7;
	setp.lt.u32 	%p10, %r7, 8;
	@%p10 bra 	$L__BB12_13;
	mul.wide.u32 	%rd71, %r87, 8;
	add.s64 	%rd72, %rd15, %rd71;
	ld.global.u64 	%rd73, [%rd72];
	add.s64 	%rd74, %rd14, %rd71;
	st.global.u64 	[%rd74], %rd73;
	ld.global.u64 	%rd75, [%rd72+8];
	st.global.u64 	[%rd74+8], %rd75;
	ld.global.u64 	%rd76, [%rd72+16];
	st.global.u64 	[%rd74+16], %rd76;
	ld.global.u64 	%rd77, [%rd72+24];
	st.global.u64 	[%rd74+24], %rd77;
	ld.global.u64 	%rd78, [%rd72+32];
	st.global.u64 	[%rd74+32], %rd78;
	ld.global.u64 	%rd79, [%rd72+40];
	st.global.u64 	[%rd74+40], %rd79;
	ld.global.u64 	%rd80, [%rd72+48];
	st.global.u64 	[%rd74+48], %rd80;
	ld.global.u64 	%rd81, [%rd72+56];
	st.global.u64 	[%rd74+56], %rd81;
	add.s32 	%r87, %r87, 8;
$L__BB12_13:
	setp.eq.s32 	%p11, %r13, 0;
	@%p11 bra 	$L__BB12_19;
	and.b32  	%r16, %r6, 3;
	setp.lt.u32 	%p12, %r13, 4;
	@%p12 bra 	$L__BB12_16;
	mul.wide.u32 	%rd82, %r87, 8;
	add.s64 	%rd83, %rd15, %rd82;
	ld.global.u64 	%rd84, [%rd83];
	add.s64 	%rd85, %rd14, %rd82;
	st.global.u64 	[%rd85], %rd84;
	ld.global.u64 	%rd86, [%rd83+8];
	st.global.u64 	[%rd85+8], %rd86;
	ld.global.u64 	%rd87, [%rd83+16];
	st.global.u64 	[%rd85+16], %rd87;
	ld.global.u64 	%rd88, [%rd83+24];
	st.global.u64 	[%rd85+24], %rd88;
	add.s32 	%r87, %r87, 4;
$L__BB12_16:
	setp.eq.s32 	%p13, %r16, 0;
	@%p13 bra 	$L__BB12_19;
	mul.wide.u32 	%rd89, %r87, 8;
	add.s64 	%rd90, %rd6, %rd89;
	add.s64 	%rd122, %rd1, %rd90;
	add.s64 	%rd91, %rd7, %rd89;
	add.s64 	%rd121, %rd2, %rd91;
	neg.s32 	%r89, %r16;
$L__BB12_18:
	.pragma "nounroll";
	ld.global.u64 	%rd92, [%rd121];
	st.global.u64 	[%rd122], %rd92;
	add.s64 	%rd122, %rd122, 8;
	add.s64 	%rd121, %rd121, 8;
	add.s32 	%r89, %r89, 1;
	setp.ne.s32 	%p14, %r89, 0;
	@%p14 bra 	$L__BB12_18;
$L__BB12_19:
	cvta.to.global.u64 	%rd93, %rd41;
	shl.b64 	%rd94, %rd118, 3;
	add.s64 	%rd95, %rd93, %rd94;
	ld.global.f64 	%fd2, [%rd95];
	{
	.reg .b32 %temp; 
	mov.b64 	{%temp, %r54}, %fd2;
	}
	and.b32  	%r55, %r54, 2147483647;
	{
	.reg .b32 %temp; 
	mov.b64 	{%r56, %temp}, %fd2;
	}
	mov.f64 	%fd15, 0d401921FB54442D18;
	{
	.reg .b32 %temp; 
	mov.b64 	{%temp, %r57}, %fd15;
	}
	and.b32  	%r59, %r57, 2147483647;
	{
	.reg .b32 %temp; 
	mov.b64 	{%r60, %temp}, %fd15;
	}
	mov.b64 	%fd26, {%r56, %r55};
	mov.b64 	%fd27, {%r60, %r59};
	max.u32 	%r61, %r55, %r59;
	setp.lt.u32 	%p15, %r61, 2146435072;
	@%p15 bra 	$L__BB12_23;
	setp.num.f64 	%p31, %fd26, %fd26;
	setp.num.f64 	%p32, %fd27, %fd27;
	and.pred  	%p33, %p31, %p32;
	@%p33 bra 	$L__BB12_22;
	mov.f64 	%fd25, 0d401921FB54442D18;
	add.rn.f64 	%fd28, %fd2, %fd25;
	bra.uni 	$L__BB12_39;
$L__BB12_22:
	setp.eq.f64 	%p34, %fd26, 0d7FF0000000000000;
	selp.f64 	%fd28, 0dFFF8000000000000, %fd2, %p34;
	bra.uni 	$L__BB12_39;
$L__BB12_23:
	setp.eq.f64 	%p16, %fd27, 0d0000000000000000;
	mov.f64 	%fd28, 0dFFF8000000000000;
	@%p16 bra 	$L__BB12_39;
	setp.ltu.f64 	%p17, %fd26, %fd27;
	mov.f64 	%fd28, %fd2;
	@%p17 bra 	$L__BB12_39;
	{
	.reg .b32 %temp; 
	mov.b64 	{%temp, %r62}, %fd26;
	}
	shr.u32 	%r90, %r62, 20;
	{
	.reg .b32 %temp; 
	mov.b64 	{%temp, %r23}, %fd27;
	}
	shr.u32 	%r91, %r23, 20;
	setp.gt.u32 	%p18, %r62, 1048575;
	@%p18 bra 	$L__BB12_27;
	mul.f64 	%fd26, %fd26, 0d4350000000000000;
	{
	.reg .b32 %temp; 
	mov.b64 	{%temp, %r63}, %fd26;
	}
	shr.u32 	%r64, %r63, 20;
	add.s32 	%r65, %r90, %r64;
	add.s32 	%r90, %r65, -54;
$L__BB12_27:
	setp.gt.u32 	%p19, %r23, 1048575;
	@%p19 bra 	$L__BB12_29;
	mul.f64 	%fd27, %fd27, 0d4350000000000000;
	{
	.reg .b32 %temp; 
	mov.b64 	{%temp, %r66}, %fd27;
	}
	shr.u32 	%r67, %r66, 20;
	add.s32 	%r68, %r91, %r67;
	add.s32 	%r91, %r68, -54;
$L__BB12_29:
	mov.b64 	%rd97, %fd26;
	mov.b64 	%rd98, %fd27;
	and.b64  	%rd99, %rd97, 4503599627370495;
	or.b64  	%rd124, %rd99, 4503599627370496;
	and.b64  	%rd100, %rd98, 4503599627370495;
	or.b64  	%rd23, %rd100, 4503599627370496;
	sub.s32 	%r29, %r90, %r91;
	min.s32 	%r30, %r29, 0;
	add.s32 	%r69, %r91, %r30;
	sub.s32 	%r70, %r90, %r69;
	add.s32 	%r71, %r70, 1;
	and.b32  	%r31, %r71, 3;
	setp.eq.s32 	%p20, %r31, 0;
	mov.u32 	%r94, %r29;
	@%p20 bra 	$L__BB12_32;
	neg.s32 	%r92, %r31;
	mov.u32 	%r94, %r29;
$L__BB12_31:
	.pragma "nounroll";
	sub.s64 	%rd101, %rd124, %rd23;
	mov.b64 	%fd17, %rd101;
	{
	.reg .b32 %temp; 
	mov.b64 	{%temp, %r72}, %fd17;
	}
	setp.lt.s32 	%p21, %r72, 0;
	selp.b64 	%rd127, %rd124, %rd101, %p21;
	shl.b64 	%rd124, %rd127, 1;
	add.s32 	%r94, %r94, -1;
	add.s32 	%r92, %r92, 1;
	setp.ne.s32 	%p22, %r92, 0;
	@%p22 bra 	$L__BB12_31;
$L__BB12_32:
	sub.s32 	%r73, %r29, %r30;
	setp.lt.u32 	%p23, %r73, 3;
	@%p23 bra 	$L__BB12_34;
$L__BB12_33:
	sub.s64 	%rd102, %rd124, %rd23;
	mov.b64 	%fd18, %rd102;
	{
	.reg .b32 %temp; 
	mov.b64 	{%temp, %r74}, %fd18;
	}
	setp.lt.s32 	%p24, %r74, 0;
	selp.b64 	%rd103, %rd124, %rd102, %p24;
	shl.b64 	%rd104, %rd103, 1;
	sub.s64 	%rd105, %rd104, %rd23;
	mov.b64 	%fd19, %rd105;
	{
	.reg .b32 %temp; 
	mov.b64 	{%temp, %r75}, %fd19;
	}
	setp.lt.s32 	%p25, %r75, 0;
	selp.b64 	%rd106, %rd104, %rd105, %p25;
	shl.b64 	%rd107, %rd106, 1;
	sub.s64 	%rd108, %rd107, %rd23;
	mov.b64 	%fd20, %rd108;
	{
	.reg .b32 %temp; 
	mov.b64 	{%temp, %r76}, %fd20;
	}
	setp.lt.s32 	%p26, %r76, 0;
	selp.b64 	%rd109, %rd107, %rd108, %p26;
	shl.b64 	%rd110, %rd109, 1;
	sub.s64 	%rd111, %rd110, %rd23;
	mov.b64 	%fd21, %rd111;
	{
	.reg .b32 %temp; 
	mov.b64 	{%temp, %r77}, %fd21;
	}
	setp.lt.s32 	%p27, %r77, 0;
	selp.b64 	%rd127, %rd110, %rd111, %p27;
	shl.b64 	%rd124, %rd127, 1;
	add.s32 	%r39, %r94, -4;
	setp.gt.s32 	%p28, %r94, 3;
	mov.u32 	%r94, %r39;
	@%p28 bra 	$L__BB12_33;
$L__BB12_34:
	and.b64  	%rd33, %rd127, 9223372036854775807;
	setp.eq.s64 	%p29, %rd33, 0;
	mov.b64 	%rd128, 0;
	@%p29 bra 	$L__BB12_38;
	mov.b64 	%fd22, %rd33;
	mul.f64 	%fd23, %fd22, 0d4350000000000000;
	{
	.reg .b32 %temp; 
	mov.b64 	{%temp, %r78}, %fd23;
	}
	shr.u32 	%r79, %r78, 20;
	sub.s32 	%r80, 55, %r79;
	sub.s32 	%r40, %r91, %r80;
	shl.b64 	%rd34, %rd33, %r80;
	setp.gt.s32 	%p30, %r40, 0;
	@%p30 bra 	$L__BB12_37;
	sub.s32 	%r82, 1, %r40;
	shr.u64 	%rd128, %rd34, %r82;
	bra.uni 	$L__BB12_38;
$L__BB12_37:
	add.s32 	%r81, %r40, -1;
	cvt.u64.u32 	%rd113, %r81;
	shl.b64 	%rd114, %rd113, 52;
	add.s64 	%rd128, %rd114, %rd34;
$L__BB12_38:
	mov.b64 	%fd24, %rd128;
	copysign.f64 	%fd28, %fd2, %fd24;
$L__BB12_39:
	cvta.to.global.u64 	%rd115, %rd39;
	add.s64 	%rd117, %rd115, %rd46;
	st.global.f64 	[%rd117], %fd28;
$L__BB12_40:
	ret;

}
	// .globl	_ZN6thrust24THRUST_300001_SM_1000_NS8cuda_cub4core6detail13_kernel_agentINS1_15__reduce_by_key9InitAgentIN3cub18CUB_300001_SM_100024ReduceByKeyScanTileStateIN4cuda3std3__45tupleIJ7double2iEEEiLb0EEEiPiEEJSG_iSH_EEEvDpT0_
.visible .entry _ZN6thrust24THRUST_300001_SM_1000_NS8cuda_cub4core6detail13_kernel_agentINS1_15__reduce_by_key9InitAgentIN3cub18CUB_300001_SM_100024ReduceByKeyScanTileStateIN4cuda3std3__45tupleIJ7double2iEEEiLb0EEEiPiEEJSG_iSH_EEEvDpT0_(
	.param .align 8 .b8 _ZN6thrust24THRUST_300001_SM_1000_NS8cuda_cub4core6detail13_kernel_agentINS1_15__reduce_by_key9InitAgentIN3cub18CUB_300001_SM_100024ReduceByKeyScanTileStateIN4cuda3std3__45tupleIJ7double2iEEEiLb0EEEiPiEEJSG_iSH_EEEvDpT0__param_0[24],
	.param .u32 _ZN6thrust24THRUST_300001_SM_1000_NS8cuda_cub4core6detail13_kernel_agentINS1_15__reduce_by_key9InitAgentIN3cub18CUB_300001_SM_100024ReduceByKeyScanTileStateIN4cuda3std3__45tupleIJ7double2iEEEiLb0EEEiPiEEJSG_iSH_EEEvDpT0__param_1,
	.param .u64 .ptr .align 1 _ZN6thrust24THRUST_300001_SM_1000_NS8cuda_cub4core6detail13_kernel_agentINS1_15__reduce_by_key9InitAgentIN3cub18CUB_300001_SM_100024ReduceByKeyScanTileStateIN4cuda3std3__45tupleIJ7double2iEEEiLb0EEEiPiEEJSG_iSH_EEEvDpT0__param_2
)
.maxntid 128
{
	.reg .pred 	%p<6>;
	.reg .b32 	%r<11>;
	.reg .b64 	%rd<9>;

	ld.param.u64 	%rd3, [_ZN6thrust24THRUST_300001_SM_1000_NS8cuda_cub4core6detail13_kernel_agentINS1_15__reduce_by_key9InitAgentIN3cub18CUB_300001_SM_100024ReduceByKeyScanTileStateIN4cuda3std3__45tupleIJ7double2iEEEiLb0EEEiPiEEJSG_iSH_EEEvDpT0__param_0];
	ld.param.u32 	%r4, [_ZN6thrust24THRUST_300001_SM_1000_NS8cuda_cub4core6detail13_kernel_agentINS1_15__reduce_by_key9InitAgentIN3cub18CUB_300001_SM_100024ReduceByKeyScanTileStateIN4cuda3std3__45tupleIJ7double2iEEEiLb0EEEiPiEEJSG_iSH_EEEvDpT0__param_1];
	ld.param.u64 	%rd2, [_ZN6thrust24THRUST_300001_SM_1000_NS8cuda_cub4core6detail13_kernel_agentINS1_15__reduce_by_key9InitAgentIN3cub18CUB_300001_SM_100024ReduceByKeyScanTileStateIN4cuda3std3__45tupleIJ7double2iEEEiLb0EEEiPiEEJSG_iSH_EEEvDpT0__param_2];
	cvta.to.global.u64 	%rd1, %rd3;
	mov.u32 	%r1, %ctaid.x;
	mov.u32 	%r5, %ntid.x;
	mov.u32 	%r2, %tid.x;
	mad.lo.s32 	%r3, %r1, %r5, %r2;
	setp.ge.s32 	%p1, %r3, %r4;
	@%p1 bra 	$L__BB13_2;
	mul.wide.s32 	%rd4, %r3, 4;
	add.s64 	%rd5, %rd1, %rd4;
	mov.b32 	%r6, 99;
	st.global.u32 	[%rd5+128], %r6;
$L__BB13_2:
	setp.ne.s32 	%p2, %r1, 0;
	setp.gt.u32 	%p3, %r2, 31;
	or.pred  	%p4, %p2, %p3;
	@%p4 bra 	$L__BB13_4;
	mul.wide.u32 	%rd6, %r2, 4;
	add.s64 	%rd7, %rd1, %rd6;
	mov.b32 	%r8, 0;
	st.global.u32 	[%rd7], %r8;
$L__BB13_4:
	or.b32  	%r9, %r1, %r2;
	setp.ne.s32 	%p5, %r9, 0;
	@%p5 bra 	$L__BB13_6;
	cvta.to.global.u64 	%rd8, %rd2;
	mov.b32 	%r10, 0;
	st.global.u32 	[%rd8], %r10;
$L__BB13_6:
	ret;

}
	// .globl	_ZN6thrust24THRUST_300001_SM_1000_NS8cuda_cub4core6detail13_kernel_agentINS1_15__reduce_by_key16ReduceByKeyAgentINS0_6detail15normal_iteratorINS0_10device_ptrIiEEEENS0_12zip_iteratorIN4cuda3std3__45tupleIJNS0_18transform_iteratorIN12Trajectories21PhaseToComplexFunctorENS0_20permutation_iteratorINS9_IdEESB_EENS0_11use_defaultESN_EESB_EEEEENS0_16discard_iteratorISN_EENSC_INSG_IJNS8_INS9_I7double2EEEESB_EEEEENSF_8equal_toIiEENSI_21ReduceComplexAndIndexEPiiEEJSB_SQ_SS_SX_S11_N3cub18CUB_300001_SM_100024ReduceByKeyScanTileStateINSG_IJST_iEEEiLb0EEESZ_S10_iiEEEvDpT0_
.visible .entry _ZN6thrust24THRUST_300001_SM_1000_NS8cuda_cub4core6detail13_kernel_agentINS1_15__reduce_by_key16ReduceByKeyAgentINS0_6detail15normal_iteratorINS0_10device_ptrIiEEEENS0_12zip_iteratorIN4cuda3std3__45tupleIJNS0_18transform_iteratorIN12Trajectories21PhaseToComplexFunctorENS0_20permutation_iteratorINS9_IdEESB_EENS0_11use_defaultESN_EESB_EEEEENS0_16discard_iteratorISN_EENSC_INSG_IJNS8_INS9_I7double2EEEESB_EEEEENSF_8equal_toIiEENSI_21ReduceComplexAndIndexEPiiEEJSB_SQ_SS_SX_S11_N3cub18CUB_300001_SM_100024ReduceByKeyScanTileStateINSG_IJST_iEEEiLb0EEESZ_S10_iiEEEvDpT0_(
	.param .align 8 .b8 _ZN6thrust24THRUST_300001_SM_1000_NS8cuda_cub4core6detail13_kernel_agentINS1_15__reduce_by_key16ReduceByKeyAgentINS0_6detail15normal_iteratorINS0_10device_ptrIiEEEENS0_12zip_iteratorIN4cuda3std3__45tupleIJNS0_18transform_iteratorIN12Trajectories21PhaseToComplexFunctorENS0_20permutation_iteratorINS9_IdEESB_EENS0_11use_defaultESN_EESB_EEEEENS0_16discard_iteratorISN_EENSC_INSG_IJNS8_INS9_I7double2EEEESB_EEEEENSF_8equal_toIiEENSI_21ReduceComplexAndIndexEPiiEEJSB_SQ_SS_SX_S11_N3cub18CUB_300001_SM_100024ReduceByKeyScanTileStateINSG_IJST_iEEEiLb0EEESZ_S10_iiEEEvDpT0__param_0[8],
	.param .align 8 .b8 _ZN6thrust24THRUST_300001_SM_1000_NS8cuda_cub4core6detail13_kernel_agentINS1_15__reduce_by_key16ReduceByKeyAgentINS0_6detail15normal_iteratorINS0_10device_ptrIiEEEENS0_12zip_iteratorIN4cuda3std3__45tupleIJNS0_18transform_iteratorIN12Trajectories21PhaseToComplexFunctorENS0_20permutation_iteratorINS9_IdEESB_EENS0_11use_defaultESN_EESB_EEEEENS0_16discard_iteratorISN_EENSC_INSG_IJNS8_INS9_I7double2EEEESB_EEEEENSF_8equal_toIiEENSI_21ReduceComplexAndIndexEPiiEEJSB_SQ_SS_SX_S11_N3cub18CUB_300001_SM_100024ReduceByKeyScanTileStateINSG_IJST_iEEEiLb0EEESZ_S10_iiEEEvDpT0__param_1[32],
	.param .align 8 .b8 _ZN6thrust24THRUST_300001_SM_1000_NS8cuda_cub4core6detail13_kernel_agentINS1_15__reduce_by_key16ReduceByKeyAgentINS0_6detail15normal_iteratorINS0_10device_ptrIiEEEENS0_12zip_iteratorIN4cuda3std3__45tupleIJNS0_18transform_iteratorIN12Trajectories21PhaseToComplexFunctorENS0_20permutation_iteratorINS9_IdEESB_EENS0_11use_defaultESN_EESB_EEEEENS0_16discard_iteratorISN_EENSC_INSG_IJNS8_INS9_I7double2EEEESB_EEEEENSF_8equal_toIiEENSI_21ReduceComplexAndIndexEPiiEEJSB_SQ_SS_SX_S11_N3cub18CUB_300001_SM_100024ReduceByKeyScanTileStateINSG_IJST_iEEEiLb0EEESZ_S10_iiEEEvDpT0__param_2[16],
	.param .align 8 .b8 _ZN6thrust24THRUST_300001_SM_1000_NS8cuda_cub4core6detail13_kernel_agentINS1_15__reduce_by_key16ReduceByKeyAgentINS0_6detail15normal_iteratorINS0_10device_ptrIiEEEENS0_12zip_iteratorIN4cuda3std3__45tupleIJNS0_18transform_iteratorIN12Trajectories21PhaseToComplexFunctorENS0_20permutation_iteratorINS9_IdEESB_EENS0_11use_defaultESN_EESB_EEEEENS0_16discard_iteratorISN_EENSC_INSG_IJNS8_INS9_I7double2EEEESB_EEEEENSF_8equal_toIiEENSI_21ReduceComplexAndIndexEPiiEEJSB_SQ_SS_SX_S11_N3cub18CUB_300001_SM_100024ReduceByKeyScanTileStateINSG_IJST_iEEEiLb0EEESZ_S10_iiEEEvDpT0__param_3[16],
	.param .u64 .ptr .align 1 _ZN6thrust24THRUST_300001_SM_1000_NS8cuda_cub4core6detail13_kernel_agentINS1_15__reduce_by_key16ReduceByKeyAgentINS0_6detail15normal_iteratorINS0_10device_ptrIiEEEENS0_12zip_iteratorIN4cuda3std3__45tupleIJNS0_18transform_iteratorIN12Trajectories21PhaseToComplexFunctorENS0_20permutation_iteratorINS9_IdEESB_EENS0_11use_defaultESN_EESB_EEEEENS0_16discard_iteratorISN_EENSC_INSG_IJNS8_INS9_I7double2EEEESB_EEEEENSF_8equal_toIiEENSI_21ReduceComplexAndIndexEPiiEEJSB_SQ_SS_SX_S11_N3cub18CUB_300001_SM_100024ReduceByKeyScanTileStateINSG_IJST_iEEEiLb0EEESZ_S10_iiEEEvDpT0__param_4,
	.param .align 8 .b8 _ZN6thrust24THRUST_300001_SM_1000_NS8cuda_cub4core6detail13_kernel_agentINS1_15__reduce_by_key16ReduceByKeyAgentINS0_6detail15normal_iteratorINS0_10device_ptrIiEEEENS0_12zip_iteratorIN4cuda3std3__45tupleIJNS0_18transform_iteratorIN12Trajectories21PhaseToComplexFunctorENS0_20permutation_iteratorINS9_IdEESB_EENS0_11use_defaultESN_EESB_EEEEENS0_16discard_iteratorISN_EENSC_INSG_IJNS8_INS9_I7double2EEEESB_EEEEENSF_8equal_toIiEENSI_21ReduceComplexAndIndexEPiiEEJSB_SQ_SS_SX_S11_N3cub18CUB_300001_SM_100024ReduceByKeyScanTileStateINSG_IJST_iEEEiLb0EEESZ_S10_iiEEEvDpT0__param_5[24],
	.param .align 1 .b8 _ZN6thrust24THRUST_300001_SM_1000_NS8cuda_cub4core6detail13_kernel_agentINS1_15__reduce_by_key16ReduceByKeyAgentINS0_6detail15normal_iteratorINS0_10device_ptrIiEEEENS0_12zip_iteratorIN4cuda3std3__45tupleIJNS0_18transform_iteratorIN12Trajectories21PhaseToComplexFunctorENS0_20permutation_iteratorINS9_IdEESB_EENS0_11use_defaultESN_EESB_EEEEENS0_16discard_iteratorISN_EENSC_INSG_IJNS8_INS9_I7double2EEEESB_EEEEENSF_8equal_toIiEENSI_21ReduceComplexAndIndexEPiiEEJSB_SQ_SS_SX_S11_N3cub18CUB_300001_SM_100024ReduceByKeyScanTileStateINSG_IJST_iEEEiLb0EEESZ_S10_iiEEEvDpT0__param_6[1],
	.param .align 1 .b8 _ZN6thrust24THRUST_300001_SM_1000_NS8cuda_cub4core6detail13_kernel_agentINS1_15__reduce_by_key16ReduceByKeyAgentINS0_6detail15normal_iteratorINS0_10device_ptrIiEEEENS0_12zip_iteratorIN4cuda3std3__45tupleIJNS0_18transform_iteratorIN12Trajectories21PhaseToComplexFunctorENS0_20permutation_iteratorINS9_IdEESB_EENS0_11use_defaultESN_EESB_EEEEENS0_16discard_iteratorISN_EENSC_INSG_IJNS8_INS9_I7double2EEEESB_EEEEENSF_8equal_toIiEENSI_21ReduceComplexAndIndexEPiiEEJSB_SQ_SS_SX_S11_N3cub18CUB_300001_SM_100024ReduceByKeyScanTileStateINSG_IJST_iEEEiLb0EEESZ_S10_iiEEEvDpT0__param_7[1],
	.param .u32 _ZN6thrust24THRUST_300001_SM_1000_NS8cuda_cub4core6detail13_kernel_agentINS1_15__reduce_by_key16ReduceByKeyAgentINS0_6detail15normal_iteratorINS0_10device_ptrIiEEEENS0_12zip_iteratorIN4cuda3std3__45tupleIJNS0_18transform_iteratorIN12Trajectories21PhaseToComplexFunctorENS0_20permutation_iteratorINS9_IdEESB_EENS0_11use_defaultESN_EESB_EEEEENS0_16discard_iteratorISN_EENSC_INSG_IJNS8_INS9_I7double2EEEESB_EEEEENSF_8equal_toIiEENSI_21ReduceComplexAndIndexEPiiEEJSB_SQ_SS_SX_S11_N3cub18CUB_300001_SM_100024ReduceByKeyScanTileStateINSG_IJST_iEEEiLb0EEESZ_S10_iiEEEvDpT0__param_8,
	.param .u32 _ZN6thrust24THRUST_300001_SM_1000_NS8cuda_cub4core6detail13_kernel_agentINS1_15__reduce_by_key16ReduceByKeyAgentINS0_6detail15normal_iteratorINS0_10device_ptrIiEEEENS0_12zip_iteratorIN4cuda3std3__45tupleIJNS0_18transform_iteratorIN12Trajectories21PhaseToComplexFunctorENS0_20permutation_iteratorINS9_IdEESB_EENS0_11use_defaultESN_EESB_EEEEENS0_16discard_iteratorISN_EENSC_INSG_IJNS8_INS9_I7double2EEEESB_EEEEENSF_8equal_toIiEENSI_21ReduceComplexAndIndexEPiiEEJSB_SQ_SS_SX_S11_N3cub18CUB_300001_SM_100024ReduceByKeyScanTileStateINSG_IJST_iEEEiLb0EEESZ_S10_iiEEEvDpT0__param_9
)
.maxntid 256
{
	.reg .pred 	%p<362>;
	.reg .b16 	%rs<37>;
	.reg .b32 	%r<4997>;
	.reg .b64 	%rd<765>;
	.reg .b64 	%fd<1495>;

	ld.param.u64 	%rd64, [_ZN6thrust24THRUST_300001_SM_1000_NS8cuda_cub4core6detail13_kernel_agentINS1_15__reduce_by_key16ReduceByKeyAgentINS0_6detail15normal_iteratorINS0_10device_ptrIiEEEENS0_12zip_iteratorIN4cuda3std3__45tupleIJNS0_18transform_iteratorIN12Trajectories21PhaseToComplexFunctorENS0_20permutation_iteratorINS9_IdEESB_EENS0_11use_defaultESN_EESB_EEEEENS0_16discard_iteratorISN_EENSC_INSG_IJNS8_INS9_I7double2EEEESB_EEEEENSF_8equal_toIiEENSI_21ReduceComplexAndIndexEPiiEEJSB_SQ_SS_SX_S11_N3cub18CUB_300001_SM_100024ReduceByKeyScanTileStateINSG_IJST_iEEEiLb0EEESZ_S10_iiEEEvDpT0__param_5+16];
	ld.param.u64 	%rd63, [_ZN6thrust24THRUST_300001_SM_1000_NS8cuda_cub4core6detail13_kernel_agentINS1_15__reduce_by_key16ReduceByKeyAgentINS0_6detail15normal_iteratorINS0_10device_ptrIiEEEENS0_12zip_iteratorIN4cuda3std3__45tupleIJNS0_18transform_iteratorIN12Trajectories21PhaseToComplexFunctorENS0_20permutation_iteratorINS9_IdEESB_EENS0_11use_defaultESN_EESB_EEEEENS0_16discard_iteratorISN_EENSC_INSG_IJNS8_INS9_I7double2EEEESB_EEEEENSF_8equal_toIiEENSI_21ReduceComplexAndIndexEPiiEEJSB_SQ_SS_SX_S11_N3cub18CUB_300001_SM_100024ReduceByKeyScanTileStateINSG_IJST_iEEEiLb0EEESZ_S10_iiEEEvDpT0__param_5+8];
	ld.param.u64 	%rd62, [_ZN6thrust24THRUST_300001_SM_1000_NS8cuda_cub4core6detail13_kernel_agentINS1_15__reduce_by_key16ReduceByKeyAgentINS0_6detail15normal_iteratorINS0_10device_ptrIiEEEENS0_12zip_iteratorIN4cuda3std3__45tupleIJNS0_18transform_iteratorIN12Trajectories21PhaseToComplexFunctorENS0_20permutation_iteratorINS9_IdEESB_EENS0_11use_defaultESN_EESB_EEEEENS0_16discard_iteratorISN_EENSC_INSG_IJNS8_INS9_I7double2EEEESB_EEEEENSF_8equal_toIiEENSI_21ReduceComplexAndIndexEPiiEEJSB_SQ_SS_SX_S11_N3cub18CUB_300001_SM_100024ReduceByKeyScanTileStateINSG_IJST_iEEEiLb0EEESZ_S10_iiEEEvDpT0__param_5];
	ld.param.u64 	%rd5, [_ZN6thrust24THRUST_300001_SM_1000_NS8cuda_cub4core6detail13_kernel_agentINS1_15__reduce_by_key16ReduceByKeyAgentINS0_6detail15normal_iteratorINS0_10device_ptrIiEEEENS0_12zip_iteratorIN4cuda3std3__45tupleIJNS0_18transform_iteratorIN12Trajectories21PhaseToComplexFunctorENS0_20permutation_iteratorINS9_IdEESB_EENS0_11use_defaultESN_EESB_EEEEENS0_16discard_iteratorISN_EENSC_INSG_IJNS8_INS9_I7double2EEEESB_EEEEENSF_8equal_toIiEENSI_21ReduceComplexAndIndexEPiiEEJSB_SQ_SS_SX_S11_N3cub18CUB_300001_SM_100024ReduceByKeyScanTileStateINSG_IJST_iEEEiLb0EEESZ_S10_iiEEEvDpT0__param_0];
	ld.param.u64 	%rd60, [_ZN6thrust24THRUST_300001_SM_1000_NS8cuda_cub4core6detail13_kernel_agentINS1_15__reduce_by_key16ReduceByKeyAgentINS0_6detail15normal_iteratorINS0_10device_ptrIiEEEENS0_12zip_iteratorIN4cuda3std3__45tupleIJNS0_18transform_iteratorIN12Trajectories21PhaseToComplexFunctorENS0_20permutation_iteratorINS9_IdEESB_EENS0_11use_defaultESN_EESB_EEEEENS0_16discard_iteratorISN_EENSC_INSG_IJNS8_INS9_I7double2EEEESB_EEEEENSF_8equal_toIiEENSI_21ReduceComplexAndIndexEPiiEEJSB_SQ_SS_SX_S11_N3cub18CUB_300001_SM_100024ReduceByKeyScanTileStateINSG_IJST_iEEEiLb0EEESZ_S10_iiEEEvDpT0__param_3+8];
	ld.param.u64 	%rd59, [_ZN6thrust24THRUST_300001_SM_1000_NS8cuda_cub4core6detail13_kernel_agentINS1_15__reduce_by_key16ReduceByKeyAgentINS0_6detail15normal_iteratorINS0_10device_ptrIiEEEENS0_12zip_iteratorIN4cuda3std3__45tupleIJNS0_18transform_iteratorIN12Trajectories21PhaseToComplexFunctorENS0_20permutation_iteratorINS9_IdEESB_EENS0_11use_defaultESN_EESB_EEEEENS0_16discard_iteratorISN_EENSC_INSG_IJNS8_INS9_I7double2EEEESB_EEEEENSF_8equal_toIiEENSI_21ReduceComplexAndIndexEPiiEEJSB_SQ_SS_SX_S11_N3cub18CUB_300001_SM_100024ReduceByKeyScanTileStateINSG_IJST_iEEEiLb0EEESZ_S10_iiEEEvDpT0__param_3];
	ld.param.u64 	%rd65, [_ZN6thrust24THRUST_300001_SM_1000_NS8cuda_cub4core6detail13_kernel_agentINS1_15__reduce_by_key16ReduceByKeyAgentINS0_6detail15normal_iteratorINS0_10device_ptrIiEEEENS0_12zip_iteratorIN4cuda3std3__45tupleIJNS0_18transform_iteratorIN12Trajectories21PhaseToComplexFunctorENS0_20permutation_iteratorINS9_IdEESB_EENS0_11use_defaultESN_EESB_EEEEENS0_16discard_iteratorISN_EENSC_INSG_IJNS8_INS9_I7double2EEEESB_EEEEENSF_8equal_toIiEENSI_21ReduceComplexAndIndexEPiiEEJSB_SQ_SS_SX_S11_N3cub18CUB_300001_SM_100024ReduceByKeyScanTileStateINSG_IJST_iEEEiLb0EEESZ_S10_iiEEEvDpT0__param_1+24];
	ld.param.u64 	%rd66, [_ZN6thrust24THRUST_300001_SM_1000_NS8cuda_cub4core6detail13_kernel_agentINS1_15__reduce_by_key16ReduceByKeyAgentINS0_6detail15normal_iteratorINS0_10device_ptrIiEEEENS0_12zip_iteratorIN4cuda3std3__45tupleIJNS0_18transform_iteratorIN12Trajectories21PhaseToComplexFunctorENS0_20permutation_iteratorINS9_IdEESB_EENS0_11use_defaultESN_EESB_EEEEENS0_16discard_iteratorISN_EENSC_INSG_IJNS8_INS9_I7double2EEEESB_EEEEENSF_8equal_toIiEENSI_21ReduceComplexAndIndexEPiiEEJSB_SQ_SS_SX_S11_N3cub18CUB_300001_SM_100024ReduceByKeyScanTileStateINSG_IJST_iEEEiLb0EEESZ_S10_iiEEEvDpT0__param_1+8];
	ld.param.u64 	%rd67, [_ZN6thrust24THRUST_300001_SM_1000_NS8cuda_cub4core6detail13_kernel_agentINS1_15__reduce_by_key16ReduceByKeyAgentINS0_6detail15normal_iteratorINS0_10device_ptrIiEEEENS0_12zip_iteratorIN4cuda3std3__45tupleIJNS0_18transform_iteratorIN12Trajectories21PhaseToComplexFunctorENS0_20permutation_iteratorINS9_IdEESB_EENS0_11use_defaultESN_EESB_EEEEENS0_16discard_iteratorISN_EENSC_INSG_IJNS8_INS9_I7double2EEEESB_EEEEENSF_8equal_toIiEENSI_21ReduceComplexAndIndexEPiiEEJSB_SQ_SS_SX_S11_N3cub18CUB_300001_SM_100024ReduceByKeyScanTileStateINSG_IJST_iEEEiLb0EEESZ_S10_iiEEEvDpT0__param_1];
	ld.param.u64 	%rd61, [_ZN6thrust24THRUST_300001_SM_1000_NS8cuda_cub4core6detail13_kernel_agentINS1_15__reduce_by_key16ReduceByKeyAgentINS0_6detail15normal_iteratorINS0_10device_ptrIiEEEENS0_12zip_iteratorIN4cuda3std3__45tupleIJNS0_18transform_iteratorIN12Trajectories21PhaseToComplexFunctorENS0_20permutation_iteratorINS9_IdEESB_EENS0_11use_defaultESN_EESB_EEEEENS0_16discard_iteratorISN_EENSC_INSG_IJNS8_INS9_I7double2EEEESB_EEEEENSF_8equal_toIiEENSI_21ReduceComplexAndIndexEPiiEEJSB_SQ_SS_SX_S11_N3cub18CUB_300001_SM_100024ReduceByKeyScanTileStateINSG_IJST_iEEEiLb0EEESZ_S10_iiEEEvDpT0__param_4];
	ld.param.u32 	%r910, [_ZN6thrust24THRUST_300001_SM_1000_NS8cuda_cub4core6detail13_kernel_agentINS1_15__reduce_by_key16ReduceByKeyAgentINS0_6detail15normal_iteratorINS0_10device_ptrIiEEEENS0_12zip_iteratorIN4cuda3std3__45tupleIJNS0_18transform_iteratorIN12Trajectories21PhaseToComplexFunctorENS0_20permutation_iteratorINS9_IdEESB_EENS0_11use_defaultESN_EESB_EEEEENS0_16discard_iteratorISN_EENSC_INSG_IJNS8_INS9_I7double2EEEESB_EEEEENSF_8equal_toIiEENSI_21ReduceComplexAndIndexEPiiEEJSB_SQ_SS_SX_S11_N3cub18CUB_300001_SM_100024ReduceByKeyScanTileStateINSG_IJST_iEEEiLb0EEESZ_S10_iiEEEvDpT0__param_8];
	cvta.to.global.u64 	%rd1, %rd61;
	cvta.to.global.u64 	%rd6, %rd67;
	cvta.to.global.u64 	%rd7, %rd66;
	cvta.to.global.u64 	%rd8, %rd65;
	cvta.to.global.u64 	%rd9, %rd59;
	cvta.to.global.u64 	%rd10, %rd60;
	mov.u32 	%r1, %ctaid.x;
	shl.b32 	%r2, %r1, 9;
	sub.s32 	%r3, %r910, %r2;
	setp.lt.s32 	%p4, %r3, 513;
	@%p4 bra 	$L__BB14_134;
	setp.ne.s32 	%p199, %r1, 0;
	@%p199 bra 	$L__BB14_46;
	mov.u32 	%r4722, %tid.x;
	and.b32  	%r4213, %r4722, 31;
	shl.b32 	%r4214, %r4722, 1;
	and.b32  	%r4215, %r4214, 1984;
	or.b32  	%r4216, %r4213, %r4215;
	add.s32 	%r4217, %r4216, %r2;
	mul.wide.u32 	%rd687, %r4217, 4;
	add.s64 	%rd685, %rd5, %rd687;
	// begin inline asm
	ld.global.nc.u32 %r4210, [%rd685];
	// end inline asm
	add.s64 	%rd686, %rd685, 128;
	// begin inline asm
	ld.global.nc.u32 %r4211, [%rd686];
	// end inline asm
	// begin inline asm
	mov.u32 %r4212, %laneid;
	// end inline asm
	add.s32 	%r6, %r4212, %r4215;
	shl.b32 	%r4218, %r6, 2;
	mov.u32 	%r4219, _ZN6thrust24THRUST_300001_SM_1000_NS8cuda_cub4core6detail5shmemE;
	add.s32 	%r7, %r4219, %r4218;
	st.shared.u32 	[%r7], %r4210;
	st.shared.u32 	[%r7+128], %r4211;
	bar.warp.sync 	-1;
	and.b32  	%r4220, %r4722, 992;
	add.s32 	%r8, %r4212, %r4220;
	shl.b32 	%r4221, %r4212, 2;
	add.s32 	%r9, %r7, %r4221;
	ld.shared.v2.u32 	{%r10, %r11}, [%r9];
	bar.sync 	0;
	add.s64 	%rd11, %rd6, %rd687;
	add.s64 	%rd12, %rd8, %rd687;
	ld.global.u32 	%r4222, [%rd11];
	mul.wide.s32 	%rd688, %r4222, 8;
	add.s64 	%rd689, %rd7, %rd688;
	ld.global.f64 	%fd1, [%rd689];
	abs.f64 	%fd2, %fd1;
	setp.neu.f64 	%p302, %fd2, 0d7FF0000000000000;
	@%p302 bra 	$L__BB14_4;
	mov.f64 	%fd1181, 0d0000000000000000;
	mul.rn.f64 	%fd1390, %fd1, %fd1181;
	mov.b32 	%r4706, 1;
	bra.uni 	$L__BB14_7;
$L__BB14_4:
	mul.f64 	%fd1176, %fd1, 0d3FE45F306DC9C883;
	cvt.rni.s32.f64 	%r4705, %fd1176;
	cvt.rn.f64.s32 	%fd1177, %r4705;
	fma.rn.f64 	%fd1178, %fd1177, 0dBFF921FB54442D18, %fd1;
	fma.rn.f64 	%fd1179, %fd1177, 0dBC91A62633145C00, %fd1178;
	fma.rn.f64 	%fd1390, %fd1177, 0dB97B839A252049C0, %fd1179;
	setp.ltu.f64 	%p303, %fd2, 0d41E0000000000000;
	@%p303 bra 	$L__BB14_6;
	{ // callseq 16, 0
	.param .b64 param0;
	st.param.f64 	[param0], %fd1;
	.param .align 16 .b8 retval0[16];
	call.uni (retval0), 
	__internal_trig_reduction_slowpathd, 
	(
	param0
	);
	ld.param.f64 	%fd1390, [retval0];
	ld.param.b32 	%r4705, [retval0+8];
	} // callseq 16
$L__BB14_6:
	add.s32 	%r4706, %r4705, 1;
$L__BB14_7:
	setp.neu.f64 	%p304, %fd2, 0d7FF0000000000000;
	shl.b32 	%r4225, %r4706, 6;
	cvt.u64.u32 	%rd690, %r4225;
	and.b64  	%rd691, %rd690, 64;
	mov.u64 	%rd692, __cudart_sin_cos_coeffs;
	add.s64 	%rd693, %rd692, %rd691;
	mul.rn.f64 	%fd1182, %fd1390, %fd1390;
	and.b32  	%r4226, %r4706, 1;
	setp.eq.b32 	%p305, %r4226, 1;
	selp.f64 	%fd1183, 0dBDA8FF8320FD8164, 0d3DE5DB65F9785EBA, %p305;
	ld.global.nc.v2.f64 	{%fd1184, %fd1185}, [%rd693];
	fma.rn.f64 	%fd1186, %fd1183, %fd1182, %fd1184;
	fma.rn.f64 	%fd1187, %fd1186, %fd1182, %fd1185;
	ld.global.nc.v2.f64 	{%fd1188, %fd1189}, [%rd693+16];
	fma.rn.f64 	%fd1190, %fd1187, %fd1182, %fd1188;
	fma.rn.f64 	%fd1191, %fd1190, %fd1182, %fd1189;
	ld.global.nc.v2.f64 	{%fd1192, %fd1193}, [%rd693+32];
	fma.rn.f64 	%fd1194, %fd1191, %fd1182, %fd1192;
	fma.rn.f64 	%fd1195, %fd1194, %fd1182, %fd1193;
	fma.rn.f64 	%fd1196, %fd1195, %fd1390, %fd1390;
	fma.rn.f64 	%fd1197, %fd1195, %fd1182, 0d3FF0000000000000;
	selp.f64 	%fd1198, %fd1197, %fd1196, %p305;
	and.b32  	%r4227, %r4706, 2;
	setp.eq.s32 	%p306, %r4227, 0;
	mov.f64 	%fd1199, 0d0000000000000000;
	sub.f64 	%fd1200, %fd1199, %fd1198;
	selp.f64 	%fd8, %fd1198, %fd1200, %p306;
	@%p304 bra 	$L__BB14_9;
	mov.f64 	%fd1206, 0d0000000000000000;
	mul.rn.f64 	%fd1391, %fd1, %fd1206;
	mov.b32 	%r4707, 0;
	bra.uni 	$L__BB14_11;
$L__BB14_9:
	mul.f64 	%fd1201, %fd1, 0d3FE45F306DC9C883;
	cvt.rni.s32.f64 	%r4707, %fd1201;
	cvt.rn.f64.s32 	%fd1202, %r4707;
	fma.rn.f64 	%fd1203, %fd1202, 0dBFF921FB54442D18, %fd1;
	fma.rn.f64 	%fd1204, %fd1202, 0dBC91A62633145C00, %fd1203;
	fma.rn.f64 	%fd1391, %fd1202, 0dB97B839A252049C0, %fd1204;
	setp.ltu.f64 	%p307, %fd2, 0d41E0000000000000;
	@%p307 bra 	$L__BB14_11;
	{ // callseq 17, 0
	.param .b64 param0;
	st.param.f64 	[param0], %fd1;
	.param .align 16 .b8 retval0[16];
	call.uni (retval0), 
	__internal_trig_reduction_slowpathd, 
	(
	param0
	);
	ld.param.f64 	%fd1391, [retval0];
	ld.param.b32 	%r4707, [retval0+8];
	} // callseq 17
$L__BB14_11:
	shl.b32 	%r4230, %r4707, 6;
	cvt.u64.u32 	%rd694, %r4230;
	and.b64  	%rd695, %rd694, 64;
	add.s64 	%rd697, %rd692, %rd695;
	mul.rn.f64 	%fd1207, %fd1391, %fd1391;
	and.b32  	%r4231, %r4707, 1;
	setp.eq.b32 	%p308, %r4231, 1;
	selp.f64 	%fd1208, 0dBDA8FF8320FD8164, 0d3DE5DB65F9785EBA, %p308;
	ld.global.nc.v2.f64 	{%fd1209, %fd1210}, [%rd697];
	fma.rn.f64 	%fd1211, %fd1208, %fd1207, %fd1209;
	fma.rn.f64 	%fd1212, %fd1211, %fd1207, %fd1210;
	ld.global.nc.v2.f64 	{%fd1213, %fd1214}, [%rd697+16];
	fma.rn.f64 	%fd1215, %fd1212, %fd1207, %fd1213;
	fma.rn.f64 	%fd1216, %fd1215, %fd1207, %fd1214;
	ld.global.nc.v2.f64 	{%fd1217, %fd1218}, [%rd697+32];
	fma.rn.f64 	%fd1219, %fd1216, %fd1207, %fd1217;
	fma.rn.f64 	%fd1220, %fd1219, %fd1207, %fd1218;
	fma.rn.f64 	%fd1221, %fd1220, %fd1391, %fd1391;
	fma.rn.f64 	%fd1222, %fd1220, %fd1207, 0d3FF0000000000000;
	selp.f64 	%fd1223, %fd1222, %fd1221, %p308;
	and.b32  	%r4232, %r4707, 2;
	setp.eq.s32 	%p309, %r4232, 0;
	mov.f64 	%fd1224, 0d0000000000000000;
	sub.f64 	%fd1225, %fd1224, %fd1223;
	selp.f64 	%fd13, %fd1223, %fd1225, %p309;
	ld.global.u32 	%r20, [%rd12];
	ld.global.u32 	%r4233, [%rd11+128];
	mul.wide.s32 	%rd698, %r4233, 8;
	add.s64 	%rd699, %rd7, %rd698;
	ld.global.f64 	%fd14, [%rd699];
	abs.f64 	%fd15, %fd14;
	setp.eq.f64 	%p310, %fd15, 0d7FF0000000000000;
	@%p310 bra 	$L__BB14_15;
	mul.f64 	%fd1226, %fd14, 0d3FE45F306DC9C883;
	cvt.rni.s32.f64 	%r4708, %fd1226;
	cvt.rn.f64.s32 	%fd1227, %r4708;
	fma.rn.f64 	%fd1228, %fd1227, 0dBFF921FB54442D18, %fd14;
	fma.rn.f64 	%fd1229, %fd1227, 0dBC91A62633145C00, %fd1228;
	fma.rn.f64 	%fd1393, %fd1227, 0dB97B839A252049C0, %fd1229;
	setp.ltu.f64 	%p311, %fd15, 0d41E0000000000000;
	@%p311 bra 	$L__BB14_14;
	{ // callseq 18, 0
	.param .b64 param0;
	st.param.f64 	[param0], %fd14;
	.param .align 16 .b8 retval0[16];
	call.uni (retval0), 
	__internal_trig_reduction_slowpathd, 
	(
	param0
	);
	ld.param.f64 	%fd1393, [retval0];
	ld.param.b32 	%r4708, [retval0+8];
	} // callseq 18
$L__BB14_14:
	add.s32 	%r4709, %r4708, 1;
	bra.uni 	$L__BB14_16;
$L__BB14_15:
	mov.f64 	%fd1231, 0d0000000000000000;
	mul.rn.f64 	%fd1393, %fd14, %fd1231;
	mov.b32 	%r4709, 1;
$L__BB14_16:
	setp.eq.f64 	%p312, %fd15, 0d7FF0000000000000;
	shl.b32 	%r4236, %r4709, 6;
	cvt.u64.u32 	%rd700, %r4236;
	and.b64  	%rd701, %rd700, 64;
	add.s64 	%rd703, %rd692, %rd701;
	mul.rn.f64 	%fd1232, %fd1393, %fd1393;
	and.b32  	%r4237, %r4709, 1;
	setp.eq.b32 	%p313, %r4237, 1;
	selp.f64 	%fd1233, 0dBDA8FF8320FD8164, 0d3DE5DB65F9785EBA, %p313;
	ld.global.nc.v2.f64 	{%fd1234, %fd1235}, [%rd703];
	fma.rn.f64 	%fd1236, %fd1233, %fd1232, %fd1234;
	fma.rn.f64 	%fd1237, %fd1236, %fd1232, %fd1235;
	ld.global.nc.v2.f64 	{%fd1238, %fd1239}, [%rd703+16];
	fma.rn.f64 	%fd1240, %fd1237, %fd1232, %fd1238;
	fma.rn.f64 	%fd1241, %fd1240, %fd1232, %fd1239;
	ld.global.nc.v2.f64 	{%fd1242, %fd1243}, [%rd703+32];
	fma.rn.f64 	%fd1244, %fd1241, %fd1232, %fd1242;
	fma.rn.f64 	%fd1245, %fd1244, %fd1232, %fd1243;
	fma.rn.f64 	%fd1246, %fd1245, %fd1393, %fd1393;
	fma.rn.f64 	%fd1247, %fd1245, %fd1232, 0d3FF0000000000000;
	selp.f64 	%fd1248, %fd1247, %fd1246, %p313;
	and.b32  	%r4238, %r4709, 2;
	setp.eq.s32 	%p314, %r4238, 0;
	mov.f64 	%fd1249, 0d0000000000000000;
	sub.f64 	%fd1250, %fd1249, %fd1248;
	selp.f64 	%fd21, %fd1248, %fd1250, %p314;
	@%p312 bra 	$L__BB14_19;
	mul.f64 	%fd1251, %fd14, 0d3FE45F306DC9C883;
	cvt.rni.s32.f64 	%r4710, %fd1251;
	cvt.rn.f64.s32 	%fd1252, %r4710;
	fma.rn.f64 	%fd1253, %fd1252, 0dBFF921FB54442D18, %fd14;
	fma.rn.f64 	%fd1254, %fd1252, 0dBC91A62633145C00, %fd1253;
	fma.rn.f64 	%fd1394, %fd1252, 0dB97B839A252049C0, %fd1254;
	setp.ltu.f64 	%p315, %fd15, 0d41E0000000000000;
	@%p315 bra 	$L__BB14_20;
	{ // callseq 19, 0
	.param .b64 param0;
	st.param.f64 	[param0], %fd14;
	.param .align 16 .b8 retval0[16];
	call.uni (retval0), 
	__internal_trig_reduction_slowpathd, 
	(
	param0
	);
	ld.param.f64 	%fd1394, [retval0];
	ld.param.b32 	%r4710, [retval0+8];
	} // callseq 19
	bra.uni 	$L__BB14_20;
$L__BB14_19:
	mov.f64 	%fd1256, 0d0000000000000000;
	mul.rn.f64 	%fd1394, %fd14, %fd1256;
	mov.b32 	%r4710, 0;
$L__BB14_20:
	shl.b32 	%r4243, %r4710, 6;
	cvt.u64.u32 	%rd704, %r4243;
	and.b64  	%rd705, %rd704, 64;
	add.s64 	%rd707, %rd692, %rd705;
	mul.rn.f64 	%fd1257, %fd1394, %fd1394;
	and.b32  	%r4244, %r4710, 1;
	setp.eq.b32 	%p316, %r4244, 1;
	selp.f64 	%fd1258, 0dBDA8FF8320FD8164, 0d3DE5DB65F9785EBA, %p316;
	ld.global.nc.v2.f64 	{%fd1259, %fd1260}, [%rd707];
	fma.rn.f64 	%fd1261, %fd1258, %fd1257, %fd1259;
	fma.rn.f64 	%fd1262, %fd1261, %fd1257, %fd1260;
	ld.global.nc.v2.f64 	{%fd1263, %fd1264}, [%rd707+16];
	fma.rn.f64 	%fd1265, %fd1262, %fd1257, %fd1263;
	fma.rn.f64 	%fd1266, %fd1265, %fd1257, %fd1264;
	ld.global.nc.v2.f64 	{%fd1267, %fd1268}, [%rd707+32];
	fma.rn.f64 	%fd1269, %fd1266, %fd1257, %fd1267;
	fma.rn.f64 	%fd1270, %fd1269, %fd1257, %fd1268;
	fma.rn.f64 	%fd1271, %fd1270, %fd1394, %fd1394;
	fma.rn.f64 	%fd1272, %fd1270, %fd1257, 0d3FF0000000000000;
	selp.f64 	%fd1273, %fd1272, %fd1271, %p316;
	and.b32  	%r4245, %r4710, 2;
	setp.eq.s32 	%p317, %r4245, 0;
	mov.f64 	%fd1274, 0d0000000000000000;
	sub.f64 	%fd1275, %fd1274, %fd1273;
	selp.f64 	%fd1276, %fd1273, %fd1275, %p317;
	ld.global.u32 	%r4246, [%rd12+128];
	mad.lo.s32 	%r4247, %r6, 28, %r7;
	st.shared.v2.f64 	[%r4247], {%fd8, %fd13};
	mov.b32 	%r4712, 0;
	st.shared.v4.u32 	[%r4247+16], {%r20, %r4712, %r4712, %r4712};
	st.shared.v2.f64 	[%r4247+1024], {%fd21, %fd1276};
	st.shared.v4.u32 	[%r4247+1040], {%r4246, %r4712, %r4712, %r4712};
	bar.warp.sync 	-1;
	mad.lo.s32 	%r4248, %r8, 56, %r9;
	ld.shared.v2.f64 	{%fd1398, %fd1397}, [%r4248];
	ld.shared.u32 	%r4715, [%r4248+16];
	ld.shared.v2.f64 	{%fd29, %fd28}, [%r4248+32];
	ld.shared.u32 	%r30, [%r4248+48];
	bar.sync 	0;
	shl.b32 	%r4249, %r4722, 2;
	add.s32 	%r4251, %r4219, %r4249;
	add.s32 	%r31, %r4251, 1632;
	st.shared.u32 	[%r4251+1632], %r11;
	bar.sync 	0;
	setp.eq.s32 	%p318, %r4722, 0;
	@%p318 bra 	$L__BB14_22;
	ld.shared.u32 	%r4711, [%r31+-4];
	setp.ne.s32 	%p319, %r4711, %r10;
	selp.u32 	%r4712, 1, 0, %p319;
$L__BB14_22:
	setp.ne.s32 	%p320, %r10, %r11;
	selp.u32 	%r4612, 1, 0, %p320;
	add.s32 	%r4253, %r4712, %r4612;
	add.f64 	%fd1277, %fd1398, %fd29;
	add.f64 	%fd1278, %fd1397, %fd28;
	min.s32 	%r4613, %r4715, %r30;
	selp.b32 	%r4293, %r30, %r4613, %p320;
	selp.f64 	%fd1279, %fd28, %fd1278, %p320;
	mov.b64 	%rd708, %fd1279;
	mov.b64 	{%r4283, %r4288}, %rd708;
	selp.f64 	%fd1280, %fd29, %fd1277, %p320;
	mov.b64 	%rd709, %fd1280;
	mov.b64 	{%r4273, %r4278}, %rd709;
	shr.u32 	%r36, %r4722, 5;
	mov.b32 	%r4609, 1;
	mov.b32 	%r4610, 0;
	mov.b32 	%r4611, -1;
	// begin inline asm
	shfl.sync.up.b32 %r4252, %r4253, %r4609, %r4610, %r4611;
	// end inline asm
	// begin inline asm
	shfl.sync.up.b32 %r4257, %r4610, %r4609, %r4610, %r4611;
	// end inline asm
	// begin inline asm
	shfl.sync.up.b32 %r4262, %r4610, %r4609, %r4610, %r4611;
	// end inline asm
	// begin inline asm
	shfl.sync.up.b32 %r4267, %r4610, %r4609, %r4610, %r4611;
	// end inline asm
	// begin inline asm
	shfl.sync.up.b32 %r4272, %r4273, %r4609, %r4610, %r4611;
	// end inline asm
	// begin inline asm
	shfl.sync.up.b32 %r4277, %r4278, %r4609, %r4610, %r4611;
	// end inline asm
	mov.b64 	%rd710, {%r4272, %r4277};
	mov.b64 	%fd1281, %rd710;
	// begin inline asm
	shfl.sync.up.b32 %r4282, %r4283, %r4609, %r4610, %r4611;
	// end inline asm
	// begin inline asm
	shfl.sync.up.b32 %r4287, %r4288, %r4609, %r4610, %r4611;
	// end inline asm
	mov.b64 	%rd711, {%r4282, %r4287};
	mov.b64 	%fd1282, %rd711;
	// begin inline asm
	shfl.sync.up.b32 %r4292, %r4293, %r4609, %r4610, %r4611;
	// end inline asm
	// begin inline asm
	shfl.sync.up.b32 %r4297, %r4610, %r4609, %r4610, %r4611;
	// end inline asm
	// begin inline asm
	shfl.sync.up.b32 %r4302, %r4610, %r4609, %r4610, %r4611;
	// end inline asm
	// begin inline asm
	shfl.sync.up.b32 %r4307, %r4610, %r4609, %r4610, %r4611;
	// end inline asm
	setp.eq.s32 	%p321, %r4253, 0;
	add.f64 	%fd1283, %fd1280, %fd1281;
	add.f64 	%fd1284, %fd1279, %fd1282;
	min.s32 	%r4614, %r4292, %r4293;
	selp.b32 	%r4615, %r4614, %r4293, %p321;
	selp.f64 	%fd1285, %fd1284, %fd1279, %p321;
	selp.f64 	%fd1286, %fd1283, %fd1280, %p321;
	setp.lt.s32 	%p322, %r4212, 1;
	selp.b32 	%r4353, %r4293, %r4615, %p322;
	selp.f64 	%fd1287, %fd1279, %fd1285, %p322;
	mov.b64 	%rd712, %fd1287;
	mov.b64 	{%r4343, %r4348}, %rd712;
	selp.f64 	%fd1288, %fd1280, %fd1286, %p322;
	mov.b64 	%rd713, %fd1288;
	mov.b64 	{%r4333, %r4338}, %rd713;
	selp.b32 	%r4616, 0, %r4252, %p322;
	add.s32 	%r4313, %r4253, %r4616;
	mov.b32 	%r4369, 2;
	// begin inline asm
	shfl.sync.up.b32 %r4312, %r4313, %r4369, %r4610, %r4611;
	// end inline asm
	// begin inline asm
	shfl.sync.up.b32 %r4317, %r4610, %r4369, %r4610, %r4611;
	// end inline asm
	// begin inline asm
	shfl.sync.up.b32 %r4322, %r4610, %r4369, %r4610, %r4611;
	// end inline asm
	// begin inline asm
	shfl.sync.up.b32 %r4327, %r4610, %r4369, %r4610, %r4611;
	// end inline asm
	// begin inline asm
	shfl.sync.up.b32 %r4332, %r4333, %r4369, %r4610, %r4611;
	// end inline asm
	// begin inline asm
	shfl.sync.up.b32 %r4337, %r4338, %r4369, %r4610, %r4611;
	// end inline asm
	mov.b64 	%rd714, {%r4332, %r4337};
	mov.b64 	%fd1289, %rd714;
	// begin inline asm
	shfl.sync.up.b32 %r4342, %r4343, %r4369, %r4610, %r4611;
	// end inline asm
	// begin inline asm
	shfl.sync.up.b32 %r4347, %r4348, %r4369, %r4610, %r4611;
	// end inline asm
	mov.b64 	%rd715, {%r4342, %r4347};
	mov.b64 	%fd1290, %rd715;
	// begin inline asm
	shfl.sync.up.b32 %r4352, %r4353, %r4369, %r4610, %r4611;
	// end inline asm
	// begin inline asm
	shfl.sync.up.b32 %r4357, %r4610, %r4369, %r4610, %r4611;
	// end inline asm
	// begin inline asm
	shfl.sync.up.b32 %r4362, %r4610, %r4369, %r4610, %r4611;
	// end inline asm
	// begin inline asm
	shfl.sync.up.b32 %r4367, %r4610, %r4369, %r4610, %r4611;
	// end inline asm
	setp.eq.s32 	%p323, %r4313, 0;
	add.f64 	%fd1291, %fd1288, %fd1289;
	add.f64 	%fd1292, %fd1287, %fd1290;
	min.s32 	%r4617, %r4352, %r4353;
	selp.b32 	%r4618, %r4617, %r4353, %p323;
	selp.f64 	%fd1293, %fd1292, %fd1287, %p323;
	selp.f64 	%fd1294, %fd1291, %fd1288, %p323;
	setp.lt.s32 	%p324, %r4212, 2;
	selp.b32 	%r4413, %r4353, %r4618, %p324;
	selp.f64 	%fd1295, %fd1287, %fd1293, %p324;
	mov.b64 	%rd716, %fd1295;
	mov.b64 	{%r4403, %r4408}, %rd716;
	selp.f64 	%fd1296, %fd1288, %fd1294, %p324;
	mov.b64 	%rd717, %fd1296;
	mov.b64 	{%r4393, %r4398}, %rd717;
	selp.b32 	%r4619, 0, %r4312, %p324;
	add.s32 	%r4373, %r4313, %r4619;
	mov.b32 	%r4429, 4;
	// begin inline asm
	shfl.sync.up.b32 %r4372, %r4373, %r4429, %r4610, %r4611;
	// end inline asm
	// begin inline asm
	shfl.sync.up.b32 %r4377, %r4610, %r4429, %r4610, %r4611;
	// end inline asm
	// begin inline asm
	shfl.sync.up.b32 %r4382, %r4610, %r4429, %r4610, %r4611;
	// end inline asm
	// begin inline asm
	shfl.sync.up.b32 %r4387, %r4610, %r4429, %r4610, %r4611;
	// end inline asm
	// begin inline asm
	shfl.sync.up.b32 %r4392, %r4393, %r4429, %r4610, %r4611;
	// end inline asm
	// begin inline asm
	shfl.sync.up.b32 %r4397, %r4398, %r4429, %r4610, %r4611;
	// end inline asm
	mov.b64 	%rd718, {%r4392, %r4397};
	mov.b64 	%fd1297, %rd718;
	// begin inline asm
	shfl.sync.up.b32 %r4402, %r4403, %r4429, %r4610, %r4611;
	// end inline asm
	// begin inline asm
	shfl.sync.up.b32 %r4407, %r4408, %r4429, %r4610, %r4611;
	// end inline asm
	mov.b64 	%rd719, {%r4402, %r4407};
	mov.b64 	%fd1298, %rd719;
	// begin inline asm
	shfl.sync.up.b32 %r4412, %r4413, %r4429, %r4610, %r4611;
	// end inline asm
	// begin inline asm
	shfl.sync.up.b32 %r4417, %r4610, %r4429, %r4610, %r4611;
	// end inline asm
	// begin inline asm
	shfl.sync.up.b32 %r4422, %r4610, %r4429, %r4610, %r4611;
	// end inline asm
	// begin inline asm
	shfl.sync.up.b32 %r4427, %r4610, %r4429, %r4610, %r4611;
	// end inline asm
	setp.eq.s32 	%p325, %r4373, 0;
	add.f64 	%fd1299, %fd1296, %fd1297;
	add.f64 	%fd1300, %fd1295, %fd1298;
	min.s32 	%r4620, %r4412, %r4413;
	selp.b32 	%r4621, %r4620, %r4413, %p325;
	selp.f64 	%fd1301, %fd1300, %fd1295, %p325;
	selp.f64 	%fd1302, %fd1299, %fd1296, %p325;
	setp.lt.s32 	%p326, %r4212, 4;
	selp.b32 	%r4473, %r4413, %r4621, %p326;
	selp.f64 	%fd1303, %fd1295, %fd1301, %p326;
	mov.b64 	%rd720, %fd1303;
	mov.b64 	{%r4463, %r4468}, %rd720;
	selp.f64 	%fd1304, %fd1296, %fd1302, %p326;
	mov.b64 	%rd721, %fd1304;
	mov.b64 	{%r4453, %r4458}, %rd721;
	selp.b32 	%r4622, 0, %r4372, %p326;
	add.s32 	%r4433, %r4373, %r4622;
	mov.b32 	%r4489, 8;
	// begin inline asm
	shfl.sync.up.b32 %r4432, %r4433, %r4489, %r4610, %r4611;
	// end inline asm
	// begin inline asm
	shfl.sync.up.b32 %r4437, %r4610, %r4489, %r4610, %r4611;
	// end inline asm
	// begin inline asm
	shfl.sync.up.b32 %r4442, %r4610, %r4489, %r4610, %r4611;
	// end inline asm
	// begin inline asm
	shfl.sync.up.b32 %r4447, %r4610, %r4489, %r4610, %r4611;
	// end inline asm
	// begin inline asm
	shfl.sync.up.b32 %r4452, %r4453, %r4489, %r4610, %r4611;
	// end inline asm
	// begin inline asm
	shfl.sync.up.b32 %r4457, %r4458, %r4489, %r4610, %r4611;
	// end inline asm
	mov.b64 	%rd722, {%r4452, %r4457};
	mov.b64 	%fd1305, %rd722;
	// begin inline asm
	shfl.sync.up.b32 %r4462, %r4463, %r4489, %r4610, %r4611;
	// end inline asm
	// begin inline asm
	shfl.sync.up.b32 %r4467, %r4468, %r4489, %r4610, %r4611;
	// end inline asm
	mov.b64 	%rd723, {%r4462, %r4467};
	mov.b64 	%fd1306, %rd723;
	// begin inline asm
	shfl.sync.up.b32 %r4472, %r4473, %r4489, %r4610, %r4611;
	// end inline asm
	// begin inline asm
	shfl.sync.up.b32 %r4477, %r4610, %r4489, %r4610, %r4611;
	// end inline asm
	// begin inline asm
	shfl.sync.up.b32 %r4482, %r4610, %r4489, %r4610, %r4611;
	// end inline asm
	// begin inline asm
	shfl.sync.up.b32 %r4487, %r4610, %r4489, %r4610, %r4611;
	// end inline asm
	setp.eq.s32 	%p327, %r4433, 0;
	add.f64 	%fd1307, %fd1304, %fd1305;
	add.f64 	%fd1308, %fd1303, %fd1306;
	min.s32 	%r4623, %r4472, %r4473;
	selp.b32 	%r4624, %r4623, %r4473, %p327;
	selp.f64 	%fd1309, %fd1308, %fd1303, %p327;
	selp.f64 	%fd1310, %fd1307, %fd1304, %p327;
	setp.lt.s32 	%p328, %r4212, 8;
	selp.b32 	%r4533, %r4473, %r4624, %p328;
	selp.f64 	%fd1311, %fd1303, %fd1309, %p328;
	mov.b64 	%rd724, %fd1311;
	mov.b64 	{%r4523, %r4528}, %rd724;
	selp.f64 	%fd1312, %fd1304, %fd1310, %p328;
	mov.b64 	%rd725, %fd1312;
	mov.b64 	{%r4513, %r4518}, %rd725;
	selp.b32 	%r4625, 0, %r4432, %p328;
	add.s32 	%r4493, %r4433, %r4625;
	mov.b32 	%r4549, 16;
	// begin inline asm
	shfl.sync.up.b32 %r4492, %r4493, %r4549, %r4610, %r4611;
	// end inline asm
	// begin inline asm
	shfl.sync.up.b32 %r4497, %r4610, %r4549, %r4610, %r4611;
	// end inline asm
	// begin inline asm
	shfl.sync.up.b32 %r4502, %r4610, %r4549, %r4610, %r4611;
	// end inline asm
	// begin inline asm
	shfl.sync.up.b32 %r4507, %r4610, %r4549, %r4610, %r4611;
	// end inline asm
	// begin inline asm
	shfl.sync.up.b32 %r4512, %r4513, %r4549, %r4610, %r4611;
	// end inline asm
	// begin inline asm
	shfl.sync.up.b32 %r4517, %r4518, %r4549, %r4610, %r4611;
	// end inline asm
	mov.b64 	%rd726, {%r4512, %r4517};
	mov.b64 	%fd1313, %rd726;
	// begin inline asm
	shfl.sync.up.b32 %r4522, %r4523, %r4549, %r4610, %r4611;
	// end inline asm
	// begin inline asm
	shfl.sync.up.b32 %r4527, %r4528, %r4549, %r4610, %r4611;
	// end inline asm
	mov.b64 	%rd727, {%r4522, %r4527};
	mov.b64 	%fd1314, %rd727;
	// begin inline asm
	shfl.sync.up.b32 %r4532, %r4533, %r4549, %r4610, %r4611;
	// end inline asm
	// begin inline asm
	shfl.sync.up.b32 %r4537, %r4610, %r4549, %r4610, %r4611;
	// end inline asm
	// begin inline asm
	shfl.sync.up.b32 %r4542, %r4610, %r4549, %r4610, %r4611;
	// end inline asm
	// begin inline asm
	shfl.sync.up.b32 %r4547, %r4610, %r4549, %r4610, %r4611;
	// end inline asm
	setp.eq.s32 	%p329, %r4493, 0;
	add.f64 	%fd1315, %fd1312, %fd1313;
	add.f64 	%fd1316, %fd1311, %fd1314;
	min.s32 	%r4626, %r4532, %r4533;
	selp.b32 	%r4627, %r4626, %r4533, %p329;
	selp.f64 	%fd1317, %fd1316, %fd1311, %p329;
	selp.f64 	%fd1318, %fd1315, %fd1312, %p329;
	setp.lt.s32 	%p330, %r4212, 16;
	selp.b32 	%r4593, %r4533, %r4627, %p330;
	selp.f64 	%fd30, %fd1311, %fd1317, %p330;
	mov.b64 	%rd728, %fd30;
	mov.b64 	{%r4583, %r4588}, %rd728;
	selp.f64 	%fd31, %fd1312, %fd1318, %p330;
	mov.b64 	%rd729, %fd31;
	mov.b64 	{%r4573, %r4578}, %rd729;
	selp.b32 	%r4628, 0, %r4492, %p330;
	add.s32 	%r4553, %r4493, %r4628;
	// begin inline asm
	shfl.sync.up.b32 %r4717, %r4553, %r4609, %r4610, %r4611;
	// end inline asm
	// begin inline asm
	shfl.sync.up.b32 %r4557, %r4610, %r4609, %r4610, %r4611;
	// end inline asm
	// begin inline asm
	shfl.sync.up.b32 %r4562, %r4610, %r4609, %r4610, %r4611;
	// end inline asm
	// begin inline asm
	shfl.sync.up.b32 %r4567, %r4610, %r4609, %r4610, %r4611;
	// end inline asm
	// begin inline asm
	shfl.sync.up.b32 %r4572, %r4573, %r4609, %r4610, %r4611;
	// end inline asm
	// begin inline asm
	shfl.sync.up.b32 %r4577, %r4578, %r4609, %r4610, %r4611;
	// end inline asm
	mov.b64 	%rd730, {%r4572, %r4577};
	mov.b64 	%fd1396, %rd730;
	// begin inline asm
	shfl.sync.up.b32 %r4582, %r4583, %r4609, %r4610, %r4611;
	// end inline asm
	// begin inline asm
	shfl.sync.up.b32 %r4587, %r4588, %r4609, %r4610, %r4611;
	// end inline asm
	mov.b64 	%rd731, {%r4582, %r4587};
	mov.b64 	%fd1395, %rd731;
	// begin inline asm
	shfl.sync.up.b32 %r4713, %r4593, %r4609, %r4610, %r4611;
	// end inline asm
	// begin inline asm
	shfl.sync.up.b32 %r4597, %r4610, %r4609, %r4610, %r4611;
	// end inline asm
	// begin inline asm
	shfl.sync.up.b32 %r4602, %r4610, %r4609, %r4610, %r4611;
	// end inline asm
	// begin inline asm
	shfl.sync.up.b32 %r4607, %r4610, %r4609, %r4610, %r4611;
	// end inline asm
	setp.ne.s32 	%p331, %r4212, 31;
	@%p331 bra 	$L__BB14_24;
	mad.lo.s32 	%r4630, %r36, 48, %r4219;
	mov.b32 	%r4631, 0;
	st.shared.v4.u32 	[%r4630], {%r4553, %r4631, %r4631, %r4631};
	st.shared.v2.f64 	[%r4630+16], {%fd31, %fd30};
	st.shared.v4.u32 	[%r4630+32], {%r4593, %r4631, %r4631, %r4631};
$L__BB14_24:
	bar.sync 	0;
	ld.shared.u32 	%r4632, [_ZN6thrust24THRUST_300001_SM_1000_NS8cuda_cub4core6detail5shmemE];
	ld.shared.u32 	%r41, [_ZN6thrust24THRUST_300001_SM_1000_NS8cuda_cub4core6detail5shmemE+4];
	ld.shared.v2.b32 	{%r42, %r43}, [_ZN6thrust24THRUST_300001_SM_1000_NS8cuda_cub4core6detail5shmemE+8];
	ld.shared.v2.f64 	{%fd1319, %fd1320}, [_ZN6thrust24THRUST_300001_SM_1000_NS8cuda_cub4core6detail5shmemE+16];
	ld.shared.u32 	%r4633, [_ZN6thrust24THRUST_300001_SM_1000_NS8cuda_cub4core6detail5shmemE+32];
	ld.shared.u32 	%r44, [_ZN6thrust24THRUST_300001_SM_1000_NS8cuda_cub4core6detail5shmemE+36];
	ld.shared.v2.b32 	{%r45, %r46}, [_ZN6thrust24THRUST_300001_SM_1000_NS8cuda_cub4core6detail5shmemE+40];
	setp.eq.s32 	%p332, %r36, 1;
	selp.f64 	%fd1321, %fd1319, 0d0000000000000000, %p332;
	selp.b32 	%r4634, %r4633, 0, %p332;
	selp.f64 	%fd1322, %fd1320, 0d0000000000000000, %p332;
	ld.shared.u32 	%r4635, [_ZN6thrust24THRUST_300001_SM_1000_NS8cuda_cub4core6detail5shmemE+48];
	ld.shared.v2.f64 	{%fd1323, %fd1324}, [_ZN6thrust24THRUST_300001_SM_1000_NS8cuda_cub4core6detail5shmemE+64];
	ld.shared.u32 	%r4636, [_ZN6thrust24THRUST_300001_SM_1000_NS8cuda_cub4core6detail5shmemE+80];
	add.s32 	%r4637, %r4635, %r4632;
	setp.eq.s32 	%p333, %r4635, 0;
	add.f64 	%fd1325, %fd1319, %fd1323;
	add.f64 	%fd1326, %fd1320, %fd1324;
	min.s32 	%r4638, %r4633, %r4636;
	selp.b32 	%r4639, %r4638, %r4636, %p333;
	selp.f64 	%fd1327, %fd1326, %fd1324, %p333;
	selp.f64 	%fd1328, %fd1325, %fd1323, %p333;
	setp.eq.s32 	%p334, %r36, 2;
	selp.f64 	%fd1329, %fd1328, %fd1321, %p334;
	selp.b32 	%r4640, %r4639, %r4634, %p334;
	selp.f64 	%fd1330, %fd1327, %fd1322, %p334;
	selp.b32 	%r4641, %r4637, %r4632, %p334;
	ld.shared.u32 	%r4642, [_ZN6thrust24THRUST_300001_SM_1000_NS8cuda_cub4core6detail5shmemE+96];
	ld.shared.v2.f64 	{%fd1331, %fd1332}, [_ZN6thrust24THRUST_300001_SM_1000_NS8cuda_cub4core6detail5shmemE+112];
	ld.shared.u32 	%r4643, [_ZN6thrust24THRUST_300001_SM_1000_NS8cuda_cub4core6detail5shmemE+128];
	add.s32 	%r4644, %r4642, %r4637;
	setp.eq.s32 	%p335, %r4642, 0;
	add.f64 	%fd1333, %fd1328, %fd1331;
	add.f64 	%fd1334, %fd1327, %fd1332;
	min.s32 	%r4645, %r4639, %r4643;
	selp.b32 	%r4646, %r4645, %r4643, %p335;
	selp.f64 	%fd1335, %fd1334, %fd1332, %p335;
	selp.f64 	%fd1336, %fd1333, %fd1331, %p335;
	setp.eq.s32 	%p336, %r36, 3;
	selp.f64 	%fd1337, %fd1336, %fd1329, %p336;
	selp.b32 	%r4647, %r4646, %r4640, %p336;
	selp.f64 	%fd1338, %fd1335, %fd1330, %p336;
	selp.b32 	%r4648, %r4644, %r4641, %p336;
	ld.shared.u32 	%r4649, [_ZN6thrust24THRUST_300001_SM_1000_NS8cuda_cub4core6detail5shmemE+144];
	ld.shared.v2.f64 	{%fd1339, %fd1340}, [_ZN6thrust24THRUST_300001_SM_1000_NS8cuda_cub4core6detail5shmemE+160];
	ld.shared.u32 	%r4650, [_ZN6thrust24THRUST_300001_SM_1000_NS8cuda_cub4core6detail5shmemE+176];
	add.s32 	%r4651, %r4649, %r4644;
	setp.eq.s32 	%p337, %r4649, 0;
	add.f64 	%fd1341, %fd1336, %fd1339;
	add.f64 	%fd1342, %fd1335, %fd1340;
	min.s32 	%r4652, %r4646, %r4650;
	selp.b32 	%r4653, %r4652, %r4650, %p337;
	selp.f64 	%fd1343, %fd1342, %fd1340, %p337;
	selp.f64 	%fd1344, %fd1341, %fd1339, %p337;
	setp.eq.s32 	%p338, %r36, 4;
	selp.f64 	%fd1345, %fd1344, %fd1337, %p338;
	selp.b32 	%r4654, %r4653, %r4647, %p338;
	selp.f64 	%fd1346, %fd1343, %fd1338, %p338;
	selp.b32 	%r4655, %r4651, %r4648, %p338;
	ld.shared.u32 	%r4656, [_ZN6thrust24THRUST_300001_SM_1000_NS8cuda_cub4core6detail5shmemE+192];
	ld.shared.v2.f64 	{%fd1347, %fd1348}, [_ZN6thrust24THRUST_300001_SM_1000_NS8cuda_cub4core6detail5shmemE+208];
	ld.shared.u32 	%r4657, [_ZN6thrust24THRUST_300001_SM_1000_NS8cuda_cub4core6detail5shmemE+224];
	add.s32 	%r4658, %r4656, %r4651;
	setp.eq.s32 	%p339, %r4656, 0;
	add.f64 	%fd1349, %fd1344, %fd1347;
	add.f64 	%fd1350, %fd1343, %fd1348;
	min.s32 	%r4659, %r4653, %r4657;
	selp.b32 	%r4660, %r4659, %r4657, %p339;
	selp.f64 	%fd1351, %fd1350, %fd1348, %p339;
	selp.f64 	%fd1352, %fd1349, %fd1347, %p339;
	setp.eq.s32 	%p340, %r36, 5;
	selp.f64 	%fd1353, %fd1352, %fd1345, %p340;
	selp.b32 	%r4661, %r4660, %r4654, %p340;
	selp.f64 	%fd1354, %fd1351, %fd1346, %p340;
	selp.b32 	%r4662, %r4658, %r4655, %p340;
	ld.shared.u32 	%r4663, [_ZN6thrust24THRUST_300001_SM_1000_NS8cuda_cub4core6detail5shmemE+240];
	ld.shared.v2.f64 	{%fd1355, %fd1356}, [_ZN6thrust24THRUST_300001_SM_1000_NS8cuda_cub4core6detail5shmemE+256];
	ld.shared.u32 	%r4664, [_ZN6thrust24THRUST_300001_SM_1000_NS8cuda_cub4core6detail5shmemE+272];
	add.s32 	%r4665, %r4663, %r4658;
	setp.eq.s32 	%p341, %r4663, 0;
	add.f64 	%fd1357, %fd1352, %fd1355;
	add.f64 	%fd1358, %fd1351, %fd1356;
	min.s32 	%r4666, %r4660, %r4664;
	selp.b32 	%r4667, %r4666, %r4664, %p341;
	selp.f64 	%fd1359, %fd1358, %fd1356, %p341;
	selp.f64 	%fd1360, %fd1357, %fd1355, %p341;
	setp.eq.s32 	%p342, %r36, 6;
	selp.f64 	%fd1361, %fd1360, %fd1353, %p342;
	selp.b32 	%r4668, %r4667, %r4661, %p342;
	selp.f64 	%fd1362, %fd1359, %fd1354, %p342;
	selp.b32 	%r4669, %r4665, %r4662, %p342;
	ld.shared.u32 	%r4670, [_ZN6thrust24THRUST_300001_SM_1000_NS8cuda_cub4core6detail5shmemE+288];
	ld.shared.v2.f64 	{%fd1363, %fd1364}, [_ZN6thrust24THRUST_300001_SM_1000_NS8cuda_cub4core6detail5shmemE+304];
	ld.shared.u32 	%r4671, [_ZN6thrust24THRUST_300001_SM_1000_NS8cuda_cub4core6detail5shmemE+320];
	add.s32 	%r4672, %r4670, %r4665;
	setp.eq.s32 	%p343, %r4670, 0;
	add.f64 	%fd1365, %fd1360, %fd1363;
	add.f64 	%fd1366, %fd1359, %fd1364;
	min.s32 	%r4673, %r4667, %r4671;
	selp.b32 	%r4674, %r4673, %r4671, %p343;
	selp.f64 	%fd1367, %fd1366, %fd1364, %p343;
	selp.f64 	%fd1368, %fd1365, %fd1363, %p343;
	setp.eq.s32 	%p344, %r36, 7;
	selp.f64 	%fd34, %fd1368, %fd1361, %p344;
	selp.b32 	%r47, %r4674, %r4668, %p344;
	selp.f64 	%fd35, %fd1367, %fd1362, %p344;
	selp.b32 	%r48, %r4672, %r4669, %p344;
	ld.shared.u32 	%r4675, [_ZN6thrust24THRUST_300001_SM_1000_NS8cuda_cub4core6detail5shmemE+336];
	ld.shared.v2.f64 	{%fd1369, %fd1370}, [_ZN6thrust24THRUST_300001_SM_1000_NS8cuda_cub4core6detail5shmemE+352];
	ld.shared.u32 	%r4676, [_ZN6thrust24THRUST_300001_SM_1000_NS8cuda_cub4core6detail5shmemE+368];
	add.s32 	%r49, %r4675, %r4672;
	setp.eq.s32 	%p345, %r4675, 0;
	add.f64 	%fd1371, %fd1368, %fd1369;
	add.f64 	%fd1372, %fd1367, %fd1370;
	min.s32 	%r4677, %r4674, %r4676;
	selp.b32 	%r50, %r4677, %r4676, %p345;
	selp.f64 	%fd36, %fd1372, %fd1370, %p345;
	selp.f64 	%fd37, %fd1371, %fd1369, %p345;
	setp.lt.u32 	%p346, %r4722, 32;
	@%p346 bra 	$L__BB14_26;
	setp.eq.s32 	%p347, %r4717, 0;
	add.f64 	%fd1373, %fd34, %fd1396;
	add.f64 	%fd1374, %fd35, %fd1395;
	min.s32 	%r4678, %r47, %r4713;
	selp.b32 	%r4679, %r4678, %r4713, %p347;
	selp.f64 	%fd1375, %fd1374, %fd1395, %p347;
	selp.f64 	%fd1376, %fd1373, %fd1396, %p347;
	setp.eq.s32 	%p348, %r4212, 0;
	selp.b32 	%r4713, %r47, %r4679, %p348;
	selp.f64 	%fd1395, %fd35, %fd1375, %p348;
	selp.f64 	%fd1396, %fd34, %fd1376, %p348;
	selp.b32 	%r4680, 0, %r4717, %p348;
	add.s32 	%r4717, %r48, %r4680;
$L__BB14_26:
	setp.eq.s32 	%p349, %r4722, 0;
	mov.u32 	%r4716, %r4712;
	@%p349 bra 	$L__BB14_28;
	add.s32 	%r4716, %r4712, %r4717;
	setp.eq.s32 	%p350, %r4712, 0;
	add.f64 	%fd1377, %fd1396, %fd1398;
	add.f64 	%fd1378, %fd1395, %fd1397;
	min.s32 	%r4681, %r4713, %r4715;
	selp.b32 	%r4715, %r4681, %r4715, %p350;
	selp.f64 	%fd1397, %fd1378, %fd1397, %p350;
	selp.f64 	%fd1398, %fd1377, %fd1398, %p350;
$L__BB14_28:
	setp.ne.s32 	%p351, %r4722, 0;
	@%p351 bra 	$L__BB14_30;
	mov.b64 	%rd734, {%r42, %r43};
	mov.b64 	%rd740, {%r45, %r46};
	add.s64 	%rd732, %rd64, 1536;
	mov.b64 	%rd733, {%r49, %r41};
	mov.b64 	%rd736, %fd37;
	mov.b64 	%rd737, %fd36;
	mov.b64 	%rd739, {%r50, %r44};
	// begin inline asm
	st.cg.v2.u64 [%rd732], {%rd733, %rd734};
	// end inline asm
	add.s64 	%rd735, %rd64, 1552;
	// begin inline asm
	st.cg.v2.u64 [%rd735], {%rd736, %rd737};
	// end inline asm
	add.s64 	%rd738, %rd64, 1568;
	// begin inline asm
	st.cg.v2.u64 [%rd738], {%rd739, %rd740};
	// end inline asm
	add.s64 	%rd741, %rd62, 128;
	mov.b32 	%r4682, 101;
	// begin inline asm
	st.release.gpu.u32 [%rd741], %r4682;
	// end inline asm
	mov.b32 	%r4717, 0;
$L__BB14_30:
	setp.lt.s32 	%p352, %r49, 257;
	@%p352 bra 	$L__BB14_42;
	bar.sync 	0;
	setp.eq.s32 	%p355, %r4712, 0;
	@%p355 bra 	$L__BB14_33;
	mad.lo.s32 	%r4685, %r4717, 48, %r4219;
	st.shared.u32 	[%r4685], %r4711;
	st.shared.v2.f64 	[%r4685+16], {%fd1396, %fd1395};
	st.shared.u32 	[%r4685+32], %r4713;
$L__BB14_33:
	setp.eq.s32 	%p356, %r10, %r11;
	@%p356 bra 	$L__BB14_35;
	mad.lo.s32 	%r4687, %r4716, 48, %r4219;
	st.shared.u32 	[%r4687], %r10;
	st.shared.v2.f64 	[%r4687+16], {%fd1398, %fd1397};
	st.shared.u32 	[%r4687+32], %r4715;
$L__BB14_35:
	bar.sync 	0;
	setp.ge.u32 	%p357, %r4722, %r49;
	@%p357 bra 	$L__BB14_308;
	not.b32 	%r4688, %r4722;
	add.s32 	%r60, %r49, %r4688;
	and.b32  	%r4689, %r60, 768;
	setp.eq.s32 	%p358, %r4689, 768;
	@%p358 bra 	$L__BB14_39;
	shr.u32 	%r4690, %r60, 8;
	add.s32 	%r4691, %r4690, 1;
	and.b32  	%r4692, %r4691, 3;
	mul.wide.u32 	%rd750, %r4722, 4;
	add.s64 	%rd758, %rd10, %rd750;
	mul.wide.u32 	%rd751, %r4722, 16;
	add.s64 	%rd757, %rd9, %rd751;
	mad.lo.s32 	%r4694, %r4722, 48, %r4219;
	add.s32 	%r4719, %r4694, 32;
	neg.s32 	%r4718, %r4692;
	shl.b32 	%r4695, %r4691, 8;
	and.b32  	%r4696, %r4695, 768;
	add.s32 	%r4722, %r4722, %r4696;
$L__BB14_38:
	.pragma "nounroll";
	ld.shared.v2.f64 	{%fd1379, %fd1380}, [%r4719+-16];
	ld.shared.u32 	%r4697, [%r4719];
	st.global.v2.f64 	[%rd757], {%fd1379, %fd1380};
	st.global.u32 	[%rd758], %r4697;
	add.s64 	%rd758, %rd758, 1024;
	add.s64 	%rd757, %rd757, 4096;
	add.s32 	%r4719, %r4719, 12288;
	add.s32 	%r4718, %r4718, 1;
	setp.ne.s32 	%p359, %r4718, 0;
	@%p359 bra 	$L__BB14_38;
$L__BB14_39:
	setp.lt.u32 	%p360, %r60, 768;
	@%p360 bra 	$L__BB14_308;
	mad.lo.s32 	%r4699, %r4722, 48, %r4219;
	add.s32 	%r4721, %r4699, 24592;
	mul.wide.u32 	%rd752, %r4722, 16;
	add.s64 	%rd753, %rd752, %rd9;
	add.s64 	%rd760, %rd753, 8192;
	mul.wide.u32 	%rd754, %r4722, 4;
	add.s64 	%rd755, %rd754, %rd10;
	add.s64 	%rd759, %rd755, 2048;
$L__BB14_41:
	ld.shared.v2.f64 	{%fd1381, %fd1382}, [%r4721+-24576];
	ld.shared.u32 	%r4700, [%r4721+-24560];
	st.global.v2.f64 	[%rd760+-8192], {%fd1381, %fd1382};
	st.global.u32 	[%rd759+-2048], %r4700;
	ld.shared.v2.f64 	{%fd1383, %fd1384}, [%r4721+-12288];
	ld.shared.u32 	%r4701, [%r4721+-12272];
	st.global.v2.f64 	[%rd760+-4096], {%fd1383, %fd1384};
	st.global.u32 	[%rd759+-1024], %r4701;
	ld.shared.v2.f64 	{%fd1385, %fd1386}, [%r4721];
	ld.shared.u32 	%r4702, [%r4721+16];
	st.global.v2.f64 	[%rd760], {%fd1385, %fd1386};
	st.global.u32 	[%rd759], %r4702;
	ld.shared.v2.f64 	{%fd1387, %fd1388}, [%r4721+12288];
	ld.shared.u32 	%r4703, [%r4721+12304];
	st.global.v2.f64 	[%rd760+4096], {%fd1387, %fd1388};
	st.global.u32 	[%rd759+1024], %r4703;
	add.s32 	%r4722, %r4722, 1024;
	add.s32 	%r4721, %r4721, 49152;
	add.s64 	%rd760, %rd760, 16384;
	add.s64 	%rd759, %rd759, 4096;
	setp.lt.s32 	%p361, %r4722, %r49;
	@%p361 bra 	$L__BB14_41;
	bra.uni 	$L__BB14_308;
$L__BB14_42:
	setp.eq.s32 	%p353, %r4712, 0;
	@%p353 bra 	$L__BB14_44;
	mul.wide.s32 	%rd742, %r4717, 16;
	add.s64 	%rd743, %rd9, %rd742;
	mul.wide.s32 	%rd744, %r4717, 4;
	add.s64 	%rd745, %rd10, %rd744;
	st.global.v2.f64 	[%rd743], {%fd1396, %fd1395};
	st.global.u32 	[%rd745], %r4713;
$L__BB14_44:
	setp.eq.s32 	%p354, %r10, %r11;
	@%p354 bra 	$L__BB14_308;
	mul.wide.s32 	%rd746, %r4716, 16;
	add.s64 	%rd747, %rd9, %rd746;
	mul.wide.s32 	%rd748, %r4716, 4;
	add.s64 	%rd749, %rd10, %rd748;
	st.global.v2.f64 	[%rd747], {%fd1398, %fd1397};
	st.global.u32 	[%rd749], %r4715;
	bra.uni 	$L__BB14_308;
$L__BB14_46:
	mov.u32 	%r74, %tid.x;
	and.b32  	%r2821, %r74, 31;
	shl.b32 	%r2822, %r74, 1;
	and.b32  	%r2823, %r2822, 1984;
	or.b32  	%r2824, %r2821, %r2823;
	add.s32 	%r75, %r2824, %r2;
	mul.wide.u32 	%rd433, %r75, 4;
	add.s64 	%rd431, %rd5, %rd433;
	// begin inline asm
	ld.global.nc.u32 %r2817, [%rd431];
	// end inline asm
	add.s64 	%rd432, %rd431, 128;
	// begin inline asm
	ld.global.nc.u32 %r2818, [%rd432];
	// end inline asm
	// begin inline asm
	mov.u32 %r2819, %laneid;
	// end inline asm
	add.s32 	%r77, %r2819, %r2823;
	shl.b32 	%r2825, %r77, 2;
	mov.u32 	%r2826, _ZN6thrust24THRUST_300001_SM_1000_NS8cuda_cub4core6detail5shmemE;
	add.s32 	%r78, %r2826, %r2825;
	st.shared.u32 	[%r78], %r2817;
	st.shared.u32 	[%r78+128], %r2818;
	bar.warp.sync 	-1;
	shl.b32 	%r2827, %r2819, 2;
	add.s32 	%r79, %r78, %r2827;
	ld.shared.v2.u32 	{%r80, %r81}, [%r79];
	setp.ne.s32 	%p200, %r74, 0;
	mov.b32 	%r4730, 0;
	@%p200 bra 	$L__BB14_48;
	mul.wide.u32 	%rd435, %r2, 4;
	add.s64 	%rd436, %rd5, %rd435;
	add.s64 	%rd434, %rd436, -4;
	// begin inline asm
	ld.global.nc.u32 %r4730, [%rd434];
	// end inline asm
$L__BB14_48:
	bar.sync 	0;
	add.s64 	%rd25, %rd6, %rd433;
	add.s64 	%rd26, %rd8, %rd433;
	ld.global.u32 	%r2829, [%rd25];
	mul.wide.s32 	%rd438, %r2829, 8;
	add.s64 	%rd439, %rd7, %rd438;
	ld.global.f64 	%fd46, [%rd439];
	abs.f64 	%fd47, %fd46;
	setp.neu.f64 	%p201, %fd47, 0d7FF0000000000000;
	@%p201 bra 	$L__BB14_50;
	mov.f64 	%fd916, 0d0000000000000000;
	mul.rn.f64 	%fd1400, %fd46, %fd916;
	mov.b32 	%r4725, 1;
	bra.uni 	$L__BB14_53;
$L__BB14_50:
	mul.f64 	%fd911, %fd46, 0d3FE45F306DC9C883;
	cvt.rni.s32.f64 	%r4724, %fd911;
	cvt.rn.f64.s32 	%fd912, %r4724;
	fma.rn.f64 	%fd913, %fd912, 0dBFF921FB54442D18, %fd46;
	fma.rn.f64 	%fd914, %fd912, 0dBC91A62633145C00, %fd913;
	fma.rn.f64 	%fd1400, %fd912, 0dB97B839A252049C0, %fd914;
	setp.ltu.f64 	%p202, %fd47, 0d41E0000000000000;
	@%p202 bra 	$L__BB14_52;
	{ // callseq 12, 0
	.param .b64 param0;
	st.param.f64 	[param0], %fd46;
	.param .align 16 .b8 retval0[16];
	call.uni (retval0), 
	__internal_trig_reduction_slowpathd, 
	(
	param0
	);
	ld.param.f64 	%fd1400, [retval0];
	ld.param.b32 	%r4724, [retval0+8];
	} // callseq 12
$L__BB14_52:
	add.s32 	%r4725, %r4724, 1;
$L__BB14_53:
	setp.neu.f64 	%p203, %fd47, 0d7FF0000000000000;
	shl.b32 	%r2832, %r4725, 6;
	cvt.u64.u32 	%rd440, %r2832;
	and.b64  	%rd441, %rd440, 64;
	mov.u64 	%rd442, __cudart_sin_cos_coeffs;
	add.s64 	%rd443, %rd442, %rd441;
	mul.rn.f64 	%fd917, %fd1400, %fd1400;
	and.b32  	%r2833, %r4725, 1;
	setp.eq.b32 	%p204, %r2833, 1;
	selp.f64 	%fd918, 0dBDA8FF8320FD8164, 0d3DE5DB65F9785EBA, %p204;
	ld.global.nc.v2.f64 	{%fd919, %fd920}, [%rd443];
	fma.rn.f64 	%fd921, %fd918, %fd917, %fd919;
	fma.rn.f64 	%fd922, %fd921, %fd917, %fd920;
	ld.global.nc.v2.f64 	{%fd923, %fd924}, [%rd443+16];
	fma.rn.f64 	%fd925, %fd922, %fd917, %fd923;
	fma.rn.f64 	%fd926, %fd925, %fd917, %fd924;
	ld.global.nc.v2.f64 	{%fd927, %fd928}, [%rd443+32];
	fma.rn.f64 	%fd929, %fd926, %fd917, %fd927;
	fma.rn.f64 	%fd930, %fd929, %fd917, %fd928;
	fma.rn.f64 	%fd931, %fd930, %fd1400, %fd1400;
	fma.rn.f64 	%fd932, %fd930, %fd917, 0d3FF0000000000000;
	selp.f64 	%fd933, %fd932, %fd931, %p204;
	and.b32  	%r2834, %r4725, 2;
	setp.eq.s32 	%p205, %r2834, 0;
	mov.f64 	%fd934, 0d0000000000000000;
	sub.f64 	%fd935, %fd934, %fd933;
	selp.f64 	%fd53, %fd933, %fd935, %p205;
	@%p203 bra 	$L__BB14_55;
	mov.f64 	%fd941, 0d0000000000000000;
	mul.rn.f64 	%fd1401, %fd46, %fd941;
	mov.b32 	%r4726, 0;
	bra.uni 	$L__BB14_57;
$L__BB14_55:
	mul.f64 	%fd936, %fd46, 0d3FE45F306DC9C883;
	cvt.rni.s32.f64 	%r4726, %fd936;
	cvt.rn.f64.s32 	%fd937, %r4726;
	fma.rn.f64 	%fd938, %fd937, 0dBFF921FB54442D18, %fd46;
	fma.rn.f64 	%fd939, %fd937, 0dBC91A62633145C00, %fd938;
	fma.rn.f64 	%fd1401, %fd937, 0dB97B839A252049C0, %fd939;
	setp.ltu.f64 	%p206, %fd47, 0d41E0000000000000;
	@%p206 bra 	$L__BB14_57;
	{ // callseq 13, 0
	.param .b64 param0;
	st.param.f64 	[param0], %fd46;
	.param .align 16 .b8 retval0[16];
	call.uni (retval0), 
	__internal_trig_reduction_slowpathd, 
	(
	param0
	);
	ld.param.f64 	%fd1401, [retval0];
	ld.param.b32 	%r4726, [retval0+8];
	} // callseq 13
$L__BB14_57:
	shl.b32 	%r2837, %r4726, 6;
	cvt.u64.u32 	%rd444, %r2837;
	and.b64  	%rd445, %rd444, 64;
	add.s64 	%rd447, %rd442, %rd445;
	mul.rn.f64 	%fd942, %fd1401, %fd1401;
	and.b32  	%r2838, %r4726, 1;
	setp.eq.b32 	%p207, %r2838, 1;
	selp.f64 	%fd943, 0dBDA8FF8320FD8164, 0d3DE5DB65F9785EBA, %p207;
	ld.global.nc.v2.f64 	{%fd944, %fd945}, [%rd447];
	fma.rn.f64 	%fd946, %fd943, %fd942, %fd944;
	fma.rn.f64 	%fd947, %fd946, %fd942, %fd945;
	ld.global.nc.v2.f64 	{%fd948, %fd949}, [%rd447+16];
	fma.rn.f64 	%fd950, %fd947, %fd942, %fd948;
	fma.rn.f64 	%fd951, %fd950, %fd942, %fd949;
	ld.global.nc.v2.f64 	{%fd952, %fd953}, [%rd447+32];
	fma.rn.f64 	%fd954, %fd951, %fd942, %fd952;
	fma.rn.f64 	%fd955, %fd954, %fd942, %fd953;
	fma.rn.f64 	%fd956, %fd955, %fd1401, %fd1401;
	fma.rn.f64 	%fd957, %fd955, %fd942, 0d3FF0000000000000;
	selp.f64 	%fd958, %fd957, %fd956, %p207;
	and.b32  	%r2839, %r4726, 2;
	setp.eq.s32 	%p208, %r2839, 0;
	mov.f64 	%fd959, 0d0000000000000000;
	sub.f64 	%fd960, %fd959, %fd958;
	selp.f64 	%fd58, %fd958, %fd960, %p208;
	ld.global.u32 	%r92, [%rd26];
	ld.global.u32 	%r2840, [%rd25+128];
	mul.wide.s32 	%rd448, %r2840, 8;
	add.s64 	%rd449, %rd7, %rd448;
	ld.global.f64 	%fd59, [%rd449];
	abs.f64 	%fd60, %fd59;
	setp.eq.f64 	%p209, %fd60, 0d7FF0000000000000;
	@%p209 bra 	$L__BB14_61;
	mul.f64 	%fd961, %fd59, 0d3FE45F306DC9C883;
	cvt.rni.s32.f64 	%r4727, %fd961;
	cvt.rn.f64.s32 	%fd962, %r4727;
	fma.rn.f64 	%fd963, %fd962, 0dBFF921FB54442D18, %fd59;
	fma.rn.f64 	%fd964, %fd962, 0dBC91A62633145C00, %fd963;
	fma.rn.f64 	%fd1403, %fd962, 0dB97B839A252049C0, %fd964;
	setp.ltu.f64 	%p210, %fd60, 0d41E0000000000000;
	@%p210 bra 	$L__BB14_60;
	{ // callseq 14, 0
	.param .b64 param0;
	st.param.f64 	[param0], %fd59;
	.param .align 16 .b8 retval0[16];
	call.uni (retval0), 
	__internal_trig_reduction_slowpathd, 
	(
	param0
	);
	ld.param.f64 	%fd1403, [retval0];
	ld.param.b32 	%r4727, [retval0+8];
	} // callseq 14
$L__BB14_60:
	add.s32 	%r4728, %r4727, 1;
	bra.uni 	$L__BB14_62;
$L__BB14_61:
	mov.f64 	%fd966, 0d0000000000000000;
	mul.rn.f64 	%fd1403, %fd59, %fd966;
	mov.b32 	%r4728, 1;
$L__BB14_62:
	setp.eq.f64 	%p211, %fd60, 0d7FF0000000000000;
	shl.b32 	%r2843, %r4728, 6;
	cvt.u64.u32 	%rd450, %r2843;
	and.b64  	%rd451, %rd450, 64;
	add.s64 	%rd453, %rd442, %rd451;
	mul.rn.f64 	%fd967, %fd1403, %fd1403;
	and.b32  	%r2844, %r4728, 1;
	setp.eq.b32 	%p212, %r2844, 1;
	selp.f64 	%fd968, 0dBDA8FF8320FD8164, 0d3DE5DB65F9785EBA, %p212;
	ld.global.nc.v2.f64 	{%fd969, %fd970}, [%rd453];
	fma.rn.f64 	%fd971, %fd968, %fd967, %fd969;
	fma.rn.f64 	%fd972, %fd971, %fd967, %fd970;
	ld.global.nc.v2.f64 	{%fd973, %fd974}, [%rd453+16];
	fma.rn.f64 	%fd975, %fd972, %fd967, %fd973;
	fma.rn.f64 	%fd976, %fd975, %fd967, %fd974;
	ld.global.nc.v2.f64 	{%fd977, %fd978}, [%rd453+32];
	fma.rn.f64 	%fd979, %fd976, %fd967, %fd977;
	fma.rn.f64 	%fd980, %fd979, %fd967, %fd978;
	fma.rn.f64 	%fd981, %fd980, %fd1403, %fd1403;
	fma.rn.f64 	%fd982, %fd980, %fd967, 0d3FF0000000000000;
	selp.f64 	%fd983, %fd982, %fd981, %p212;
	and.b32  	%r2845, %r4728, 2;
	setp.eq.s32 	%p213, %r2845, 0;
	mov.f64 	%fd984, 0d0000000000000000;
	sub.f64 	%fd985, %fd984, %fd983;
	selp.f64 	%fd66, %fd983, %fd985, %p213;
	@%p211 bra 	$L__BB14_65;
	mul.f64 	%fd986, %fd59, 0d3FE45F306DC9C883;
	cvt.rni.s32.f64 	%r4729, %fd986;
	cvt.rn.f64.s32 	%fd987, %r4729;
	fma.rn.f64 	%fd988, %fd987, 0dBFF921FB54442D18, %fd59;
	fma.rn.f64 	%fd989, %fd987, 0dBC91A62633145C00, %fd988;
	fma.rn.f64 	%fd1404, %fd987, 0dB97B839A252049C0, %fd989;
	setp.ltu.f64 	%p214, %fd60, 0d41E0000000000000;
	@%p214 bra 	$L__BB14_66;
	{ // callseq 15, 0
	.param .b64 param0;
	st.param.f64 	[param0], %fd59;
	.param .align 16 .b8 retval0[16];
	call.uni (retval0), 
	__internal_trig_reduction_slowpathd, 
	(
	param0
	);
	ld.param.f64 	%fd1404, [retval0];
	ld.param.b32 	%r4729, [retval0+8];
	} // callseq 15
	bra.uni 	$L__BB14_66;
$L__BB14_65:
	mov.f64 	%fd991, 0d0000000000000000;
	mul.rn.f64 	%fd1404, %fd59, %fd991;
	mov.b32 	%r4729, 0;
$L__BB14_66:
	setp.eq.s32 	%p215, %r74, 0;
	shl.b32 	%r2848, %r4729, 6;
	cvt.u64.u32 	%rd454, %r2848;
	and.b64  	%rd455, %rd454, 64;
	add.s64 	%rd457, %rd442, %rd455;
	mul.rn.f64 	%fd992, %fd1404, %fd1404;
	and.b32  	%r2849, %r4729, 1;
	setp.eq.b32 	%p216, %r2849, 1;
	selp.f64 	%fd993, 0dBDA8FF8320FD8164, 0d3DE5DB65F9785EBA, %p216;
	ld.global.nc.v2.f64 	{%fd994, %fd995}, [%rd457];
	fma.rn.f64 	%fd996, %fd993, %fd992, %fd994;
	fma.rn.f64 	%fd997, %fd996, %fd992, %fd995;
	ld.global.nc.v2.f64 	{%fd998, %fd999}, [%rd457+16];
	fma.rn.f64 	%fd1000, %fd997, %fd992, %fd998;
	fma.rn.f64 	%fd1001, %fd1000, %fd992, %fd999;
	ld.global.nc.v2.f64 	{%fd1002, %fd1003}, [%rd457+32];
	fma.rn.f64 	%fd1004, %fd1001, %fd992, %fd1002;
	fma.rn.f64 	%fd1005, %fd1004, %fd992, %fd1003;
	fma.rn.f64 	%fd1006, %fd1005, %fd1404, %fd1404;
	fma.rn.f64 	%fd1007, %fd1005, %fd992, 0d3FF0000000000000;
	selp.f64 	%fd1008, %fd1007, %fd1006, %p216;
	and.b32  	%r2850, %r4729, 2;
	setp.eq.s32 	%p217, %r2850, 0;
	mov.f64 	%fd1009, 0d0000000000000000;
	sub.f64 	%fd1010, %fd1009, %fd1008;
	selp.f64 	%fd1011, %fd1008, %fd1010, %p217;
	ld.global.u32 	%r2851, [%rd26+128];
	mad.lo.s32 	%r2852, %r77, 28, %r78;
	st.shared.v2.f64 	[%r2852], {%fd53, %fd58};
	mov.b32 	%r2853, 0;
	st.shared.v4.u32 	[%r2852+16], {%r92, %r2853, %r2853, %r2853};
	st.shared.v2.f64 	[%r2852+1024], {%fd66, %fd1011};
	st.shared.v4.u32 	[%r2852+1040], {%r2851, %r2853, %r2853, %r2853};
	bar.warp.sync 	-1;
	and.b32  	%r2854, %r74, 992;
	add.s32 	%r2855, %r2819, %r2854;
	mad.lo.s32 	%r2856, %r2855, 56, %r79;
	ld.shared.v2.f64 	{%fd71, %fd72}, [%r2856];
	ld.shared.u32 	%r101, [%r2856+16];
	ld.shared.v2.f64 	{%fd74, %fd73}, [%r2856+32];
	ld.shared.u32 	%r102, [%r2856+48];
	bar.sync 	0;
	shl.b32 	%r2857, %r74, 2;
	add.s32 	%r2859, %r2826, %r2857;
	add.s32 	%r103, %r2859, 1632;
	st.shared.u32 	[%r2859+1632], %r81;
	bar.sync 	0;
	@%p215 bra 	$L__BB14_68;
	ld.shared.u32 	%r4730, [%r103+-4];
$L__BB14_68:
	setp.ne.s32 	%p218, %r4730, %r80;
	selp.u32 	%r3220, 1, 0, %p218;
	setp.ne.s32 	%p219, %r80, %r81;
	selp.u32 	%r3221, 1, 0, %p219;
	add.s32 	%r2861, %r3221, %r3220;
	add.f64 	%fd1012, %fd71, %fd74;
	add.f64 	%fd1013, %fd72, %fd73;
	min.s32 	%r3222, %r101, %r102;
	selp.b32 	%r2901, %r102, %r3222, %p219;
	selp.f64 	%fd1014, %fd73, %fd1013, %p219;
	mov.b64 	%rd458, %fd1014;
	mov.b64 	{%r2891, %r2896}, %rd458;
	selp.f64 	%fd1015, %fd74, %fd1012, %p219;
	mov.b64 	%rd459, %fd1015;
	mov.b64 	{%r2881, %r2886}, %rd459;
	shr.u32 	%r106, %r74, 5;
	mov.b32 	%r3217, 1;
	mov.b32 	%r3218, 0;
	mov.b32 	%r3219, -1;
	// begin inline asm
	shfl.sync.up.b32 %r2860, %r2861, %r3217, %r3218, %r3219;
	// end inline asm
	// begin inline asm
	shfl.sync.up.b32 %r2865, %r3218, %r3217, %r3218, %r3219;
	// end inline asm
	// begin inline asm
	shfl.sync.up.b32 %r2870, %r3218, %r3217, %r3218, %r3219;
	// end inline asm
	// begin inline asm
	shfl.sync.up.b32 %r2875, %r3218, %r3217, %r3218, %r3219;
	// end inline asm
	// begin inline asm
	shfl.sync.up.b32 %r2880, %r2881, %r3217, %r3218, %r3219;
	// end inline asm
	// begin inline asm
	shfl.sync.up.b32 %r2885, %r2886, %r3217, %r3218, %r3219;
	// end inline asm
	mov.b64 	%rd460, {%r2880, %r2885};
	mov.b64 	%fd1016, %rd460;
	// begin inline asm
	shfl.sync.up.b32 %r2890, %r2891, %r3217, %r3218, %r3219;
	// end inline asm
	// begin inline asm
	shfl.sync.up.b32 %r2895, %r2896, %r3217, %r3218, %r3219;
	// end inline asm
	mov.b64 	%rd461, {%r2890, %r2895};
	mov.b64 	%fd1017, %rd461;
	// begin inline asm
	shfl.sync.up.b32 %r2900, %r2901, %r3217, %r3218, %r3219;
	// end inline asm
	// begin inline asm
	shfl.sync.up.b32 %r2905, %r3218, %r3217, %r3218, %r3219;
	// end inline asm
	// begin inline asm
	shfl.sync.up.b32 %r2910, %r3218, %r3217, %r3218, %r3219;
	// end inline asm
	// begin inline asm
	shfl.sync.up.b32 %r2915, %r3218, %r3217, %r3218, %r3219;
	// end inline asm
	setp.eq.s32 	%p220, %r2861, 0;
	add.f64 	%fd1018, %fd1015, %fd1016;
	add.f64 	%fd1019, %fd1014, %fd1017;
	min.s32 	%r3223, %r2900, %r2901;
	selp.f64 	%fd1020, %fd1018, %fd1015, %p220;
	selp.f64 	%fd1021, %fd1019, %fd1014, %p220;
	selp.b32 	%r3224, %r3223, %r2901, %p220;
	setp.lt.s32 	%p221, %r2819, 1;
	selp.b32 	%r3225, 0, %r2860, %p221;
	add.s32 	%r2921, %r2861, %r3225;
	selp.f64 	%fd1022, %fd1015, %fd1020, %p221;
	mov.b64 	%rd462, %fd1022;
	mov.b64 	{%r2941, %r2946}, %rd462;
	selp.f64 	%fd1023, %fd1014, %fd1021, %p221;
	mov.b64 	%rd463, %fd1023;
	mov.b64 	{%r2951, %r2956}, %rd463;
	selp.b32 	%r2961, %r2901, %r3224, %p221;
	mov.b32 	%r2977, 2;
	// begin inline asm
	shfl.sync.up.b32 %r2920, %r2921, %r2977, %r3218, %r3219;
	// end inline asm
	// begin inline asm
	shfl.sync.up.b32 %r2925, %r3218, %r2977, %r3218, %r3219;
	// end inline asm
	// begin inline asm
	shfl.sync.up.b32 %r2930, %r3218, %r2977, %r3218, %r3219;
	// end inline asm
	// begin inline asm
	shfl.sync.up.b32 %r2935, %r3218, %r2977, %r3218, %r3219;
	// end inline asm
	// begin inline asm
	shfl.sync.up.b32 %r2940, %r2941, %r2977, %r3218, %r3219;
	// end inline asm
	// begin inline asm
	shfl.sync.up.b32 %r2945, %r2946, %r2977, %r3218, %r3219;
	// end inline asm
	mov.b64 	%rd464, {%r2940, %r2945};
	mov.b64 	%fd1024, %rd464;
	// begin inline asm
	shfl.sync.up.b32 %r2950, %r2951, %r2977, %r3218, %r3219;
	// end inline asm
	// begin inline asm
	shfl.sync.up.b32 %r2955, %r2956, %r2977, %r3218, %r3219;
	// end inline asm
	mov.b64 	%rd465, {%r2950, %r2955};
	mov.b64 	%fd1025, %rd465;
	// begin inline asm
	shfl.sync.up.b32 %r2960, %r2961, %r2977, %r3218, %r3219;
	// end inline asm
	// begin inline asm
	shfl.sync.up.b32 %r2965, %r3218, %r2977, %r3218, %r3219;
	// end inline asm
	// begin inline asm
	shfl.sync.up.b32 %r2970, %r3218, %r2977, %r3218, %r3219;
	// end inline asm
	// begin inline asm
	shfl.sync.up.b32 %r2975, %r3218, %r2977, %r3218, %r3219;
	// end inline asm
	setp.eq.s32 	%p222, %r2921, 0;
	add.f64 	%fd1026, %fd1022, %fd1024;
	add.f64 	%fd1027, %fd1023, %fd1025;
	min.s32 	%r3226, %r2960, %r2961;
	selp.f64 	%fd1028, %fd1026, %fd1022, %p222;
	selp.f64 	%fd1029, %fd1027, %fd1023, %p222;
	selp.b32 	%r3227, %r3226, %r2961, %p222;
	setp.lt.s32 	%p223, %r2819, 2;
	selp.b32 	%r3228, 0, %r2920, %p223;
	add.s32 	%r2981, %r2921, %r3228;
	selp.f64 	%fd1030, %fd1022, %fd1028, %p223;
	mov.b64 	%rd466, %fd1030;
	mov.b64 	{%r3001, %r3006}, %rd466;
	selp.f64 	%fd1031, %fd1023, %fd1029, %p223;
	mov.b64 	%rd467, %fd1031;
	mov.b64 	{%r3011, %r3016}, %rd467;
	selp.b32 	%r3021, %r2961, %r3227, %p223;
	mov.b32 	%r3037, 4;
	// begin inline asm
	shfl.sync.up.b32 %r2980, %r2981, %r3037, %r3218, %r3219;
	// end inline asm
	// begin inline asm
	shfl.sync.up.b32 %r2985, %r3218, %r3037, %r3218, %r3219;
	// end inline asm
	// begin inline asm
	shfl.sync.up.b32 %r2990, %r3218, %r3037, %r3218, %r3219;
	// end inline asm
	// begin inline asm
	shfl.sync.up.b32 %r2995, %r3218, %r3037, %r3218, %r3219;
	// end inline asm
	// begin inline asm
	shfl.sync.up.b32 %r3000, %r3001, %r3037, %r3218, %r3219;
	// end inline asm
	// begin inline asm
	shfl.sync.up.b32 %r3005, %r3006, %r3037, %r3218, %r3219;
	// end inline asm
	mov.b64 	%rd468, {%r3000, %r3005};
	mov.b64 	%fd1032, %rd468;
	// begin inline asm
	shfl.sync.up.b32 %r3010, %r3011, %r3037, %r3218, %r3219;
	// end inline asm
	// begin inline asm
	shfl.sync.up.b32 %r3015, %r3016, %r3037, %r3218, %r3219;
	// end inline asm
	mov.b64 	%rd469, {%r3010, %r3015};
	mov.b64 	%fd1033, %rd469;
	// begin inline asm
	shfl.sync.up.b32 %r3020, %r3021, %r3037, %r3218, %r3219;
	// end inline asm
	// begin inline asm
	shfl.sync.up.b32 %r3025, %r3218, %r3037, %r3218, %r3219;
	// end inline asm
	// begin inline asm
	shfl.sync.up.b32 %r3030, %r3218, %r3037, %r3218, %r3219;
	// end inline asm
	// begin inline asm
	shfl.sync.up.b32 %r3035, %r3218, %r3037, %r3218, %r3219;
	// end inline asm
	setp.eq.s32 	%p224, %r2981, 0;
	add.f64 	%fd1034, %fd1030, %fd1032;
	add.f64 	%fd1035, %fd1031, %fd1033;
	min.s32 	%r3229, %r3020, %r3021;
	selp.f64 	%fd1036, %fd1034, %fd1030, %p224;
	selp.f64 	%fd1037, %fd1035, %fd1031, %p224;
	selp.b32 	%r3230, %r3229, %r3021, %p224;
	setp.lt.s32 	%p225, %r2819, 4;
	selp.b32 	%r3231, 0, %r2980, %p225;
	add.s32 	%r3041, %r2981, %r3231;
	selp.f64 	%fd1038, %fd1030, %fd1036, %p225;
	mov.b64 	%rd470, %fd1038;
	mov.b64 	{%r3061, %r3066}, %rd470;
	selp.f64 	%fd1039, %fd1031, %fd1037, %p225;
	mov.b64 	%rd471, %fd1039;
	mov.b64 	{%r3071, %r3076}, %rd471;
	selp.b32 	%r3081, %r3021, %r3230, %p225;
	mov.b32 	%r3097, 8;
	// begin inline asm
	shfl.sync.up.b32 %r3040, %r3041, %r3097, %r3218, %r3219;
	// end inline asm
	// begin inline asm
	shfl.sync.up.b32 %r3045, %r3218, %r3097, %r3218, %r3219;
	// end inline asm
	// begin inline asm
	shfl.sync.up.b32 %r3050, %r3218, %r3097, %r3218, %r3219;
	// end inline asm
	// begin inline asm
	shfl.sync.up.b32 %r3055, %r3218, %r3097, %r3218, %r3219;
	// end inline asm
	// begin inline asm
	shfl.sync.up.b32 %r3060, %r3061, %r3097, %r3218, %r3219;
	// end inline asm
	// begin inline asm
	shfl.sync.up.b32 %r3065, %r3066, %r3097, %r3218, %r3219;
	// end inline asm
	mov.b64 	%rd472, {%r3060, %r3065};
	mov.b64 	%fd1040, %rd472;
	// begin inline asm
	shfl.sync.up.b32 %r3070, %r3071, %r3097, %r3218, %r3219;
	// end inline asm
	// begin inline asm
	shfl.sync.up.b32 %r3075, %r3076, %r3097, %r3218, %r3219;
	// end inline asm
	mov.b64 	%rd473, {%r3070, %r3075};
	mov.b64 	%fd1041, %rd473;
	// begin inline asm
	shfl.sync.up.b32 %r3080, %r3081, %r3097, %r3218, %r3219;
	// end inline asm
	// begin inline asm
	shfl.sync.up.b32 %r3085, %r3218, %r3097, %r3218, %r3219;
	// end inline asm
	// begin inline asm
	shfl.sync.up.b32 %r3090, %r3218, %r3097, %r3218, %r3219;
	// end inline asm
	// begin inline asm
	shfl.sync.up.b32 %r3095, %r3218, %r3097, %r3218, %r3219;
	// end inline asm
	setp.eq.s32 	%p226, %r3041, 0;
	add.f64 	%fd1042, %fd1038, %fd1040;
	add.f64 	%fd1043, %fd1039, %fd1041;
	min.s32 	%r3232, %r3080, %r3081;
	selp.f64 	%fd1044, %fd1042, %fd1038, %p226;
	selp.f64 	%fd1045, %fd1043, %fd1039, %p226;
	selp.b32 	%r3233, %r3232, %r3081, %p226;
	setp.lt.s32 	%p227, %r2819, 8;
	selp.b32 	%r3234, 0, %r3040, %p227;
	add.s32 	%r3101, %r3041, %r3234;
	selp.f64 	%fd1046, %fd1038, %fd1044, %p227;
	mov.b64 	%rd474, %fd1046;
	mov.b64 	{%r3121, %r3126}, %rd474;
	selp.f64 	%fd1047, %fd1039, %fd1045, %p227;
	mov.b64 	%rd475, %fd1047;
	mov.b64 	{%r3131, %r3136}, %rd475;
	selp.b32 	%r3141, %r3081, %r3233, %p227;
	mov.b32 	%r3157, 16;
	// begin inline asm
	shfl.sync.up.b32 %r3100, %r3101, %r3157, %r3218, %r3219;
	// end inline asm
	// begin inline asm
	shfl.sync.up.b32 %r3105, %r3218, %r3157, %r3218, %r3219;
	// end inline asm
	// begin inline asm
	shfl.sync.up.b32 %r3110, %r3218, %r3157, %r3218, %r3219;
	// end inline asm
	// begin inline asm
	shfl.sync.up.b32 %r3115, %r3218, %r3157, %r3218, %r3219;
	// end inline asm
	// begin inline asm
	shfl.sync.up.b32 %r3120, %r3121, %r3157, %r3218, %r3219;
	// end inline asm
	// begin inline asm
	shfl.sync.up.b32 %r3125, %r3126, %r3157, %r3218, %r3219;
	// end inline asm
	mov.b64 	%rd476, {%r3120, %r3125};
	mov.b64 	%fd1048, %rd476;
	// begin inline asm
	shfl.sync.up.b32 %r3130, %r3131, %r3157, %r3218, %r3219;
	// end inline asm
	// begin inline asm
	shfl.sync.up.b32 %r3135, %r3136, %r3157, %r3218, %r3219;
	// end inline asm
	mov.b64 	%rd477, {%r3130, %r3135};
	mov.b64 	%fd1049, %rd477;
	// begin inline asm
	shfl.sync.up.b32 %r3140, %r3141, %r3157, %r3218, %r3219;
	// end inline asm
	// begin inline asm
	shfl.sync.up.b32 %r3145, %r3218, %r3157, %r3218, %r3219;
	// end inline asm
	// begin inline asm
	shfl.sync.up.b32 %r3150, %r3218, %r3157, %r3218, %r3219;
	// end inline asm
	// begin inline asm
	shfl.sync.up.b32 %r3155, %r3218, %r3157, %r3218, %r3219;
	// end inline asm
	setp.eq.s32 	%p228, %r3101, 0;
	add.f64 	%fd1050, %fd1046, %fd1048;
	add.f64 	%fd1051, %fd1047, %fd1049;
	min.s32 	%r3235, %r3140, %r3141;
	selp.f64 	%fd1052, %fd1050, %fd1046, %p228;
	selp.f64 	%fd1053, %fd1051, %fd1047, %p228;
	selp.b32 	%r3236, %r3235, %r3141, %p228;
	setp.lt.s32 	%p229, %r2819, 16;
	selp.b32 	%r3237, 0, %r3100, %p229;
	add.s32 	%r3161, %r3101, %r3237;
	selp.f64 	%fd75, %fd1046, %fd1052, %p229;
	mov.b64 	%rd478, %fd75;
	mov.b64 	{%r3181, %r3186}, %rd478;
	selp.f64 	%fd76, %fd1047, %fd1053, %p229;
	mov.b64 	%rd479, %fd76;
	mov.b64 	{%r3191, %r3196}, %rd479;
	selp.b32 	%r3201, %r3141, %r3236, %p229;
	// begin inline asm
	shfl.sync.up.b32 %r4833, %r3161, %r3217, %r3218, %r3219;
	// end inline asm
	// begin inline asm
	shfl.sync.up.b32 %r3165, %r3218, %r3217, %r3218, %r3219;
	// end inline asm
	// begin inline asm
	shfl.sync.up.b32 %r3170, %r3218, %r3217, %r3218, %r3219;
	// end inline asm
	// begin inline asm
	shfl.sync.up.b32 %r3175, %r3218, %r3217, %r3218, %r3219;
	// end inline asm
	// begin inline asm
	shfl.sync.up.b32 %r3180, %r3181, %r3217, %r3218, %r3219;
	// end inline asm
	// begin inline asm
	shfl.sync.up.b32 %r3185, %r3186, %r3217, %r3218, %r3219;
	// end inline asm
	mov.b64 	%rd480, {%r3180, %r3185};
	mov.b64 	%fd1432, %rd480;
	// begin inline asm
	shfl.sync.up.b32 %r3190, %r3191, %r3217, %r3218, %r3219;
	// end inline asm
	// begin inline asm
	shfl.sync.up.b32 %r3195, %r3196, %r3217, %r3218, %r3219;
	// end inline asm
	mov.b64 	%rd481, {%r3190, %r3195};
	mov.b64 	%fd1431, %rd481;
	// begin inline asm
	shfl.sync.up.b32 %r4832, %r3201, %r3217, %r3218, %r3219;
	// end inline asm
	// begin inline asm
	shfl.sync.up.b32 %r3205, %r3218, %r3217, %r3218, %r3219;
	// end inline asm
	// begin inline asm
	shfl.sync.up.b32 %r3210, %r3218, %r3217, %r3218, %r3219;
	// end inline asm
	// begin inline asm
	shfl.sync.up.b32 %r3215, %r3218, %r3217, %r3218, %r3219;
	// end inline asm
	setp.ne.s32 	%p230, %r2819, 31;
	@%p230 bra 	$L__BB14_70;
	mad.lo.s32 	%r3239, %r106, 48, %r2826;
	mov.b32 	%r3240, 0;
	st.shared.v4.u32 	[%r3239], {%r3161, %r3240, %r3240, %r3240};
	st.shared.v2.f64 	[%r3239+16], {%fd75, %fd76};
	st.shared.v4.u32 	[%r3239+32], {%r3201, %r3240, %r3240, %r3240};
$L__BB14_70:
	bar.sync 	0;
	ld.shared.u32 	%r3241, [_ZN6thrust24THRUST_300001_SM_1000_NS8cuda_cub4core6detail5shmemE];
	ld.shared.u32 	%r111, [_ZN6thrust24THRUST_300001_SM_1000_NS8cuda_cub4core6detail5shmemE+4];
	ld.shared.v2.b32 	{%r112, %r113}, [_ZN6thrust24THRUST_300001_SM_1000_NS8cuda_cub4core6detail5shmemE+8];
	ld.shared.v2.f64 	{%fd1054, %fd1055}, [_ZN6thrust24THRUST_300001_SM_1000_NS8cuda_cub4core6detail5shmemE+16];
	ld.shared.u32 	%r3242, [_ZN6thrust24THRUST_300001_SM_1000_NS8cuda_cub4core6detail5shmemE+32];
	ld.shared.u32 	%r114, [_ZN6thrust24THRUST_300001_SM_1000_NS8cuda_cub4core6detail5shmemE+36];
	ld.shared.v2.b32 	{%r115, %r116}, [_ZN6thrust24THRUST_300001_SM_1000_NS8cuda_cub4core6detail5shmemE+40];
	setp.eq.s32 	%p231, %r106, 1;
	selp.f64 	%fd1056, %fd1055, 0d0000000000000000, %p231;
	selp.b32 	%r3243, %r3242, 0, %p231;
	selp.f64 	%fd1057, %fd1054, 0d0000000000000000, %p231;
	ld.shared.u32 	%r3244, [_ZN6thrust24THRUST_300001_SM_1000_NS8cuda_cub4core6detail5shmemE+48];
	ld.shared.v2.f64 	{%fd1058, %fd1059}, [_ZN6thrust24THRUST_300001_SM_1000_NS8cuda_cub4core6detail5shmemE+64];
	ld.shared.u32 	%r3245, [_ZN6thrust24THRUST_300001_SM_1000_NS8cuda_cub4core6detail5shmemE+80];
	add.s32 	%r3246, %r3244, %r3241;
	setp.eq.s32 	%p232, %r3244, 0;
	add.f64 	%fd1060, %fd1054, %fd1058;
	add.f64 	%fd1061, %fd1055, %fd1059;
	min.s32 	%r3247, %r3242, %r3245;
	selp.f64 	%fd1062, %fd1060, %fd1058, %p232;
	selp.f64 	%fd1063, %fd1061, %fd1059, %p232;
	selp.b32 	%r3248, %r3247, %r3245, %p232;
	setp.eq.s32 	%p233, %r106, 2;
	selp.b32 	%r3249, %r3246, %r3241, %p233;
	selp.f64 	%fd1064, %fd1063, %fd1056, %p233;
	selp.b32 	%r3250, %r3248, %r3243, %p233;
	selp.f64 	%fd1065, %fd1062, %fd1057, %p233;
	ld.shared.u32 	%r3251, [_ZN6thrust24THRUST_300001_SM_1000_NS8cuda_cub4core6detail5shmemE+96];
	ld.shared.v2.f64 	{%fd1066, %fd1067}, [_ZN6thrust24THRUST_300001_SM_1000_NS8cuda_cub4core6detail5shmemE+112];
	ld.shared.u32 	%r3252, [_ZN6thrust24THRUST_300001_SM_1000_NS8cuda_cub4core6detail5shmemE+128];
	add.s32 	%r3253, %r3251, %r3246;
	setp.eq.s32 	%p234, %r3251, 0;
	add.f64 	%fd1068, %fd1062, %fd1066;
	add.f64 	%fd1069, %fd1063, %fd1067;
	min.s32 	%r3254, %r3248, %r3252;
	selp.f64 	%fd1070, %fd1068, %fd1066, %p234;
	selp.f64 	%fd1071, %fd1069, %fd1067, %p234;
	selp.b32 	%r3255, %r3254, %r3252, %p234;
	setp.eq.s32 	%p235, %r106, 3;
	selp.b32 	%r3256, %r3253, %r3249, %p235;
	selp.f64 	%fd1072, %fd1071, %fd1064, %p235;
	selp.b32 	%r3257, %r3255, %r3250, %p235;
	selp.f64 	%fd1073, %fd1070, %fd1065, %p235;
	ld.shared.u32 	%r3258, [_ZN6thrust24THRUST_300001_SM_1000_NS8cuda_cub4core6detail5shmemE+144];
	ld.shared.v2.f64 	{%fd1074, %fd1075}, [_ZN6thrust24THRUST_300001_SM_1000_NS8cuda_cub4core6detail5shmemE+160];
	ld.shared.u32 	%r3259, [_ZN6thrust24THRUST_300001_SM_1000_NS8cuda_cub4core6detail5shmemE+176];
	add.s32 	%r3260, %r3258, %r3253;
	setp.eq.s32 	%p236, %r3258, 0;
	add.f64 	%fd1076, %fd1070, %fd1074;
	add.f64 	%fd1077, %fd1071, %fd1075;
	min.s32 	%r3261, %r3255, %r3259;
	selp.f64 	%fd1078, %fd1076, %fd1074, %p236;
	selp.f64 	%fd1079, %fd1077, %fd1075, %p236;
	selp.b32 	%r3262, %r3261, %r3259, %p236;
	setp.eq.s32 	%p237, %r106, 4;
	selp.b32 	%r3263, %r3260, %r3256, %p237;
	selp.f64 	%fd1080, %fd1079, %fd1072, %p237;
	selp.b32 	%r3264, %r3262, %r3257, %p237;
	selp.f64 	%fd1081, %fd1078, %fd1073, %p237;
	ld.shared.u32 	%r3265, [_ZN6thrust24THRUST_300001_SM_1000_NS8cuda_cub4core6detail5shmemE+192];
	ld.shared.v2.f64 	{%fd1082, %fd1083}, [_ZN6thrust24THRUST_300001_SM_1000_NS8cuda_cub4core6detail5shmemE+208];
	ld.shared.u32 	%r3266, [_ZN6thrust24THRUST_300001_SM_1000_NS8cuda_cub4core6detail5shmemE+224];
	add.s32 	%r3267, %r3265, %r3260;
	setp.eq.s32 	%p238, %r3265, 0;
	add.f64 	%fd1084, %fd1078, %fd1082;
	add.f64 	%fd1085, %fd1079, %fd1083;
	min.s32 	%r3268, %r3262, %r3266;
	selp.f64 	%fd1086, %fd1084, %fd1082, %p238;
	selp.f64 	%fd1087, %fd1085, %fd1083, %p238;
	selp.b32 	%r3269, %r3268, %r3266, %p238;
	setp.eq.s32 	%p239, %r106, 5;
	selp.b32 	%r3270, %r3267, %r3263, %p239;
	selp.f64 	%fd1088, %fd1087, %fd1080, %p239;
	selp.b32 	%r3271, %r3269, %r3264, %p239;
	selp.f64 	%fd1089, %fd1086, %fd1081, %p239;
	ld.shared.u32 	%r3272, [_ZN6thrust24THRUST_300001_SM_1000_NS8cuda_cub4core6detail5shmemE+240];
	ld.shared.v2.f64 	{%fd1090, %fd1091}, [_ZN6thrust24THRUST_300001_SM_1000_NS8cuda_cub4core6detail5shmemE+256];
	ld.shared.u32 	%r3273, [_ZN6thrust24THRUST_300001_SM_1000_NS8cuda_cub4core6detail5shmemE+272];
	add.s32 	%r3274, %r3272, %r3267;
	setp.eq.s32 	%p240, %r3272, 0;
	add.f64 	%fd1092, %fd1086, %fd1090;
	add.f64 	%fd1093, %fd1087, %fd1091;
	min.s32 	%r3275, %r3269, %r3273;
	selp.f64 	%fd1094, %fd1092, %fd1090, %p240;
	selp.f64 	%fd1095, %fd1093, %fd1091, %p240;
	selp.b32 	%r3276, %r3275, %r3273, %p240;
	setp.eq.s32 	%p241, %r106, 6;
	selp.b32 	%r3277, %r3274, %r3270, %p241;
	selp.f64 	%fd1096, %fd1095, %fd1088, %p241;
	selp.b32 	%r3278, %r3276, %r3271, %p241;
	selp.f64 	%fd1097, %fd1094, %fd1089, %p241;
	ld.shared.u32 	%r3279, [_ZN6thrust24THRUST_300001_SM_1000_NS8cuda_cub4core6detail5shmemE+288];
	ld.shared.v2.f64 	{%fd1098, %fd1099}, [_ZN6thrust24THRUST_300001_SM_1000_NS8cuda_cub4core6detail5shmemE+304];
	ld.shared.u32 	%r3280, [_ZN6thrust24THRUST_300001_SM_1000_NS8cuda_cub4core6detail5shmemE+320];
	add.s32 	%r3281, %r3279, %r3274;
	setp.eq.s32 	%p242, %r3279, 0;
	add.f64 	%fd1100, %fd1094, %fd1098;
	add.f64 	%fd1101, %fd1095, %fd1099;
	min.s32 	%r3282, %r3276, %r3280;
	selp.f64 	%fd1102, %fd1100, %fd1098, %p242;
	selp.f64 	%fd1103, %fd1101, %fd1099, %p242;
	selp.b32 	%r3283, %r3282, %r3280, %p242;
	setp.eq.s32 	%p243, %r106, 7;
	selp.b32 	%r117, %r3281, %r3277, %p243;
	selp.f64 	%fd79, %fd1103, %fd1096, %p243;
	selp.b32 	%r118, %r3283, %r3278, %p243;
	selp.f64 	%fd80, %fd1102, %fd1097, %p243;
	ld.shared.u32 	%r3284, [_ZN6thrust24THRUST_300001_SM_1000_NS8cuda_cub4core6detail5shmemE+336];
	ld.shared.v2.f64 	{%fd1104, %fd1105}, [_ZN6thrust24THRUST_300001_SM_1000_NS8cuda_cub4core6detail5shmemE+352];
	ld.shared.u32 	%r3285, [_ZN6thrust24THRUST_300001_SM_1000_NS8cuda_cub4core6detail5shmemE+368];
	add.s32 	%r119, %r3284, %r3281;
	setp.eq.s32 	%p244, %r3284, 0;
	add.f64 	%fd1106, %fd1102, %fd1104;
	add.f64 	%fd1107, %fd1103, %fd1105;
	min.s32 	%r3286, %r3283, %r3285;
	selp.f64 	%fd81, %fd1106, %fd1104, %p244;
	selp.f64 	%fd82, %fd1107, %fd1105, %p244;
	selp.b32 	%r120, %r3286, %r3285, %p244;
	setp.lt.u32 	%p245, %r74, 32;
	@%p245 bra 	$L__BB14_72;
	setp.eq.s32 	%p246, %r4833, 0;
	add.f64 	%fd1108, %fd80, %fd1432;
	add.f64 	%fd1109, %fd79, %fd1431;
	min.s32 	%r3287, %r118, %r4832;
	selp.f64 	%fd1110, %fd1108, %fd1432, %p246;
	selp.f64 	%fd1111, %fd1109, %fd1431, %p246;
	selp.b32 	%r3288, %r3287, %r4832, %p246;
	setp.eq.s32 	%p247, %r2819, 0;
	selp.b32 	%r4832, %r118, %r3288, %p247;
	selp.f64 	%fd1431, %fd79, %fd1111, %p247;
	selp.f64 	%fd1432, %fd80, %fd1110, %p247;
	selp.b32 	%r3289, 0, %r4833, %p247;
	add.s32 	%r4833, %r117, %r3289;
	bra.uni 	$L__BB14_116;
$L__BB14_72:
	setp.ne.s32 	%p248, %r74, 0;
	@%p248 bra 	$L__BB14_74;
	mov.b64 	%rd484, {%r112, %r113};
	st.shared.v4.u32 	[_ZN6thrust24THRUST_300001_SM_1000_NS8cuda_cub4core6detail5shmemE+560], {%r119, %r111, %r112, %r113};
	st.shared.v2.f64 	[_ZN6thrust24THRUST_300001_SM_1000_NS8cuda_cub4core6detail5shmemE+576], {%fd81, %fd82};
	mov.b64 	%rd490, {%r115, %r116};
	st.shared.v4.u32 	[_ZN6thrust24THRUST_300001_SM_1000_NS8cuda_cub4core6detail5shmemE+592], {%r120, %r114, %r115, %r116};
	mul.wide.u32 	%rd492, %r1, 48;
	add.s64 	%rd493, %rd63, %rd492;
	add.s64 	%rd482, %rd493, 1536;
	mov.b64 	%rd483, {%r119, %r111};
	mov.b64 	%rd486, %fd81;
	mov.b64 	%rd487, %fd82;
	mov.b64 	%rd489, {%r120, %r114};
	// begin inline asm
	st.cg.v2.u64 [%rd482], {%rd483, %rd484};
	// end inline asm
	add.s64 	%rd485, %rd493, 1552;
	// begin inline asm
	st.cg.v2.u64 [%rd485], {%rd486, %rd487};
	// end inline asm
	add.s64 	%rd488, %rd493, 1568;
	// begin inline asm
	st.cg.v2.u64 [%rd488], {%rd489, %rd490};
	// end inline asm
	mul.wide.u32 	%rd494, %r1, 4;
	add.s64 	%rd495, %rd62, %rd494;
	add.s64 	%rd491, %rd495, 128;
	mov.b32 	%r3290, 100;
	// begin inline asm
	st.release.gpu.u32 [%rd491], %r3290;
	// end inline asm
$L__BB14_74:
	not.b32 	%r3291, %r74;
	add.s32 	%r4789, %r1, %r3291;
	mov.u32 	%r3292, %nctaid.x;
	setp.gt.u32 	%p249, %r3292, 499;
	@%p249 bra 	$L__BB14_76;
	membar.cta;
	bra.uni 	$L__BB14_77;
$L__BB14_76:
	mov.b32 	%r3293, 450;
	// begin inline asm
	nanosleep.u32 %r3293;
	// end inline asm
$L__BB14_77:
	mul.wide.s32 	%rd496, %r4789, 4;
	add.s64 	%rd497, %rd62, %rd496;
	add.s64 	%rd27, %rd497, 128;
$L__BB14_78:
	// begin inline asm
	ld.relaxed.gpu.u32 %r4781, [%rd27];
	// end inline asm
	membar.gl;
	setp.eq.s32 	%p250, %r4781, 99;
	mov.b32 	%r3295, -1;
	vote.sync.any.pred 	%p251, %p250, %r3295;
	@%p251 bra 	$L__BB14_78;
	mov.b32 	%r4735, 0;
	mov.f64 	%fd1405, 0d0000000000000000;
	setp.eq.s32 	%p252, %r4781, 101;
	@%p252 bra 	$L__BB14_82;
	setp.ne.s32 	%p253, %r4781, 100;
	mov.f64 	%fd1406, %fd1405;
	@%p253 bra 	$L__BB14_83;
	mul.wide.s32 	%rd537, %r4789, 48;
	add.s64 	%rd538, %rd63, %rd537;
	add.s64 	%rd530, %rd538, 1536;
	// begin inline asm
	ld.cg.v2.u64 {%rd528, %rd529}, [%rd530];
	// end inline asm
	add.s64 	%rd533, %rd538, 1552;
	// begin inline asm
	ld.cg.v2.u64 {%rd531, %rd532}, [%rd533];
	// end inline asm
	add.s64 	%rd536, %rd538, 1568;
	// begin inline asm
	ld.cg.v2.u64 {%rd534, %rd535}, [%rd536];
	// end inline asm
	cvt.u32.u64 	%r4731, %rd528;
	shr.u64 	%rd539, %rd528, 40;
	shr.u64 	%rd540, %rd528, 48;
	shr.u64 	%rd541, %rd528, 56;
	shr.u64 	%rd542, %rd529, 8;
	shr.u64 	%rd543, %rd529, 16;
	shr.u64 	%rd544, %rd529, 24;
	shr.u64 	%rd545, %rd529, 40;
	shr.u64 	%rd546, %rd529, 48;
	shr.u64 	%rd547, %rd529, 56;
	mov.b64 	%fd1406, %rd531;
	mov.b64 	%fd1405, %rd532;
	cvt.u32.u64 	%r4735, %rd534;
	shr.u64 	%rd548, %rd534, 40;
	shr.u64 	%rd549, %rd534, 48;
	shr.u64 	%rd550, %rd534, 56;
	shr.u64 	%rd551, %rd535, 8;
	shr.u64 	%rd552, %rd535, 16;
	shr.u64 	%rd553, %rd535, 24;
	shr.u64 	%rd554, %rd535, 40;
	shr.u64 	%rd555, %rd535, 48;
	shr.u64 	%rd556, %rd535, 56;
	cvt.u32.u64 	%r3335, %rd541;
	cvt.u32.u64 	%r3336, %rd540;
	prmt.b32 	%r3337, %r3336, %r3335, 0x3340U;
	{ .reg .b32 tmp; mov.b64 {tmp, %r3338}, %rd528; }
	cvt.u32.u64 	%r3339, %rd539;
	prmt.b32 	%r3340, %r3338, %r3339, 0x3340U;
	prmt.b32 	%r4732, %r3340, %r3337, 0x5410U;
	cvt.u32.u64 	%r3341, %rd544;
	cvt.u32.u64 	%r3342, %rd543;
	prmt.b32 	%r3343, %r3342, %r3341, 0x3340U;
	cvt.u32.u64 	%r3344, %rd529;
	cvt.u32.u64 	%r3345, %rd542;
	prmt.b32 	%r3346, %r3344, %r3345, 0x3340U;
	prmt.b32 	%r4733, %r3346, %r3343, 0x5410U;
	cvt.u32.u64 	%r3347, %rd547;
	cvt.u32.u64 	%r3348, %rd546;
	prmt.b32 	%r3349, %r3348, %r3347, 0x3340U;
	{ .reg .b32 tmp; mov.b64 {tmp, %r3350}, %rd529; }
	cvt.u32.u64 	%r3351, %rd545;
	prmt.b32 	%r3352, %r3350, %r3351, 0x3340U;
	prmt.b32 	%r4734, %r3352, %r3349, 0x5410U;
	cvt.u32.u64 	%r3353, %rd550;
	cvt.u32.u64 	%r3354, %rd549;
	prmt.b32 	%r3355, %r3354, %r3353, 0x3340U;
	{ .reg .b32 tmp; mov.b64 {tmp, %r3356}, %rd534; }
	cvt.u32.u64 	%r3357, %rd548;
	prmt.b32 	%r3358, %r3356, %r3357, 0x3340U;
	prmt.b32 	%r4736, %r3358, %r3355, 0x5410U;
	cvt.u32.u64 	%r3359, %rd553;
	cvt.u32.u64 	%r3360, %rd552;
	prmt.b32 	%r3361, %r3360, %r3359, 0x3340U;
	cvt.u32.u64 	%r3362, %rd535;
	cvt.u32.u64 	%r3363, %rd551;
	prmt.b32 	%r3364, %r3362, %r3363, 0x3340U;
	prmt.b32 	%r4737, %r3364, %r3361, 0x5410U;
	cvt.u32.u64 	%r3365, %rd556;
	cvt.u32.u64 	%r3366, %rd555;
	prmt.b32 	%r3367, %r3366, %r3365, 0x3340U;
	{ .reg .b32 tmp; mov.b64 {tmp, %r3368}, %rd535; }
	cvt.u32.u64 	%r3369, %rd554;
	prmt.b32 	%r3370, %r3368, %r3369, 0x3340U;
	prmt.b32 	%r4738, %r3370, %r3367, 0x5410U;
	bra.uni 	$L__BB14_83;
$L__BB14_82:
	mul.wide.s32 	%rd508, %r4789, 48;
	add.s64 	%rd509, %rd64, %rd508;
	add.s64 	%rd501, %rd509, 1536;
	// begin inline asm
	ld.cg.v2.u64 {%rd499, %rd500}, [%rd501];
	// end inline asm
	add.s64 	%rd504, %rd509, 1552;
	// begin inline asm
	ld.cg.v2.u64 {%rd502, %rd503}, [%rd504];
	// end inline asm
	add.s64 	%rd507, %rd509, 1568;
	// begin inline asm
	ld.cg.v2.u64 {%rd505, %rd506}, [%rd507];
	// end inline asm
	cvt.u32.u64 	%r4731, %rd499;
	shr.u64 	%rd510, %rd499, 40;
	shr.u64 	%rd511, %rd499, 48;
	shr.u64 	%rd512, %rd499, 56;
	shr.u64 	%rd513, %rd500, 8;
	shr.u64 	%rd514, %rd500, 16;
	shr.u64 	%rd515, %rd500, 24;
	shr.u64 	%rd516, %rd500, 40;
	shr.u64 	%rd517, %rd500, 48;
	shr.u64 	%rd518, %rd500, 56;
	mov.b64 	%fd1406, %rd502;
	mov.b64 	%fd1405, %rd503;
	cvt.u32.u64 	%r4735, %rd505;
	shr.u64 	%rd519, %rd505, 40;
	shr.u64 	%rd520, %rd505, 48;
	shr.u64 	%rd521, %rd505, 56;
	shr.u64 	%rd522, %rd506, 8;
	shr.u64 	%rd523, %rd506, 16;
	shr.u64 	%rd524, %rd506, 24;
	shr.u64 	%rd525, %rd506, 40;
	shr.u64 	%rd526, %rd506, 48;
	shr.u64 	%rd527, %rd506, 56;
	cvt.u32.u64 	%r3299, %rd512;
	cvt.u32.u64 	%r3300, %rd511;
	prmt.b32 	%r3301, %r3300, %r3299, 0x3340U;
	{ .reg .b32 tmp; mov.b64 {tmp, %r3302}, %rd499; }
	cvt.u32.u64 	%r3303, %rd510;
	prmt.b32 	%r3304, %r3302, %r3303, 0x3340U;
	prmt.b32 	%r4732, %r3304, %r3301, 0x5410U;
	cvt.u32.u64 	%r3305, %rd515;
	cvt.u32.u64 	%r3306, %rd514;
	prmt.b32 	%r3307, %r3306, %r3305, 0x3340U;
	cvt.u32.u64 	%r3308, %rd500;
	cvt.u32.u64 	%r3309, %rd513;
	prmt.b32 	%r3310, %r3308, %r3309, 0x3340U;
	prmt.b32 	%r4733, %r3310, %r3307, 0x5410U;
	cvt.u32.u64 	%r3311, %rd518;
	cvt.u32.u64 	%r3312, %rd517;
	prmt.b32 	%r3313, %r3312, %r3311, 0x3340U;
	{ .reg .b32 tmp; mov.b64 {tmp, %r3314}, %rd500; }
	cvt.u32.u64 	%r3315, %rd516;
	prmt.b32 	%r3316, %r3314, %r3315, 0x3340U;
	prmt.b32 	%r4734, %r3316, %r3313, 0x5410U;
	cvt.u32.u64 	%r3317, %rd521;
	cvt.u32.u64 	%r3318, %rd520;
	prmt.b32 	%r3319, %r3318, %r3317, 0x3340U;
	{ .reg .b32 tmp; mov.b64 {tmp, %r3320}, %rd505; }
	cvt.u32.u64 	%r3321, %rd519;
	prmt.b32 	%r3322, %r3320, %r3321, 0x3340U;
	prmt.b32 	%r4736, %r3322, %r3319, 0x5410U;
	cvt.u32.u64 	%r3323, %rd524;
	cvt.u32.u64 	%r3324, %rd523;
	prmt.b32 	%r3325, %r3324, %r3323, 0x3340U;
	cvt.u32.u64 	%r3326, %rd506;
	cvt.u32.u64 	%r3327, %rd522;
	prmt.b32 	%r3328, %r3326, %r3327, 0x3340U;
	prmt.b32 	%r4737, %r3328, %r3325, 0x5410U;
	cvt.u32.u64 	%r3329, %rd527;
	cvt.u32.u64 	%r3330, %rd526;
	prmt.b32 	%r3331, %r3330, %r3329, 0x3340U;
	{ .reg .b32 tmp; mov.b64 {tmp, %r3332}, %rd506; }
	cvt.u32.u64 	%r3333, %rd525;
	prmt.b32 	%r3334, %r3332, %r3333, 0x3340U;
	prmt.b32 	%r4738, %r3334, %r3331, 0x5410U;
$L__BB14_83:
	setp.eq.s32 	%p254, %r4781, 101;
	mov.b32 	%r3431, -1;
	vote.sync.ballot.b32 	%r3432, %p254, %r3431;
	// begin inline asm
	mov.u32 %r3371, %lanemask_ge;
	// end inline asm
	and.b32  	%r3433, %r3432, %r3371;
	or.b32  	%r3434, %r3433, -2147483648;
	add.s32 	%r3435, %r3434, -1;
	not.b32 	%r3436, %r3434;
	and.b32  	%r3437, %r3436, %r3435;
	popc.b32 	%r150, %r3437;
	mov.b32 	%r3429, 1;
	// begin inline asm
	shfl.sync.down.b32 %r3372, %r4731, %r3429, %r150, %r3431;
	// end inline asm
	// begin inline asm
	shfl.sync.down.b32 %r3377, %r4732, %r3429, %r150, %r3431;
	// end inline asm
	// begin inline asm
	shfl.sync.down.b32 %r3382, %r4733, %r3429, %r150, %r3431;
	// end inline asm
	// begin inline asm
	shfl.sync.down.b32 %r3387, %r4734, %r3429, %r150, %r3431;
	// end inline asm
	mov.b64 	%rd557, %fd1406;
	mov.b64 	{%r3393, %r3398}, %rd557;
	// begin inline asm
	shfl.sync.down.b32 %r3392, %r3393, %r3429, %r150, %r3431;
	// end inline asm
	// begin inline asm
	shfl.sync.down.b32 %r3397, %r3398, %r3429, %r150, %r3431;
	// end inline asm
	mov.b64 	%rd558, %fd1405;
	mov.b64 	{%r3403, %r3408}, %rd558;
	// begin inline asm
	shfl.sync.down.b32 %r3402, %r3403, %r3429, %r150, %r3431;
	// end inline asm
	// begin inline asm
	shfl.sync.down.b32 %r3407, %r3408, %r3429, %r150, %r3431;
	// end inline asm
	// begin inline asm
	shfl.sync.down.b32 %r3412, %r4735, %r3429, %r150, %r3431;
	// end inline asm
	// begin inline asm
	shfl.sync.down.b32 %r3417, %r4736, %r3429, %r150, %r3431;
	// end inline asm
	// begin inline asm
	shfl.sync.down.b32 %r3422, %r4737, %r3429, %r150, %r3431;
	// end inline asm
	// begin inline asm
	shfl.sync.down.b32 %r3427, %r4738, %r3429, %r150, %r3431;
	// end inline asm
	setp.ge.s32 	%p256, %r2819, %r150;
	@%p256 bra 	$L__BB14_85;
	mov.b64 	%rd559, {%r3402, %r3407};
	mov.b64 	%fd1113, %rd559;
	mov.b64 	%rd560, {%r3392, %r3397};
	mov.b64 	%fd1114, %rd560;
	add.s32 	%r163, %r3372, %r4731;
	setp.eq.s32 	%p257, %r4731, 0;
	add.f64 	%fd1115, %fd1406, %fd1114;
	add.f64 	%fd1116, %fd1405, %fd1113;
	min.s32 	%r3439, %r3412, %r4735;
	selp.f64 	%fd1406, %fd1115, %fd1406, %p257;
	selp.f64 	%fd1405, %fd1116, %fd1405, %p257;
	selp.b32 	%r4735, %r3439, %r4735, %p257;
	mov.u32 	%r4731, %r163;
$L__BB14_85:
	mov.b32 	%r3497, 2;
	mov.b32 	%r3499, -1;
	// begin inline asm
	shfl.sync.down.b32 %r3440, %r4731, %r3497, %r150, %r3499;
	// end inline asm
	// begin inline asm
	shfl.sync.down.b32 %r3445, %r4732, %r3497, %r150, %r3499;
	// end inline asm
	// begin inline asm
	shfl.sync.down.b32 %r3450, %r4733, %r3497, %r150, %r3499;
	// end inline asm
	// begin inline asm
	shfl.sync.down.b32 %r3455, %r4734, %r3497, %r150, %r3499;
	// end inline asm
	mov.b64 	%rd561, %fd1406;
	mov.b64 	{%r3461, %r3466}, %rd561;
	// begin inline asm
	shfl.sync.down.b32 %r3460, %r3461, %r3497, %r150, %r3499;
	// end inline asm
	// begin inline asm
	shfl.sync.down.b32 %r3465, %r3466, %r3497, %r150, %r3499;
	// end inline asm
	mov.b64 	%rd562, %fd1405;
	mov.b64 	{%r3471, %r3476}, %rd562;
	// begin inline asm
	shfl.sync.down.b32 %r3470, %r3471, %r3497, %r150, %r3499;
	// end inline asm
	// begin inline asm
	shfl.sync.down.b32 %r3475, %r3476, %r3497, %r150, %r3499;
	// end inline asm
	// begin inline asm
	shfl.sync.down.b32 %r3480, %r4735, %r3497, %r150, %r3499;
	// end inline asm
	// begin inline asm
	shfl.sync.down.b32 %r3485, %r4736, %r3497, %r150, %r3499;
	// end inline asm
	// begin inline asm
	shfl.sync.down.b32 %r3490, %r4737, %r3497, %r150, %r3499;
	// end inline asm
	// begin inline asm
	shfl.sync.down.b32 %r3495, %r4738, %r3497, %r150, %r3499;
	// end inline asm
	add.s32 	%r3500, %r2819, 2;
	setp.gt.s32 	%p258, %r3500, %r150;
	@%p258 bra 	$L__BB14_87;
	mov.b64 	%rd563, {%r3470, %r3475};
	mov.b64 	%fd1117, %rd563;
	mov.b64 	%rd564, {%r3460, %r3465};
	mov.b64 	%fd1118, %rd564;
	add.s32 	%r185, %r3440, %r4731;
	setp.eq.s32 	%p259, %r4731, 0;
	add.f64 	%fd1119, %fd1406, %fd1118;
	add.f64 	%fd1120, %fd1405, %fd1117;
	min.s32 	%r3502, %r3480, %r4735;
	selp.f64 	%fd1406, %fd1119, %fd1406, %p259;
	selp.f64 	%fd1405, %fd1120, %fd1405, %p259;
	selp.b32 	%r4735, %r3502, %r4735, %p259;
	mov.u32 	%r4731, %r185;
$L__BB14_87:
	mov.b32 	%r3560, 4;
	mov.b32 	%r3562, -1;
	// begin inline asm
	shfl.sync.down.b32 %r3503, %r4731, %r3560, %r150, %r3562;
	// end inline asm
	// begin inline asm
	shfl.sync.down.b32 %r3508, %r4732, %r3560, %r150, %r3562;
	// end inline asm
	// begin inline asm
	shfl.sync.down.b32 %r3513, %r4733, %r3560, %r150, %r3562;
	// end inline asm
	// begin inline asm
	shfl.sync.down.b32 %r3518, %r4734, %r3560, %r150, %r3562;
	// end inline asm
	mov.b64 	%rd565, %fd1406;
	mov.b64 	{%r3524, %r3529}, %rd565;
	// begin inline asm
	shfl.sync.down.b32 %r3523, %r3524, %r3560, %r150, %r3562;
	// end inline asm
	// begin inline asm
	shfl.sync.down.b32 %r3528, %r3529, %r3560, %r150, %r3562;
	// end inline asm
	mov.b64 	%rd566, %fd1405;
	mov.b64 	{%r3534, %r3539}, %rd566;
	// begin inline asm
	shfl.sync.down.b32 %r3533, %r3534, %r3560, %r150, %r3562;
	// end inline asm
	// begin inline asm
	shfl.sync.down.b32 %r3538, %r3539, %r3560, %r150, %r3562;
	// end inline asm
	// begin inline asm
	shfl.sync.down.b32 %r3543, %r4735, %r3560, %r150, %r3562;
	// end inline asm
	// begin inline asm
	shfl.sync.down.b32 %r3548, %r4736, %r3560, %r150, %r3562;
	// end inline asm
	// begin inline asm
	shfl.sync.down.b32 %r3553, %r4737, %r3560, %r150, %r3562;
	// end inline asm
	// begin inline asm
	shfl.sync.down.b32 %r3558, %r4738, %r3560, %r150, %r3562;
	// end inline asm
	add.s32 	%r3563, %r2819, 4;
	setp.gt.s32 	%p260, %r3563, %r150;
	@%p260 bra 	$L__BB14_89;
	mov.b64 	%rd567, {%r3533, %r3538};
	mov.b64 	%fd1121, %rd567;
	mov.b64 	%rd568, {%r3523, %r3528};
	mov.b64 	%fd1122, %rd568;
	add.s32 	%r207, %r3503, %r4731;
	setp.eq.s32 	%p261, %r4731, 0;
	add.f64 	%fd1123, %fd1406, %fd1122;
	add.f64 	%fd1124, %fd1405, %fd1121;
	min.s32 	%r3565, %r3543, %r4735;
	selp.f64 	%fd1406, %fd1123, %fd1406, %p261;
	selp.f64 	%fd1405, %fd1124, %fd1405, %p261;
	selp.b32 	%r4735, %r3565, %r4735, %p261;
	mov.u32 	%r4731, %r207;
$L__BB14_89:
	mov.b32 	%r3623, 8;
	mov.b32 	%r3625, -1;
	// begin inline asm
	shfl.sync.down.b32 %r3566, %r4731, %r3623, %r150, %r3625;
	// end inline asm
	// begin inline asm
	shfl.sync.down.b32 %r3571, %r4732, %r3623, %r150, %r3625;
	// end inline asm
	// begin inline asm
	shfl.sync.down.b32 %r3576, %r4733, %r3623, %r150, %r3625;
	// end inline asm
	// begin inline asm
	shfl.sync.down.b32 %r3581, %r4734, %r3623, %r150, %r3625;
	// end inline asm
	mov.b64 	%rd569, %fd1406;
	mov.b64 	{%r3587, %r3592}, %rd569;
	// begin inline asm
	shfl.sync.down.b32 %r3586, %r3587, %r3623, %r150, %r3625;
	// end inline asm
	// begin inline asm
	shfl.sync.down.b32 %r3591, %r3592, %r3623, %r150, %r3625;
	// end inline asm
	mov.b64 	%rd570, %fd1405;
	mov.b64 	{%r3597, %r3602}, %rd570;
	// begin inline asm
	shfl.sync.down.b32 %r3596, %r3597, %r3623, %r150, %r3625;
	// end inline asm
	// begin inline asm
	shfl.sync.down.b32 %r3601, %r3602, %r3623, %r150, %r3625;
	// end inline asm
	// begin inline asm
	shfl.sync.down.b32 %r3606, %r4735, %r3623, %r150, %r3625;
	// end inline asm
	// begin inline asm
	shfl.sync.down.b32 %r3611, %r4736, %r3623, %r150, %r3625;
	// end inline asm
	// begin inline asm
	shfl.sync.down.b32 %r3616, %r4737, %r3623, %r150, %r3625;
	// end inline asm
	// begin inline asm
	shfl.sync.down.b32 %r3621, %r4738, %r3623, %r150, %r3625;
	// end inline asm
	add.s32 	%r3626, %r2819, 8;
	setp.gt.s32 	%p262, %r3626, %r150;
	@%p262 bra 	$L__BB14_91;
	mov.b64 	%rd571, {%r3596, %r3601};
	mov.b64 	%fd1125, %rd571;
	mov.b64 	%rd572, {%r3586, %r3591};
	mov.b64 	%fd1126, %rd572;
	add.s32 	%r229, %r3566, %r4731;
	setp.eq.s32 	%p263, %r4731, 0;
	add.f64 	%fd1127, %fd1406, %fd1126;
	add.f64 	%fd1128, %fd1405, %fd1125;
	min.s32 	%r3628, %r3606, %r4735;
	selp.f64 	%fd1406, %fd1127, %fd1406, %p263;
	selp.f64 	%fd1405, %fd1128, %fd1405, %p263;
	selp.b32 	%r4735, %r3628, %r4735, %p263;
	mov.u32 	%r4731, %r229;
$L__BB14_91:
	mov.b32 	%r3686, 16;
	mov.b32 	%r3688, -1;
	// begin inline asm
	shfl.sync.down.b32 %r3629, %r4731, %r3686, %r150, %r3688;
	// end inline asm
	// begin inline asm
	shfl.sync.down.b32 %r3634, %r4732, %r3686, %r150, %r3688;
	// end inline asm
	// begin inline asm
	shfl.sync.down.b32 %r3639, %r4733, %r3686, %r150, %r3688;
	// end inline asm
	// begin inline asm
	shfl.sync.down.b32 %r3644, %r4734, %r3686, %r150, %r3688;
	// end inline asm
	mov.b64 	%rd573, %fd1406;
	mov.b64 	{%r3650, %r3655}, %rd573;
	// begin inline asm
	shfl.sync.down.b32 %r3649, %r3650, %r3686, %r150, %r3688;
	// end inline asm
	// begin inline asm
	shfl.sync.down.b32 %r3654, %r3655, %r3686, %r150, %r3688;
	// end inline asm
	mov.b64 	%rd574, %fd1405;
	mov.b64 	{%r3660, %r3665}, %rd574;
	// begin inline asm
	shfl.sync.down.b32 %r3659, %r3660, %r3686, %r150, %r3688;
	// end inline asm
	// begin inline asm
	shfl.sync.down.b32 %r3664, %r3665, %r3686, %r150, %r3688;
	// end inline asm
	// begin inline asm
	shfl.sync.down.b32 %r3669, %r4735, %r3686, %r150, %r3688;
	// end inline asm
	// begin inline asm
	shfl.sync.down.b32 %r3674, %r4736, %r3686, %r150, %r3688;
	// end inline asm
	// begin inline asm
	shfl.sync.down.b32 %r3679, %r4737, %r3686, %r150, %r3688;
	// end inline asm
	// begin inline asm
	shfl.sync.down.b32 %r3684, %r4738, %r3686, %r150, %r3688;
	// end inline asm
	add.s32 	%r3689, %r2819, 16;
	setp.gt.s32 	%p264, %r3689, %r150;
	@%p264 bra 	$L__BB14_93;
	mov.b64 	%rd575, {%r3659, %r3664};
	mov.b64 	%fd1129, %rd575;
	mov.b64 	%rd576, {%r3649, %r3654};
	mov.b64 	%fd1130, %rd576;
	add.s32 	%r251, %r3629, %r4731;
	setp.eq.s32 	%p265, %r4731, 0;
	add.f64 	%fd1131, %fd1406, %fd1130;
	add.f64 	%fd1132, %fd1405, %fd1129;
	min.s32 	%r3691, %r3669, %r4735;
	selp.f64 	%fd1406, %fd1131, %fd1406, %p265;
	selp.f64 	%fd1405, %fd1132, %fd1405, %p265;
	selp.b32 	%r4735, %r3691, %r4735, %p265;
	mov.u32 	%r4731, %r251;
$L__BB14_93:
	shr.u32 	%r3693, %r4732, 8;
	cvt.u16.u32 	%rs1, %r3693;
	{ .reg .b16 tmp; mov.b32 {tmp, %rs2}, %r4732; }
	shr.u32 	%r3694, %r4732, 24;
	cvt.u16.u32 	%rs3, %r3694;
	shr.u32 	%r3695, %r4733, 8;
	cvt.u16.u32 	%rs4, %r3695;
	{ .reg .b16 tmp; mov.b32 {tmp, %rs5}, %r4733; }
	shr.u32 	%r3696, %r4733, 24;
	cvt.u16.u32 	%rs6, %r3696;
	shr.u32 	%r3697, %r4734, 8;
	cvt.u16.u32 	%rs7, %r3697;
	{ .reg .b16 tmp; mov.b32 {tmp, %rs8}, %r4734; }
	shr.u32 	%r3698, %r4734, 24;
	cvt.u16.u32 	%rs9, %r3698;
	shr.u32 	%r3699, %r4736, 8;
	cvt.u16.u32 	%rs10, %r3699;
	{ .reg .b16 tmp; mov.b32 {tmp, %rs11}, %r4736; }
	shr.u32 	%r3700, %r4736, 24;
	cvt.u16.u32 	%rs12, %r3700;
	shr.u32 	%r3701, %r4737, 8;
	cvt.u16.u32 	%rs13, %r3701;
	{ .reg .b16 tmp; mov.b32 {tmp, %rs14}, %r4737; }
	shr.u32 	%r3702, %r4737, 24;
	cvt.u16.u32 	%rs15, %r3702;
	shr.u32 	%r3703, %r4738, 8;
	cvt.u16.u32 	%rs16, %r3703;
	{ .reg .b16 tmp; mov.b32 {tmp, %rs17}, %r4738; }
	shr.u32 	%r3704, %r4738, 24;
	cvt.u16.u32 	%rs18, %r3704;
$L__BB14_94:
	setp.ne.s32 	%p266, %r4781, 101;
	mov.b32 	%r3705, -1;
	vote.sync.all.pred 	%p267, %p266, %r3705;
	not.pred 	%p268, %p267;
	@%p268 bra 	$L__BB14_112;
	mul.wide.s32 	%rd608, %r4789, 4;
	add.s64 	%rd607, %rd62, %rd608;
$L__BB14_96:
	// begin inline asm
	ld.relaxed.gpu.u32 %r4781, [%rd607];
	// end inline asm
	membar.gl;
	setp.eq.s32 	%p285, %r4781, 99;
	mov.b32 	%r3815, -1;
	vote.sync.any.pred 	%p286, %p285, %r3815;
	@%p286 bra 	$L__BB14_96;
	mov.b32 	%r4794, 0;
	mov.f64 	%fd1419, 0d0000000000000000;
	setp.eq.s32 	%p287, %r4781, 101;
	@%p287 bra 	$L__BB14_100;
	setp.ne.s32 	%p288, %r4781, 100;
	mov.f64 	%fd1420, %fd1419;
	@%p288 bra 	$L__BB14_101;
	mul.wide.s32 	%rd646, %r4789, 48;
	add.s64 	%rd639, %rd63, %rd646;
	// begin inline asm
	ld.cg.v2.u64 {%rd637, %rd638}, [%rd639];
	// end inline asm
	add.s64 	%rd642, %rd639, 16;
	// begin inline asm
	ld.cg.v2.u64 {%rd640, %rd641}, [%rd642];
	// end inline asm
	add.s64 	%rd645, %rd639, 32;
	// begin inline asm
	ld.cg.v2.u64 {%rd643, %rd644}, [%rd645];
	// end inline asm
	cvt.u32.u64 	%r4790, %rd637;
	shr.u64 	%rd647, %rd637, 40;
	shr.u64 	%rd648, %rd637, 48;
	shr.u64 	%rd649, %rd637, 56;
	shr.u64 	%rd650, %rd638, 8;
	shr.u64 	%rd651, %rd638, 16;
	shr.u64 	%rd652, %rd638, 24;
	shr.u64 	%rd653, %rd638, 40;
	shr.u64 	%rd654, %rd638, 48;
	shr.u64 	%rd655, %rd638, 56;
	mov.b64 	%fd1420, %rd640;
	mov.b64 	%fd1419, %rd641;
	cvt.u32.u64 	%r4794, %rd643;
	shr.u64 	%rd656, %rd643, 40;
	shr.u64 	%rd657, %rd643, 48;
	shr.u64 	%rd658, %rd643, 56;
	shr.u64 	%rd659, %rd644, 8;
	shr.u64 	%rd660, %rd644, 16;
	shr.u64 	%rd661, %rd644, 24;
	shr.u64 	%rd662, %rd644, 40;
	shr.u64 	%rd663, %rd644, 48;
	shr.u64 	%rd664, %rd644, 56;
	cvt.u32.u64 	%r3854, %rd649;
	cvt.u32.u64 	%r3855, %rd648;
	prmt.b32 	%r3856, %r3855, %r3854, 0x3340U;
	{ .reg .b32 tmp; mov.b64 {tmp, %r3857}, %rd637; }
	cvt.u32.u64 	%r3858, %rd647;
	prmt.b32 	%r3859, %r3857, %r3858, 0x3340U;
	prmt.b32 	%r4791, %r3859, %r3856, 0x5410U;
	cvt.u32.u64 	%r3860, %rd652;
	cvt.u32.u64 	%r3861, %rd651;
	prmt.b32 	%r3862, %r3861, %r3860, 0x3340U;
	cvt.u32.u64 	%r3863, %rd638;
	cvt.u32.u64 	%r3864, %rd650;
	prmt.b32 	%r3865, %r3863, %r3864, 0x3340U;
	prmt.b32 	%r4792, %r3865, %r3862, 0x5410U;
	cvt.u32.u64 	%r3866, %rd655;
	cvt.u32.u64 	%r3867, %rd654;
	prmt.b32 	%r3868, %r3867, %r3866, 0x3340U;
	{ .reg .b32 tmp; mov.b64 {tmp, %r3869}, %rd638; }
	cvt.u32.u64 	%r3870, %rd653;
	prmt.b32 	%r3871, %r3869, %r3870, 0x3340U;
	prmt.b32 	%r4793, %r3871, %r3868, 0x5410U;
	cvt.u32.u64 	%r3872, %rd658;
	cvt.u32.u64 	%r3873, %rd657;
	prmt.b32 	%r3874, %r3873, %r3872, 0x3340U;
	{ .reg .b32 tmp; mov.b64 {tmp, %r3875}, %rd643; }
	cvt.u32.u64 	%r3876, %rd656;
	prmt.b32 	%r3877, %r3875, %r3876, 0x3340U;
	prmt.b32 	%r4795, %r3877, %r3874, 0x5410U;
	cvt.u32.u64 	%r3878, %rd661;
	cvt.u32.u64 	%r3879, %rd660;
	prmt.b32 	%r3880, %r3879, %r3878, 0x3340U;
	cvt.u32.u64 	%r3881, %rd644;
	cvt.u32.u64 	%r3882, %rd659;
	prmt.b32 	%r3883, %r3881, %r3882, 0x3340U;
	prmt.b32 	%r4796, %r3883, %r3880, 0x5410U;
	cvt.u32.u64 	%r3884, %rd664;
	cvt.u32.u64 	%r3885, %rd663;
	prmt.b32 	%r3886, %r3885, %r3884, 0x3340U;
	{ .reg .b32 tmp; mov.b64 {tmp, %r3887}, %rd644; }
	cvt.u32.u64 	%r3888, %rd662;
	prmt.b32 	%r3889, %r3887, %r3888, 0x3340U;
	prmt.b32 	%r4797, %r3889, %r3886, 0x5410U;
	bra.uni 	$L__BB14_101;
$L__BB14_100:
	mul.wide.s32 	%rd618, %r4789, 48;
	add.s64 	%rd611, %rd64, %rd618;
	// begin inline asm
	ld.cg.v2.u64 {%rd609, %rd610}, [%rd611];
	// end inline asm
	add.s64 	%rd614, %rd611, 16;
	// begin inline asm
	ld.cg.v2.u64 {%rd612, %rd613}, [%rd614];
	// end inline asm
	add.s64 	%rd617, %rd611, 32;
	// begin inline asm
	ld.cg.v2.u64 {%rd615, %rd616}, [%rd617];
	// end inline asm
	cvt.u32.u64 	%r4790, %rd609;
	shr.u64 	%rd619, %rd609, 40;
	shr.u64 	%rd620, %rd609, 48;
	shr.u64 	%rd621, %rd609, 56;
	shr.u64 	%rd622, %rd610, 8;
	shr.u64 	%rd623, %rd610, 16;
	shr.u64 	%rd624, %rd610, 24;
	shr.u64 	%rd625, %rd610, 40;
	shr.u64 	%rd626, %rd610, 48;
	shr.u64 	%rd627, %rd610, 56;
	mov.b64 	%fd1420, %rd612;
	mov.b64 	%fd1419, %rd613;
	cvt.u32.u64 	%r4794, %rd615;
	shr.u64 	%rd628, %rd615, 40;
	shr.u64 	%rd629, %rd615, 48;
	shr.u64 	%rd630, %rd615, 56;
	shr.u64 	%rd631, %rd616, 8;
	shr.u64 	%rd632, %rd616, 16;
	shr.u64 	%rd633, %rd616, 24;
	shr.u64 	%rd634, %rd616, 40;
	shr.u64 	%rd635, %rd616, 48;
	shr.u64 	%rd636, %rd616, 56;
	cvt.u32.u64 	%r3818, %rd621;
	cvt.u32.u64 	%r3819, %rd620;
	prmt.b32 	%r3820, %r3819, %r3818, 0x3340U;
	{ .reg .b32 tmp; mov.b64 {tmp, %r3821}, %rd609; }
	cvt.u32.u64 	%r3822, %rd619;
	prmt.b32 	%r3823, %r3821, %r3822, 0x3340U;
	prmt.b32 	%r4791, %r3823, %r3820, 0x5410U;
	cvt.u32.u64 	%r3824, %rd624;
	cvt.u32.u64 	%r3825, %rd623;
	prmt.b32 	%r3826, %r3825, %r3824, 0x3340U;
	cvt.u32.u64 	%r3827, %rd610;
	cvt.u32.u64 	%r3828, %rd622;
	prmt.b32 	%r3829, %r3827, %r3828, 0x3340U;
	prmt.b32 	%r4792, %r3829, %r3826, 0x5410U;
	cvt.u32.u64 	%r3830, %rd627;
	cvt.u32.u64 	%r3831, %rd626;
	prmt.b32 	%r3832, %r3831, %r3830, 0x3340U;
	{ .reg .b32 tmp; mov.b64 {tmp, %r3833}, %rd610; }
	cvt.u32.u64 	%r3834, %rd625;
	prmt.b32 	%r3835, %r3833, %r3834, 0x3340U;
	prmt.b32 	%r4793, %r3835, %r3832, 0x5410U;
	cvt.u32.u64 	%r3836, %rd630;
	cvt.u32.u64 	%r3837, %rd629;
	prmt.b32 	%r3838, %r3837, %r3836, 0x3340U;
	{ .reg .b32 tmp; mov.b64 {tmp, %r3839}, %rd615; }
	cvt.u32.u64 	%r3840, %rd628;
	prmt.b32 	%r3841, %r3839, %r3840, 0x3340U;
	prmt.b32 	%r4795, %r3841, %r3838, 0x5410U;
	cvt.u32.u64 	%r3842, %rd633;
	cvt.u32.u64 	%r3843, %rd632;
	prmt.b32 	%r3844, %r3843, %r3842, 0x3340U;
	cvt.u32.u64 	%r3845, %rd616;
	cvt.u32.u64 	%r3846, %rd631;
	prmt.b32 	%r3847, %r3845, %r3846, 0x3340U;
	prmt.b32 	%r4796, %r3847, %r3844, 0x5410U;
	cvt.u32.u64 	%r3848, %rd636;
	cvt.u32.u64 	%r3849, %rd635;
	prmt.b32 	%r3850, %r3849, %r3848, 0x3340U;
	{ .reg .b32 tmp; mov.b64 {tmp, %r3851}, %rd616; }
	cvt.u32.u64 	%r3852, %rd634;
	prmt.b32 	%r3853, %r3851, %r3852, 0x3340U;
	prmt.b32 	%r4797, %r3853, %r3850, 0x5410U;
$L__BB14_101:
	mov.b32 	%r3949, -1;
	vote.sync.ballot.b32 	%r3950, %p287, %r3949;
	and.b32  	%r3951, %r3950, %r3371;
	or.b32  	%r3952, %r3951, -2147483648;
	add.s32 	%r3953, %r3952, -1;
	not.b32 	%r3954, %r3952;
	and.b32  	%r3955, %r3954, %r3953;
	popc.b32 	%r303, %r3955;
	mov.b32 	%r3947, 1;
	// begin inline asm
	shfl.sync.down.b32 %r3890, %r4790, %r3947, %r303, %r3949;
	// end inline asm
	// begin inline asm
	shfl.sync.down.b32 %r3895, %r4791, %r3947, %r303, %r3949;
	// end inline asm
	// begin inline asm
	shfl.sync.down.b32 %r3900, %r4792, %r3947, %r303, %r3949;
	// end inline asm
	// begin inline asm
	shfl.sync.down.b32 %r3905, %r4793, %r3947, %r303, %r3949;
	// end inline asm
	mov.b64 	%rd665, %fd1420;
	mov.b64 	{%r3911, %r3916}, %rd665;
	// begin inline asm
	shfl.sync.down.b32 %r3910, %r3911, %r3947, %r303, %r3949;
	// end inline asm
	// begin inline asm
	shfl.sync.down.b32 %r3915, %r3916, %r3947, %r303, %r3949;
	// end inline asm
	mov.b64 	%rd666, %fd1419;
	mov.b64 	{%r3921, %r3926}, %rd666;
	// begin inline asm
	shfl.sync.down.b32 %r3920, %r3921, %r3947, %r303, %r3949;
	// end inline asm
	// begin inline asm
	shfl.sync.down.b32 %r3925, %r3926, %r3947, %r303, %r3949;
	// end inline asm
	// begin inline asm
	shfl.sync.down.b32 %r3930, %r4794, %r3947, %r303, %r3949;
	// end inline asm
	// begin inline asm
	shfl.sync.down.b32 %r3935, %r4795, %r3947, %r303, %r3949;
	// end inline asm
	// begin inline asm
	shfl.sync.down.b32 %r3940, %r4796, %r3947, %r303, %r3949;
	// end inline asm
	// begin inline asm
	shfl.sync.down.b32 %r3945, %r4797, %r3947, %r303, %r3949;
	// end inline asm
	setp.ge.s32 	%p291, %r2819, %r303;
	mov.u32 	%r4806, %r4790;
	@%p291 bra 	$L__BB14_103;
	mov.b64 	%rd667, {%r3920, %r3925};
	mov.b64 	%fd1154, %rd667;
	mov.b64 	%rd668, {%r3910, %r3915};
	mov.b64 	%fd1155, %rd668;
	add.s32 	%r4806, %r3890, %r4790;
	setp.eq.s32 	%p292, %r4790, 0;
	add.f64 	%fd1156, %fd1420, %fd1155;
	add.f64 	%fd1157, %fd1419, %fd1154;
	min.s32 	%r3957, %r3930, %r4794;
	selp.f64 	%fd1420, %fd1156, %fd1420, %p292;
	selp.f64 	%fd1419, %fd1157, %fd1419, %p292;
	selp.b32 	%r4794, %r3957, %r4794, %p292;
$L__BB14_103:
	mov.b32 	%r4015, 2;
	mov.b32 	%r4017, -1;
	// begin inline asm
	shfl.sync.down.b32 %r3958, %r4806, %r4015, %r303, %r4017;
	// end inline asm
	// begin inline asm
	shfl.sync.down.b32 %r3963, %r4791, %r4015, %r303, %r4017;
	// end inline asm
	// begin inline asm
	shfl.sync.down.b32 %r3968, %r4792, %r4015, %r303, %r4017;
	// end inline asm
	// begin inline asm
	shfl.sync.down.b32 %r3973, %r4793, %r4015, %r303, %r4017;
	// end inline asm
	mov.b64 	%rd669, %fd1420;
	mov.b64 	{%r3979, %r3984}, %rd669;
	// begin inline asm
	shfl.sync.down.b32 %r3978, %r3979, %r4015, %r303, %r4017;
	// end inline asm
	// begin inline asm
	shfl.sync.down.b32 %r3983, %r3984, %r4015, %r303, %r4017;
	// end inline asm
	mov.b64 	%rd670, %fd1419;
	mov.b64 	{%r3989, %r3994}, %rd670;
	// begin inline asm
	shfl.sync.down.b32 %r3988, %r3989, %r4015, %r303, %r4017;
	// end inline asm
	// begin inline asm
	shfl.sync.down.b32 %r3993, %r3994, %r4015, %r303, %r4017;
	// end inline asm
	// begin inline asm
	shfl.sync.down.b32 %r3998, %r4794, %r4015, %r303, %r4017;
	// end inline asm
	// begin inline asm
	shfl.sync.down.b32 %r4003, %r4795, %r4015, %r303, %r4017;
	// end inline asm
	// begin inline asm
	shfl.sync.down.b32 %r4008, %r4796, %r4015, %r303, %r4017;
	// end inline asm
	// begin inline asm
	shfl.sync.down.b32 %r4013, %r4797, %r4015, %r303, %r4017;
	// end inline asm
	add.s32 	%r4018, %r2819, 2;
	setp.gt.s32 	%p293, %r4018, %r303;
	@%p293 bra 	$L__BB14_105;
	mov.b64 	%rd671, {%r3988, %r3993};
	mov.b64 	%fd1158, %rd671;
	mov.b64 	%rd672, {%r3978, %r3983};
	mov.b64 	%fd1159, %rd672;
	add.s32 	%r338, %r3958, %r4806;
	setp.eq.s32 	%p294, %r4806, 0;
	add.f64 	%fd1160, %fd1420, %fd1159;
	add.f64 	%fd1161, %fd1419, %fd1158;
	min.s32 	%r4020, %r3998, %r4794;
	selp.f64 	%fd1420, %fd1160, %fd1420, %p294;
	selp.f64 	%fd1419, %fd1161, %fd1419, %p294;
	selp.b32 	%r4794, %r4020, %r4794, %p294;
	mov.u32 	%r4806, %r338;
$L__BB14_105:
	mov.b32 	%r4078, 4;
	mov.b32 	%r4080, -1;
	// begin inline asm
	shfl.sync.down.b32 %r4021, %r4806, %r4078, %r303, %r4080;
	// end inline asm
	// begin inline asm
	shfl.sync.down.b32 %r4026, %r4791, %r4078, %r303, %r4080;
	// end inline asm
	// begin inline asm
	shfl.sync.down.b32 %r4031, %r4792, %r4078, %r303, %r4080;
	// end inline asm
	// begin inline asm
	shfl.sync.down.b32 %r4036, %r4793, %r4078, %r303, %r4080;
	// end inline asm
	mov.b64 	%rd673, %fd1420;
	mov.b64 	{%r4042, %r4047}, %rd673;
	// begin inline asm
	shfl.sync.down.b32 %r4041, %r4042, %r4078, %r303, %r4080;
	// end inline asm
	// begin inline asm
	shfl.sync.down.b32 %r4046, %r4047, %r4078, %r303, %r4080;
	// end inline asm
	mov.b64 	%rd674, %fd1419;
	mov.b64 	{%r4052, %r4057}, %rd674;
	// begin inline asm
	shfl.sync.down.b32 %r4051, %r4052, %r4078, %r303, %r4080;
	// end inline asm
	// begin inline asm
	shfl.sync.down.b32 %r4056, %r4057, %r4078, %r303, %r4080;
	// end inline asm
	// begin inline asm
	shfl.sync.down.b32 %r4061, %r4794, %r4078, %r303, %r4080;
	// end inline asm
	// begin inline asm
	shfl.sync.down.b32 %r4066, %r4795, %r4078, %r303, %r4080;
	// end inline asm
	// begin inline asm
	shfl.sync.down.b32 %r4071, %r4796, %r4078, %r303, %r4080;
	// end inline asm
	// begin inline asm
	shfl.sync.down.b32 %r4076, %r4797, %r4078, %r303, %r4080;
	// end inline asm
	add.s32 	%r4081, %r2819, 4;
	setp.gt.s32 	%p295, %r4081, %r303;
	@%p295 bra 	$L__BB14_107;
	mov.b64 	%rd675, {%r4051, %r4056};
	mov.b64 	%fd1162, %rd675;
	mov.b64 	%rd676, {%r4041, %r4046};
	mov.b64 	%fd1163, %rd676;
	add.s32 	%r360, %r4021, %r4806;
	setp.eq.s32 	%p296, %r4806, 0;
	add.f64 	%fd1164, %fd1420, %fd1163;
	add.f64 	%fd1165, %fd1419, %fd1162;
	min.s32 	%r4083, %r4061, %r4794;
	selp.f64 	%fd1420, %fd1164, %fd1420, %p296;
	selp.f64 	%fd1419, %fd1165, %fd1419, %p296;
	selp.b32 	%r4794, %r4083, %r4794, %p296;
	mov.u32 	%r4806, %r360;
$L__BB14_107:
	mov.b32 	%r4141, 8;
	mov.b32 	%r4143, -1;
	// begin inline asm
	shfl.sync.down.b32 %r4084, %r4806, %r4141, %r303, %r4143;
	// end inline asm
	// begin inline asm
	shfl.sync.down.b32 %r4089, %r4791, %r4141, %r303, %r4143;
	// end inline asm
	// begin inline asm
	shfl.sync.down.b32 %r4094, %r4792, %r4141, %r303, %r4143;
	// end inline asm
	// begin inline asm
	shfl.sync.down.b32 %r4099, %r4793, %r4141, %r303, %r4143;
	// end inline asm
	mov.b64 	%rd677, %fd1420;
	mov.b64 	{%r4105, %r4110}, %rd677;
	// begin inline asm
	shfl.sync.down.b32 %r4104, %r4105, %r4141, %r303, %r4143;
	// end inline asm
	// begin inline asm
	shfl.sync.down.b32 %r4109, %r4110, %r4141, %r303, %r4143;
	// end inline asm
	mov.b64 	%rd678, %fd1419;
	mov.b64 	{%r4115, %r4120}, %rd678;
	// begin inline asm
	shfl.sync.down.b32 %r4114, %r4115, %r4141, %r303, %r4143;
	// end inline asm
	// begin inline asm
	shfl.sync.down.b32 %r4119, %r4120, %r4141, %r303, %r4143;
	// end inline asm
	// begin inline asm
	shfl.sync.down.b32 %r4124, %r4794, %r4141, %r303, %r4143;
	// end inline asm
	// begin inline asm
	shfl.sync.down.b32 %r4129, %r4795, %r4141, %r303, %r4143;
	// end inline asm
	// begin inline asm
	shfl.sync.down.b32 %r4134, %r4796, %r4141, %r303, %r4143;
	// end inline asm
	// begin inline asm
	shfl.sync.down.b32 %r4139, %r4797, %r4141, %r303, %r4143;
	// end inline asm
	add.s32 	%r4144, %r2819, 8;
	setp.gt.s32 	%p297, %r4144, %r303;
	@%p297 bra 	$L__BB14_109;
	mov.b64 	%rd679, {%r4114, %r4119};
	mov.b64 	%fd1166, %rd679;
	mov.b64 	%rd680, {%r4104, %r4109};
	mov.b64 	%fd1167, %rd680;
	add.s32 	%r382, %r4084, %r4806;
	setp.eq.s32 	%p298, %r4806, 0;
	add.f64 	%fd1168, %fd1420, %fd1167;
	add.f64 	%fd1169, %fd1419, %fd1166;
	min.s32 	%r4146, %r4124, %r4794;
	selp.f64 	%fd1420, %fd1168, %fd1420, %p298;
	selp.f64 	%fd1419, %fd1169, %fd1419, %p298;
	selp.b32 	%r4794, %r4146, %r4794, %p298;
	mov.u32 	%r4806, %r382;
$L__BB14_109:
	mov.b32 	%r4204, 16;
	mov.b32 	%r4206, -1;
	// begin inline asm
	shfl.sync.down.b32 %r4147, %r4806, %r4204, %r303, %r4206;
	// end inline asm
	// begin inline asm
	shfl.sync.down.b32 %r4152, %r4791, %r4204, %r303, %r4206;
	// end inline asm
	// begin inline asm
	shfl.sync.down.b32 %r4157, %r4792, %r4204, %r303, %r4206;
	// end inline asm
	// begin inline asm
	shfl.sync.down.b32 %r4162, %r4793, %r4204, %r303, %r4206;
	// end inline asm
	mov.b64 	%rd681, %fd1420;
	mov.b64 	{%r4168, %r4173}, %rd681;
	// begin inline asm
	shfl.sync.down.b32 %r4167, %r4168, %r4204, %r303, %r4206;
	// end inline asm
	// begin inline asm
	shfl.sync.down.b32 %r4172, %r4173, %r4204, %r303, %r4206;
	// end inline asm
	mov.b64 	%rd682, %fd1419;
	mov.b64 	{%r4178, %r4183}, %rd682;
	// begin inline asm
	shfl.sync.down.b32 %r4177, %r4178, %r4204, %r303, %r4206;
	// end inline asm
	// begin inline asm
	shfl.sync.down.b32 %r4182, %r4183, %r4204, %r303, %r4206;
	// end inline asm
	// begin inline asm
	shfl.sync.down.b32 %r4187, %r4794, %r4204, %r303, %r4206;
	// end inline asm
	// begin inline asm
	shfl.sync.down.b32 %r4192, %r4795, %r4204, %r303, %r4206;
	// end inline asm
	// begin inline asm
	shfl.sync.down.b32 %r4197, %r4796, %r4204, %r303, %r4206;
	// end inline asm
	// begin inline asm
	shfl.sync.down.b32 %r4202, %r4797, %r4204, %r303, %r4206;
	// end inline asm
	add.s32 	%r4207, %r2819, 16;
	setp.gt.s32 	%p299, %r4207, %r303;
	@%p299 bra 	$L__BB14_111;
	mov.b64 	%rd683, {%r4177, %r4182};
	mov.b64 	%fd1170, %rd683;
	mov.b64 	%rd684, {%r4167, %r4172};
	mov.b64 	%fd1171, %rd684;
	add.s32 	%r398, %r4147, %r4806;
	setp.eq.s32 	%p300, %r4806, 0;
	add.f64 	%fd1172, %fd1420, %fd1171;
	add.f64 	%fd1173, %fd1419, %fd1170;
	min.s32 	%r4208, %r4187, %r4794;
	selp.f64 	%fd1420, %fd1172, %fd1420, %p300;
	selp.f64 	%fd1419, %fd1173, %fd1419, %p300;
	selp.b32 	%r4794, %r4208, %r4794, %p300;
	mov.u32 	%r4806, %r398;
$L__BB14_111:
	add.s32 	%r402, %r4806, %r4731;
	setp.eq.s32 	%p301, %r4731, 0;
	add.f64 	%fd1174, %fd1406, %fd1420;
	add.f64 	%fd1175, %fd1405, %fd1419;
	min.s32 	%r4209, %r4794, %r4735;
	selp.f64 	%fd1406, %fd1174, %fd1406, %p301;
	selp.f64 	%fd1405, %fd1175, %fd1405, %p301;
	selp.b32 	%r4735, %r4209, %r4735, %p301;
	add.s32 	%r4789, %r4789, -32;
	mov.u32 	%r4731, %r402;
	bra.uni 	$L__BB14_94;
$L__BB14_112:
	mov.u32 	%r3707, %tid.x;
	setp.ne.s32 	%p269, %r3707, 0;
	@%p269 bra 	$L__BB14_114;
	add.s32 	%r3709, %r4731, %r119;
	setp.eq.s32 	%p270, %r119, 0;
	add.f64 	%fd1133, %fd81, %fd1406;
	add.f64 	%fd1134, %fd82, %fd1405;
	min.s32 	%r3710, %r4735, %r120;
	selp.f64 	%fd1135, %fd1133, %fd81, %p270;
	selp.f64 	%fd1136, %fd1134, %fd82, %p270;
	selp.b32 	%r3711, %r3710, %r120, %p270;
	mov.u32 	%r3712, %ctaid.x;
	mul.wide.u32 	%rd587, %r3712, 48;
	add.s64 	%rd588, %rd64, %rd587;
	add.s64 	%rd577, %rd588, 1536;
	mov.b64 	%rd581, %fd1135;
	mov.b64 	%rd582, %fd1136;
	mov.b64 	%rd578, {%r3709, %r3713};
	// begin inline asm
	st.cg.v2.u64 [%rd577], {%rd578, %rd579};
	// end inline asm
	add.s64 	%rd580, %rd588, 1552;
	// begin inline asm
	st.cg.v2.u64 [%rd580], {%rd581, %rd582};
	// end inline asm
	add.s64 	%rd583, %rd588, 1568;
	mov.b64 	%rd584, {%r3711, %r3714};
	// begin inline asm
	st.cg.v2.u64 [%rd583], {%rd584, %rd585};
	// end inline asm
	mul.wide.u32 	%rd589, %r3712, 4;
	add.s64 	%rd590, %rd62, %rd589;
	add.s64 	%rd586, %rd590, 128;
	mov.b32 	%r3708, 101;
	// begin inline asm
	st.release.gpu.u32 [%rd586], %r3708;
	// end inline asm
	cvt.u32.u16 	%r3715, %rs3;
	cvt.u32.u16 	%r3716, %rs2;
	prmt.b32 	%r3717, %r3716, %r3715, 0x3340U;
	cvt.u32.u16 	%r3718, %rs1;
	prmt.b32 	%r3719, %r4732, %r3718, 0x3340U;
	prmt.b32 	%r3720, %r3719, %r3717, 0x5410U;
	cvt.u32.u16 	%r3721, %rs6;
	cvt.u32.u16 	%r3722, %rs5;
	prmt.b32 	%r3723, %r3722, %r3721, 0x3340U;
	cvt.u32.u16 	%r3724, %rs4;
	prmt.b32 	%r3725, %r4733, %r3724, 0x3340U;
	prmt.b32 	%r3726, %r3725, %r3723, 0x5410U;
	cvt.u32.u16 	%r3727, %rs9;
	cvt.u32.u16 	%r3728, %rs8;
	prmt.b32 	%r3729, %r3728, %r3727, 0x3340U;
	cvt.u32.u16 	%r3730, %rs7;
	prmt.b32 	%r3731, %r4734, %r3730, 0x3340U;
	prmt.b32 	%r3732, %r3731, %r3729, 0x5410U;
	st.shared.v4.u32 	[_ZN6thrust24THRUST_300001_SM_1000_NS8cuda_cub4core6detail5shmemE+464], {%r4731, %r3720, %r3726, %r3732};
	st.shared.v2.f64 	[_ZN6thrust24THRUST_300001_SM_1000_NS8cuda_cub4core6detail5shmemE+480], {%fd1406, %fd1405};
	cvt.u32.u16 	%r3733, %rs12;
	cvt.u32.u16 	%r3734, %rs11;
	prmt.b32 	%r3735, %r3734, %r3733, 0x3340U;
	cvt.u32.u16 	%r3736, %rs10;
	prmt.b32 	%r3737, %r4736, %r3736, 0x3340U;
	prmt.b32 	%r3738, %r3737, %r3735, 0x5410U;
	cvt.u32.u16 	%r3739, %rs15;
	cvt.u32.u16 	%r3740, %rs14;
	prmt.b32 	%r3741, %r3740, %r3739, 0x3340U;
	cvt.u32.u16 	%r3742, %rs13;
	prmt.b32 	%r3743, %r4737, %r3742, 0x3340U;
	prmt.b32 	%r3744, %r3743, %r3741, 0x5410U;
	cvt.u32.u16 	%r3745, %rs18;
	cvt.u32.u16 	%r3746, %rs17;
	prmt.b32 	%r3747, %r3746, %r3745, 0x3340U;
	cvt.u32.u16 	%r3748, %rs16;
	prmt.b32 	%r3749, %r4738, %r3748, 0x3340U;
	prmt.b32 	%r3750, %r3749, %r3747, 0x5410U;
	st.shared.v4.u32 	[_ZN6thrust24THRUST_300001_SM_1000_NS8cuda_cub4core6detail5shmemE+496], {%r4735, %r3738, %r3744, %r3750};
	st.shared.u32 	[_ZN6thrust24THRUST_300001_SM_1000_NS8cuda_cub4core6detail5shmemE+512], %r3709;
	st.shared.v2.f64 	[_ZN6thrust24THRUST_300001_SM_1000_NS8cuda_cub4core6detail5shmemE+528], {%fd1135, %fd1136};
	st.shared.u32 	[_ZN6thrust24THRUST_300001_SM_1000_NS8cuda_cub4core6detail5shmemE+544], %r3711;
$L__BB14_114:
	setp.ne.s32 	%p271, %r2819, 0;
	@%p271 bra 	$L__BB14_116;
	cvt.u32.u16 	%r3751, %rs3;
	cvt.u32.u16 	%r3752, %rs2;
	prmt.b32 	%r3753, %r3752, %r3751, 0x3340U;
	cvt.u32.u16 	%r3754, %rs1;
	prmt.b32 	%r3755, %r4732, %r3754, 0x3340U;
	prmt.b32 	%r3756, %r3755, %r3753, 0x5410U;
	cvt.u32.u16 	%r3757, %rs6;
	cvt.u32.u16 	%r3758, %rs5;
	prmt.b32 	%r3759, %r3758, %r3757, 0x3340U;
	cvt.u32.u16 	%r3760, %rs4;
	prmt.b32 	%r3761, %r4733, %r3760, 0x3340U;
	prmt.b32 	%r3762, %r3761, %r3759, 0x5410U;
	cvt.u32.u16 	%r3763, %rs9;
	cvt.u32.u16 	%r3764, %rs8;
	prmt.b32 	%r3765, %r3764, %r3763, 0x3340U;
	cvt.u32.u16 	%r3766, %rs7;
	prmt.b32 	%r3767, %r4734, %r3766, 0x3340U;
	prmt.b32 	%r3768, %r3767, %r3765, 0x5410U;
	st.shared.v4.u32 	[_ZN6thrust24THRUST_300001_SM_1000_NS8cuda_cub4core6detail5shmemE+400], {%r4731, %r3756, %r3762, %r3768};
	st.shared.v2.f64 	[_ZN6thrust24THRUST_300001_SM_1000_NS8cuda_cub4core6detail5shmemE+416], {%fd1406, %fd1405};
	cvt.u32.u16 	%r3769, %rs12;
	cvt.u32.u16 	%r3770, %rs11;
	prmt.b32 	%r3771, %r3770, %r3769, 0x3340U;
	cvt.u32.u16 	%r3772, %rs10;
	prmt.b32 	%r3773, %r4736, %r3772, 0x3340U;
	prmt.b32 	%r3774, %r3773, %r3771, 0x5410U;
	cvt.u32.u16 	%r3775, %rs15;
	cvt.u32.u16 	%r3776, %rs14;
	prmt.b32 	%r3777, %r3776, %r3775, 0x3340U;
	cvt.u32.u16 	%r3778, %rs13;
	prmt.b32 	%r3779, %r4737, %r3778, 0x3340U;
	prmt.b32 	%r3780, %r3779, %r3777, 0x5410U;
	cvt.u32.u16 	%r3781, %rs18;
	cvt.u32.u16 	%r3782, %rs17;
	prmt.b32 	%r3783, %r3782, %r3781, 0x3340U;
	cvt.u32.u16 	%r3784, %rs16;
	prmt.b32 	%r3785, %r4738, %r3784, 0x3340U;
	prmt.b32 	%r3786, %r3785, %r3783, 0x5410U;
	st.shared.v4.u32 	[_ZN6thrust24THRUST_300001_SM_1000_NS8cuda_cub4core6detail5shmemE+432], {%r4735, %r3774, %r3780, %r3786};
	mov.u32 	%r4832, %r4735;
	mov.f64 	%fd1431, %fd1405;
	mov.f64 	%fd1432, %fd1406;
	mov.u32 	%r4833, %r4731;
$L__BB14_116:
	mov.u32 	%r4842, %tid.x;
	setp.eq.s32 	%p272, %r4842, 0;
	bar.sync 	0;
	@%p272 bra 	$L__BB14_118;
	ld.shared.u32 	%r3787, [_ZN6thrust24THRUST_300001_SM_1000_NS8cuda_cub4core6detail5shmemE+432];
	ld.shared.v2.f64 	{%fd1137, %fd1138}, [_ZN6thrust24THRUST_300001_SM_1000_NS8cuda_cub4core6detail5shmemE+416];
	ld.shared.u32 	%r3788, [_ZN6thrust24THRUST_300001_SM_1000_NS8cuda_cub4core6detail5shmemE+400];
	add.s32 	%r408, %r3788, %r4833;
	setp.eq.s32 	%p273, %r4833, 0;
	add.f64 	%fd1139, %fd1432, %fd1137;
	add.f64 	%fd1140, %fd1431, %fd1138;
	min.s32 	%r3789, %r3787, %r4832;
	selp.f64 	%fd1432, %fd1139, %fd1432, %p273;
	selp.f64 	%fd1431, %fd1140, %fd1431, %p273;
	selp.b32 	%r4832, %r3789, %r4832, %p273;
	mov.u32 	%r4833, %r408;
$L__BB14_118:
	cvta.to.global.u64 	%rd28, %rd60;
	cvta.to.global.u64 	%rd29, %rd59;
	setp.ne.s32 	%p274, %r4730, %r80;
	selp.u32 	%r3790, 1, 0, %p274;
	add.s32 	%r412, %r4833, %r3790;
	add.f64 	%fd1141, %fd1432, %fd71;
	add.f64 	%fd1142, %fd1431, %fd72;
	min.s32 	%r3791, %r4832, %r101;
	selp.f64 	%fd147, %fd71, %fd1141, %p274;
	selp.f64 	%fd148, %fd72, %fd1142, %p274;
	selp.b32 	%r413, %r101, %r3791, %p274;
	ld.shared.u32 	%r414, [_ZN6thrust24THRUST_300001_SM_1000_NS8cuda_cub4core6detail5shmemE+560];
	ld.shared.u32 	%r415, [_ZN6thrust24THRUST_300001_SM_1000_NS8cuda_cub4core6detail5shmemE+464];
	setp.lt.s32 	%p275, %r414, 257;
	@%p275 bra 	$L__BB14_130;
	setp.eq.s32 	%p278, %r4730, %r80;
	bar.sync 	0;
	@%p278 bra 	$L__BB14_121;
	sub.s32 	%r3792, %r4833, %r415;
	mov.u32 	%r3793, _ZN6thrust24THRUST_300001_SM_1000_NS8cuda_cub4core6detail5shmemE;
	mad.lo.s32 	%r3794, %r3792, 48, %r3793;
	st.shared.u32 	[%r3794], %r4730;
	st.shared.v2.f64 	[%r3794+16], {%fd1432, %fd1431};
	st.shared.u32 	[%r3794+32], %r4832;
$L__BB14_121:
	setp.eq.s32 	%p279, %r80, %r81;
	@%p279 bra 	$L__BB14_123;
	sub.s32 	%r3795, %r412, %r415;
	mov.u32 	%r3796, _ZN6thrust24THRUST_300001_SM_1000_NS8cuda_cub4core6detail5shmemE;
	mad.lo.s32 	%r3797, %r3795, 48, %r3796;
	st.shared.u32 	[%r3797], %r80;
	st.shared.v2.f64 	[%r3797+16], {%fd147, %fd148};
	st.shared.u32 	[%r3797+32], %r413;
$L__BB14_123:
	bar.sync 	0;
	setp.ge.s32 	%p280, %r4842, %r414;
	@%p280 bra 	$L__BB14_308;
	not.b32 	%r3798, %r4842;
	add.s32 	%r416, %r414, %r3798;
	and.b32  	%r3799, %r416, 768;
	setp.eq.s32 	%p281, %r3799, 768;
	@%p281 bra 	$L__BB14_127;
	shr.u32 	%r3800, %r416, 8;
	add.s32 	%r3801, %r3800, 1;
	and.b32  	%r3802, %r3801, 3;
	mov.u32 	%r3803, _ZN6thrust24THRUST_300001_SM_1000_NS8cuda_cub4core6detail5shmemE;
	mad.lo.s32 	%r3804, %r4842, 48, %r3803;
	add.s32 	%r4838, %r3804, 32;
	add.s32 	%r4837, %r4842, %r415;
	neg.s32 	%r4836, %r3802;
	shl.b32 	%r3805, %r3801, 8;
	and.b32  	%r3806, %r3805, 768;
	add.s32 	%r4842, %r4842, %r3806;
$L__BB14_126:
	.pragma "nounroll";
	mul.wide.s32 	%rd599, %r4837, 4;
	add.s64 	%rd600, %rd28, %rd599;
	mul.wide.s32 	%rd601, %r4837, 16;
	add.s64 	%rd602, %rd29, %rd601;
	ld.shared.v2.f64 	{%fd1143, %fd1144}, [%r4838+-16];
	ld.shared.u32 	%r3807, [%r4838];
	st.global.v2.f64 	[%rd602], {%fd1143, %fd1144};
	st.global.u32 	[%rd600], %r3807;
	add.s32 	%r4838, %r4838, 12288;
	add.s32 	%r4837, %r4837, 256;
	add.s32 	%r4836, %r4836, 1;
	setp.ne.s32 	%p282, %r4836, 0;
	@%p282 bra 	$L__BB14_126;
$L__BB14_127:
	setp.lt.u32 	%p283, %r416, 768;
	@%p283 bra 	$L__BB14_308;
	mov.u32 	%r3808, _ZN6thrust24THRUST_300001_SM_1000_NS8cuda_cub4core6detail5shmemE;
	mad.lo.s32 	%r3809, %r4842, 48, %r3808;
	add.s32 	%r4841, %r3809, 24592;
	add.s64 	%rd30, %rd29, 8192;
	add.s32 	%r4840, %r4842, %r415;
	add.s64 	%rd31, %rd28, 2048;
$L__BB14_129:
	mul.wide.s32 	%rd603, %r4840, 16;
	add.s64 	%rd604, %rd30, %rd603;
	mul.wide.s32 	%rd605, %r4840, 4;
	add.s64 	%rd606, %rd31, %rd605;
	ld.shared.v2.f64 	{%fd1145, %fd1146}, [%r4841+-24576];
	ld.shared.u32 	%r3810, [%r4841+-24560];
	st.global.v2.f64 	[%rd604+-8192], {%fd1145, %fd1146};
	st.global.u32 	[%rd606+-2048], %r3810;
	ld.shared.v2.f64 	{%fd1147, %fd1148}, [%r4841+-12288];
	ld.shared.u32 	%r3811, [%r4841+-12272];
	st.global.v2.f64 	[%rd604+-4096], {%fd1147, %fd1148};
	st.global.u32 	[%rd606+-1024], %r3811;
	ld.shared.v2.f64 	{%fd1149, %fd1150}, [%r4841];
	ld.shared.u32 	%r3812, [%r4841+16];
	st.global.v2.f64 	[%rd604], {%fd1149, %fd1150};
	st.global.u32 	[%rd606], %r3812;
	ld.shared.v2.f64 	{%fd1151, %fd1152}, [%r4841+12288];
	ld.shared.u32 	%r3813, [%r4841+12304];
	st.global.v2.f64 	[%rd604+4096], {%fd1151, %fd1152};
	st.global.u32 	[%rd606+1024], %r3813;
	add.s32 	%r4842, %r4842, 1024;
	add.s32 	%r4841, %r4841, 49152;
	add.s32 	%r4840, %r4840, 1024;
	setp.lt.s32 	%p284, %r4842, %r414;
	@%p284 bra 	$L__BB14_129;
	bra.uni 	$L__BB14_308;
$L__BB14_130:
	setp.eq.s32 	%p276, %r4730, %r80;
	@%p276 bra 	$L__BB14_132;
	mul.wide.s32 	%rd591, %r4833, 16;
	add.s64 	%rd592, %rd29, %rd591;
	mul.wide.s32 	%rd593, %r4833, 4;
	add.s64 	%rd594, %rd28, %rd593;
	st.global.v2.f64 	[%rd592], {%fd1432, %fd1431};
	st.global.u32 	[%rd594], %r4832;
$L__BB14_132:
	setp.eq.s32 	%p277, %r80, %r81;
	@%p277 bra 	$L__BB14_308;
	mul.wide.s32 	%rd595, %r412, 16;
	add.s64 	%rd596, %rd29, %rd595;
	mul.wide.s32 	%rd597, %r412, 4;
	add.s64 	%rd598, %rd28, %rd597;
	st.global.v2.f64 	[%rd596], {%fd147, %fd148};
	st.global.u32 	[%rd598], %r413;
	bra.uni 	$L__BB14_308;
$L__BB14_134:
	setp.lt.s32 	%p5, %r3, 1;
	@%p5 bra 	$L__BB14_308;
	setp.ne.s32 	%p6, %r1, 0;
	@%p6 bra 	$L__BB14_199;
	mul.wide.u32 	%rd346, %r2, 4;
	add.s64 	%rd345, %rd5, %rd346;
	// begin inline asm
	ld.global.nc.u32 %r4844, [%rd345];
	// end inline asm
	mov.u32 	%r437, %tid.x;
	and.b32  	%r2317, %r437, 31;
	shl.b32 	%r438, %r437, 1;
	and.b32  	%r439, %r438, 1984;
	or.b32  	%r440, %r439, %r2317;
	setp.ge.u32 	%p124, %r440, %r3;
	mov.u32 	%r4843, %r4844;
	@%p124 bra 	$L__BB14_138;
	mul.wide.u32 	%rd348, %r440, 4;
	add.s64 	%rd347, %rd345, %rd348;
	// begin inline asm
	ld.global.nc.u32 %r4843, [%rd347];
	// end inline asm
$L__BB14_138:
	add.s32 	%r443, %r440, 32;
	setp.ge.u32 	%p125, %r443, %r3;
	@%p125 bra 	$L__BB14_140;
	shl.b32 	%r2320, %r440, 2;
	cvt.u64.u32 	%rd350, %r2320;
	add.s64 	%rd351, %rd345, %rd350;
	add.s64 	%rd349, %rd351, 128;
	// begin inline asm
	ld.global.nc.u32 %r4844, [%rd349];
	// end inline asm
$L__BB14_140:
	// begin inline asm
	mov.u32 %r2321, %laneid;
	// end inline asm
	add.s32 	%r447, %r2321, %r439;
	shl.b32 	%r2322, %r447, 2;
	mov.u32 	%r2323, _ZN6thrust24THRUST_300001_SM_1000_NS8cuda_cub4core6detail5shmemE;
	add.s32 	%r448, %r2323, %r2322;
	st.shared.u32 	[%r448], %r4843;
	st.shared.u32 	[%r448+128], %r4844;
	bar.warp.sync 	-1;
	add.s32 	%r449, %r447, %r2321;
	shl.b32 	%r2324, %r2321, 2;
	add.s32 	%r450, %r448, %r2324;
	ld.shared.v2.u32 	{%r451, %r452}, [%r450];
	bar.sync 	0;
	add.s64 	%rd33, %rd6, %rd346;
	add.s64 	%rd34, %rd8, %rd346;
	ld.global.u32 	%r2325, [%rd33];
	mul.wide.s32 	%rd353, %r2325, 8;
	add.s64 	%rd354, %rd7, %rd353;
	ld.global.f64 	%fd149, [%rd354];
	abs.f64 	%fd150, %fd149;
	setp.neu.f64 	%p126, %fd150, 0d7FF0000000000000;
	@%p126 bra 	$L__BB14_142;
	mov.f64 	%fd654, 0d0000000000000000;
	mul.rn.f64 	%fd1436, %fd149, %fd654;
	mov.b32 	%r4846, 1;
	bra.uni 	$L__BB14_145;
$L__BB14_142:
	mul.f64 	%fd649, %fd149, 0d3FE45F306DC9C883;
	cvt.rni.s32.f64 	%r4845, %fd649;
	cvt.rn.f64.s32 	%fd650, %r4845;
	fma.rn.f64 	%fd651, %fd650, 0dBFF921FB54442D18, %fd149;
	fma.rn.f64 	%fd652, %fd650, 0dBC91A62633145C00, %fd651;
	fma.rn.f64 	%fd1436, %fd650, 0dB97B839A252049C0, %fd652;
	setp.ltu.f64 	%p127, %fd150, 0d41E0000000000000;
	@%p127 bra 	$L__BB14_144;
	{ // callseq 6, 0
	.param .b64 param0;
	st.param.f64 	[param0], %fd149;
	.param .align 16 .b8 retval0[16];
	call.uni (retval0), 
	__internal_trig_reduction_slowpathd, 
	(
	param0
	);
	ld.param.f64 	%fd1436, [retval0];
	ld.param.b32 	%r4845, [retval0+8];
	} // callseq 6
$L__BB14_144:
	add.s32 	%r4846, %r4845, 1;
$L__BB14_145:
	setp.neu.f64 	%p128, %fd150, 0d7FF0000000000000;
	shl.b32 	%r2328, %r4846, 6;
	cvt.u64.u32 	%rd355, %r2328;
	and.b64  	%rd356, %rd355, 64;
	mov.u64 	%rd357, __cudart_sin_cos_coeffs;
	add.s64 	%rd358, %rd357, %rd356;
	mul.rn.f64 	%fd655, %fd1436, %fd1436;
	and.b32  	%r2329, %r4846, 1;
	setp.eq.b32 	%p129, %r2329, 1;
	selp.f64 	%fd656, 0dBDA8FF8320FD8164, 0d3DE5DB65F9785EBA, %p129;
	ld.global.nc.v2.f64 	{%fd657, %fd658}, [%rd358];
	fma.rn.f64 	%fd659, %fd656, %fd655, %fd657;
	fma.rn.f64 	%fd660, %fd659, %fd655, %fd658;
	ld.global.nc.v2.f64 	{%fd661, %fd662}, [%rd358+16];
	fma.rn.f64 	%fd663, %fd660, %fd655, %fd661;
	fma.rn.f64 	%fd664, %fd663, %fd655, %fd662;
	ld.global.nc.v2.f64 	{%fd665, %fd666}, [%rd358+32];
	fma.rn.f64 	%fd667, %fd664, %fd655, %fd665;
	fma.rn.f64 	%fd668, %fd667, %fd655, %fd666;
	fma.rn.f64 	%fd669, %fd668, %fd1436, %fd1436;
	fma.rn.f64 	%fd670, %fd668, %fd655, 0d3FF0000000000000;
	selp.f64 	%fd671, %fd670, %fd669, %p129;
	and.b32  	%r2330, %r4846, 2;
	setp.eq.s32 	%p130, %r2330, 0;
	mov.f64 	%fd672, 0d0000000000000000;
	sub.f64 	%fd673, %fd672, %fd671;
	selp.f64 	%fd1446, %fd671, %fd673, %p130;
	@%p128 bra 	$L__BB14_147;
	mov.f64 	%fd679, 0d0000000000000000;
	mul.rn.f64 	%fd1437, %fd149, %fd679;
	mov.b32 	%r4847, 0;
	bra.uni 	$L__BB14_149;
$L__BB14_147:
	mul.f64 	%fd674, %fd149, 0d3FE45F306DC9C883;
	cvt.rni.s32.f64 	%r4847, %fd674;
	cvt.rn.f64.s32 	%fd675, %r4847;
	fma.rn.f64 	%fd676, %fd675, 0dBFF921FB54442D18, %fd149;
	fma.rn.f64 	%fd677, %fd675, 0dBC91A62633145C00, %fd676;
	fma.rn.f64 	%fd1437, %fd675, 0dB97B839A252049C0, %fd677;
	setp.ltu.f64 	%p131, %fd150, 0d41E0000000000000;
	@%p131 bra 	$L__BB14_149;
	{ // callseq 7, 0
	.param .b64 param0;
	st.param.f64 	[param0], %fd149;
	.param .align 16 .b8 retval0[16];
	call.uni (retval0), 
	__internal_trig_reduction_slowpathd, 
	(
	param0
	);
	ld.param.f64 	%fd1437, [retval0];
	ld.param.b32 	%r4847, [retval0+8];
	} // callseq 7
$L__BB14_149:
	setp.ge.u32 	%p132, %r440, %r3;
	shl.b32 	%r2333, %r4847, 6;
	cvt.u64.u32 	%rd359, %r2333;
	and.b64  	%rd360, %rd359, 64;
	add.s64 	%rd362, %rd357, %rd360;
	mul.rn.f64 	%fd680, %fd1437, %fd1437;
	and.b32  	%r2334, %r4847, 1;
	setp.eq.b32 	%p133, %r2334, 1;
	selp.f64 	%fd681, 0dBDA8FF8320FD8164, 0d3DE5DB65F9785EBA, %p133;
	ld.global.nc.v2.f64 	{%fd682, %fd683}, [%rd362];
	fma.rn.f64 	%fd684, %fd681, %fd680, %fd682;
	fma.rn.f64 	%fd685, %fd684, %fd680, %fd683;
	ld.global.nc.v2.f64 	{%fd686, %fd687}, [%rd362+16];
	fma.rn.f64 	%fd688, %fd685, %fd680, %fd686;
	fma.rn.f64 	%fd689, %fd688, %fd680, %fd687;
	ld.global.nc.v2.f64 	{%fd690, %fd691}, [%rd362+32];
	fma.rn.f64 	%fd692, %fd689, %fd680, %fd690;
	fma.rn.f64 	%fd693, %fd692, %fd680, %fd691;
	fma.rn.f64 	%fd694, %fd693, %fd1437, %fd1437;
	fma.rn.f64 	%fd695, %fd693, %fd680, 0d3FF0000000000000;
	selp.f64 	%fd696, %fd695, %fd694, %p133;
	and.b32  	%r2335, %r4847, 2;
	setp.eq.s32 	%p134, %r2335, 0;
	mov.f64 	%fd697, 0d0000000000000000;
	sub.f64 	%fd698, %fd697, %fd696;
	selp.f64 	%fd1447, %fd696, %fd698, %p134;
	ld.global.u32 	%r4855, [%rd34];
	mov.f64 	%fd1441, %fd1446;
	mov.f64 	%fd1442, %fd1447;
	mov.u32 	%r4851, %r4855;
	@%p132 bra 	$L__BB14_160;
	cvt.u64.u32 	%rd35, %r440;
	mul.wide.u32 	%rd363, %r440, 4;
	add.s64 	%rd364, %rd33, %rd363;
	ld.global.u32 	%r2336, [%rd364];
	mul.wide.s32 	%rd365, %r2336, 8;
	add.s64 	%rd366, %rd7, %rd365;
	ld.global.f64 	%fd162, [%rd366];
	abs.f64 	%fd163, %fd162;
	setp.neu.f64 	%p135, %fd163, 0d7FF0000000000000;
	@%p135 bra 	$L__BB14_152;
	mov.f64 	%fd704, 0d0000000000000000;
	mul.rn.f64 	%fd1439, %fd162, %fd704;
	mov.b32 	%r4849, 1;
	bra.uni 	$L__BB14_155;
$L__BB14_152:
	mul.f64 	%fd699, %fd162, 0d3FE45F306DC9C883;
	cvt.rni.s32.f64 	%r4848, %fd699;
	cvt.rn.f64.s32 	%fd700, %r4848;
	fma.rn.f64 	%fd701, %fd700, 0dBFF921FB54442D18, %fd162;
	fma.rn.f64 	%fd702, %fd700, 0dBC91A62633145C00, %fd701;
	fma.rn.f64 	%fd1439, %fd700, 0dB97B839A252049C0, %fd702;
	setp.ltu.f64 	%p136, %fd163, 0d41E0000000000000;
	@%p136 bra 	$L__BB14_154;
	{ // callseq 8, 0
	.param .b64 param0;
	st.param.f64 	[param0], %fd162;
	.param .align 16 .b8 retval0[16];
	call.uni (retval0), 
	__internal_trig_reduction_slowpathd, 
	(
	param0
	);
	ld.param.f64 	%fd1439, [retval0];
	ld.param.b32 	%r4848, [retval0+8];
	} // callseq 8
$L__BB14_154:
	add.s32 	%r4849, %r4848, 1;
$L__BB14_155:
	setp.neu.f64 	%p137, %fd163, 0d7FF0000000000000;
	shl.b32 	%r2339, %r4849, 6;
	cvt.u64.u32 	%rd367, %r2339;
	and.b64  	%rd368, %rd367, 64;
	add.s64 	%rd370, %rd357, %rd368;
	mul.rn.f64 	%fd705, %fd1439, %fd1439;
	and.b32  	%r2340, %r4849, 1;
	setp.eq.b32 	%p138, %r2340, 1;
	selp.f64 	%fd706, 0dBDA8FF8320FD8164, 0d3DE5DB65F9785EBA, %p138;
	ld.global.nc.v2.f64 	{%fd707, %fd708}, [%rd370];
	fma.rn.f64 	%fd709, %fd706, %fd705, %fd707;
	fma.rn.f64 	%fd710, %fd709, %fd705, %fd708;
	ld.global.nc.v2.f64 	{%fd711, %fd712}, [%rd370+16];
	fma.rn.f64 	%fd713, %fd710, %fd705, %fd711;
	fma.rn.f64 	%fd714, %fd713, %fd705, %fd712;
	ld.global.nc.v2.f64 	{%fd715, %fd716}, [%rd370+32];
	fma.rn.f64 	%fd717, %fd714, %fd705, %fd715;
	fma.rn.f64 	%fd718, %fd717, %fd705, %fd716;
	fma.rn.f64 	%fd719, %fd718, %fd1439, %fd1439;
	fma.rn.f64 	%fd720, %fd718, %fd705, 0d3FF0000000000000;
	selp.f64 	%fd721, %fd720, %fd719, %p138;
	and.b32  	%r2341, %r4849, 2;
	setp.eq.s32 	%p139, %r2341, 0;
	mov.f64 	%fd722, 0d0000000000000000;
	sub.f64 	%fd723, %fd722, %fd721;
	selp.f64 	%fd1441, %fd721, %fd723, %p139;
	@%p137 bra 	$L__BB14_157;
	mov.f64 	%fd729, 0d0000000000000000;
	mul.rn.f64 	%fd1440, %fd162, %fd729;
	mov.b32 	%r4850, 0;
	bra.uni 	$L__BB14_159;
$L__BB14_157:
	mul.f64 	%fd724, %fd162, 0d3FE45F306DC9C883;
	cvt.rni.s32.f64 	%r4850, %fd724;
	cvt.rn.f64.s32 	%fd725, %r4850;
	fma.rn.f64 	%fd726, %fd725, 0dBFF921FB54442D18, %fd162;
	fma.rn.f64 	%fd727, %fd725, 0dBC91A62633145C00, %fd726;
	fma.rn.f64 	%fd1440, %fd725, 0dB97B839A252049C0, %fd727;
	setp.ltu.f64 	%p140, %fd163, 0d41E0000000000000;
	@%p140 bra 	$L__BB14_159;
	{ // callseq 9, 0
	.param .b64 param0;
	st.param.f64 	[param0], %fd162;
	.param .align 16 .b8 retval0[16];
	call.uni (retval0), 
	__internal_trig_reduction_slowpathd, 
	(
	param0
	);
	ld.param.f64 	%fd1440, [retval0];
	ld.param.b32 	%r4850, [retval0+8];
	} // callseq 9
$L__BB14_159:
	shl.b32 	%r2344, %r4850, 6;
	cvt.u64.u32 	%rd371, %r2344;
	and.b64  	%rd372, %rd371, 64;
	add.s64 	%rd374, %rd357, %rd372;
	mul.rn.f64 	%fd730, %fd1440, %fd1440;
	and.b32  	%r2345, %r4850, 1;
	setp.eq.b32 	%p141, %r2345, 1;
	selp.f64 	%fd731, 0dBDA8FF8320FD8164, 0d3DE5DB65F9785EBA, %p141;
	ld.global.nc.v2.f64 	{%fd732, %fd733}, [%rd374];
	fma.rn.f64 	%fd734, %fd731, %fd730, %fd732;
	fma.rn.f64 	%fd735, %fd734, %fd730, %fd733;
	ld.global.nc.v2.f64 	{%fd736, %fd737}, [%rd374+16];
	fma.rn.f64 	%fd738, %fd735, %fd730, %fd736;
	fma.rn.f64 	%fd739, %fd738, %fd730, %fd737;
	ld.global.nc.v2.f64 	{%fd740, %fd741}, [%rd374+32];
	fma.rn.f64 	%fd742, %fd739, %fd730, %fd740;
	fma.rn.f64 	%fd743, %fd742, %fd730, %fd741;
	fma.rn.f64 	%fd744, %fd743, %fd1440, %fd1440;
	fma.rn.f64 	%fd745, %fd743, %fd730, 0d3FF0000000000000;
	selp.f64 	%fd746, %fd745, %fd744, %p141;
	and.b32  	%r2346, %r4850, 2;
	setp.eq.s32 	%p142, %r2346, 0;
	mov.f64 	%fd747, 0d0000000000000000;
	sub.f64 	%fd748, %fd747, %fd746;
	selp.f64 	%fd1442, %fd746, %fd748, %p142;
	shl.b64 	%rd375, %rd35, 2;
	add.s64 	%rd376, %rd34, %rd375;
	ld.global.u32 	%r4851, [%rd376];
$L__BB14_160:
	setp.ge.u32 	%p143, %r443, %r3;
	@%p143 bra 	$L__BB14_171;
	mul.wide.u32 	%rd377, %r440, 4;
	add.s64 	%rd378, %rd33, %rd377;
	add.s64 	%rd36, %rd34, %rd377;
	ld.global.u32 	%r2347, [%rd378+128];
	mul.wide.s32 	%rd379, %r2347, 8;
	add.s64 	%rd380, %rd7, %rd379;
	ld.global.f64 	%fd177, [%rd380];
	abs.f64 	%fd178, %fd177;
	setp.eq.f64 	%p144, %fd178, 0d7FF0000000000000;
	@%p144 bra 	$L__BB14_165;
	mul.f64 	%fd749, %fd177, 0d3FE45F306DC9C883;
	cvt.rni.s32.f64 	%r4852, %fd749;
	cvt.rn.f64.s32 	%fd750, %r4852;
	fma.rn.f64 	%fd751, %fd750, 0dBFF921FB54442D18, %fd177;
	fma.rn.f64 	%fd752, %fd750, 0dBC91A62633145C00, %fd751;
	fma.rn.f64 	%fd1444, %fd750, 0dB97B839A252049C0, %fd752;
	setp.ltu.f64 	%p145, %fd178, 0d41E0000000000000;
	@%p145 bra 	$L__BB14_164;
	{ // callseq 10, 0
	.param .b64 param0;
	st.param.f64 	[param0], %fd177;
	.param .align 16 .b8 retval0[16];
	call.uni (retval0), 
	__internal_trig_reduction_slowpathd, 
	(
	param0
	);
	ld.param.f64 	%fd1444, [retval0];
	ld.param.b32 	%r4852, [retval0+8];
	} // callseq 10
$L__BB14_164:
	add.s32 	%r4853, %r4852, 1;
	bra.uni 	$L__BB14_166;
$L__BB14_165:
	mov.f64 	%fd754, 0d0000000000000000;
	mul.rn.f64 	%fd1444, %fd177, %fd754;
	mov.b32 	%r4853, 1;
$L__BB14_166:
	setp.eq.f64 	%p146, %fd178, 0d7FF0000000000000;
	shl.b32 	%r2350, %r4853, 6;
	cvt.u64.u32 	%rd381, %r2350;
	and.b64  	%rd382, %rd381, 64;
	add.s64 	%rd384, %rd357, %rd382;
	mul.rn.f64 	%fd755, %fd1444, %fd1444;
	and.b32  	%r2351, %r4853, 1;
	setp.eq.b32 	%p147, %r2351, 1;
	selp.f64 	%fd756, 0dBDA8FF8320FD8164, 0d3DE5DB65F9785EBA, %p147;
	ld.global.nc.v2.f64 	{%fd757, %fd758}, [%rd384];
	fma.rn.f64 	%fd759, %fd756, %fd755, %fd757;
	fma.rn.f64 	%fd760, %fd759, %fd755, %fd758;
	ld.global.nc.v2.f64 	{%fd761, %fd762}, [%rd384+16];
	fma.rn.f64 	%fd763, %fd760, %fd755, %fd761;
	fma.rn.f64 	%fd764, %fd763, %fd755, %fd762;
	ld.global.nc.v2.f64 	{%fd765, %fd766}, [%rd384+32];
	fma.rn.f64 	%fd767, %fd764, %fd755, %fd765;
	fma.rn.f64 	%fd768, %fd767, %fd755, %fd766;
	fma.rn.f64 	%fd769, %fd768, %fd1444, %fd1444;
	fma.rn.f64 	%fd770, %fd768, %fd755, 0d3FF0000000000000;
	selp.f64 	%fd771, %fd770, %fd769, %p147;
	and.b32  	%r2352, %r4853, 2;
	setp.eq.s32 	%p148, %r2352, 0;
	mov.f64 	%fd772, 0d0000000000000000;
	sub.f64 	%fd773, %fd772, %fd771;
	selp.f64 	%fd1446, %fd771, %fd773, %p148;
	@%p146 bra 	$L__BB14_169;
	mul.f64 	%fd774, %fd177, 0d3FE45F306DC9C883;
	cvt.rni.s32.f64 	%r4854, %fd774;
	cvt.rn.f64.s32 	%fd775, %r4854;
	fma.rn.f64 	%fd776, %fd775, 0dBFF921FB54442D18, %fd177;
	fma.rn.f64 	%fd777, %fd775, 0dBC91A62633145C00, %fd776;
	fma.rn.f64 	%fd1445, %fd775, 0dB97B839A252049C0, %fd777;
	setp.ltu.f64 	%p149, %fd178, 0d41E0000000000000;
	@%p149 bra 	$L__BB14_170;
	{ // callseq 11, 0
	.param .b64 param0;
	st.param.f64 	[param0], %fd177;
	.param .align 16 .b8 retval0[16];
	call.uni (retval0), 
	__internal_trig_reduction_slowpathd, 
	(
	param0
	);
	ld.param.f64 	%fd1445, [retval0];
	ld.param.b32 	%r4854, [retval0+8];
	} // callseq 11
	bra.uni 	$L__BB14_170;
$L__BB14_169:
	mov.f64 	%fd779, 0d0000000000000000;
	mul.rn.f64 	%fd1445, %fd177, %fd779;
	mov.b32 	%r4854, 0;
$L__BB14_170:
	shl.b32 	%r2355, %r4854, 6;
	cvt.u64.u32 	%rd385, %r2355;
	and.b64  	%rd386, %rd385, 64;
	add.s64 	%rd388, %rd357, %rd386;
	mul.rn.f64 	%fd780, %fd1445, %fd1445;
	and.b32  	%r2356, %r4854, 1;
	setp.eq.b32 	%p150, %r2356, 1;
	selp.f64 	%fd781, 0dBDA8FF8320FD8164, 0d3DE5DB65F9785EBA, %p150;
	ld.global.nc.v2.f64 	{%fd782, %fd783}, [%rd388];
	fma.rn.f64 	%fd784, %fd781, %fd780, %fd782;
	fma.rn.f64 	%fd785, %fd784, %fd780, %fd783;
	ld.global.nc.v2.f64 	{%fd786, %fd787}, [%rd388+16];
	fma.rn.f64 	%fd788, %fd785, %fd780, %fd786;
	fma.rn.f64 	%fd789, %fd788, %fd780, %fd787;
	ld.global.nc.v2.f64 	{%fd790, %fd791}, [%rd388+32];
	fma.rn.f64 	%fd792, %fd789, %fd780, %fd790;
	fma.rn.f64 	%fd793, %fd792, %fd780, %fd791;
	fma.rn.f64 	%fd794, %fd793, %fd1445, %fd1445;
	fma.rn.f64 	%fd795, %fd793, %fd780, 0d3FF0000000000000;
	selp.f64 	%fd796, %fd795, %fd794, %p150;
	and.b32  	%r2357, %r4854, 2;
	setp.eq.s32 	%p151, %r2357, 0;
	mov.f64 	%fd797, 0d0000000000000000;
	sub.f64 	%fd798, %fd797, %fd796;
	selp.f64 	%fd1447, %fd796, %fd798, %p151;
	ld.global.u32 	%r4855, [%rd36+128];
$L__BB14_171:
	mad.lo.s32 	%r2360, %r447, 28, %r448;
	st.shared.v2.f64 	[%r2360], {%fd1441, %fd1442};
	mov.b32 	%r4856, 0;
	st.shared.v4.u32 	[%r2360+16], {%r4851, %r4856, %r4856, %r4856};
	st.shared.v2.f64 	[%r2360+1024], {%fd1446, %fd1447};
	st.shared.v4.u32 	[%r2360+1040], {%r4855, %r4856, %r4856, %r4856};
	bar.warp.sync 	-1;
	mad.lo.s32 	%r2361, %r449, 28, %r450;
	ld.shared.v2.f64 	{%fd1450, %fd1451}, [%r2361];
	ld.shared.u32 	%r4862, [%r2361+16];
	ld.shared.v2.f64 	{%fd195, %fd194}, [%r2361+32];
	ld.shared.u32 	%r483, [%r2361+48];
	bar.sync 	0;
	shl.b32 	%r2362, %r437, 2;
	add.s32 	%r2364, %r2323, %r2362;
	add.s32 	%r484, %r2364, 1632;
	st.shared.u32 	[%r2364+1632], %r452;
	bar.sync 	0;
	setp.eq.s32 	%p152, %r437, 0;
	@%p152 bra 	$L__BB14_173;
	ld.shared.u32 	%r4857, [%r484+-4];
	setp.ne.s32 	%p153, %r4857, %r451;
	selp.u32 	%r4856, 1, 0, %p153;
$L__BB14_173:
	setp.ne.s32 	%p154, %r451, %r452;
	setp.eq.s32 	%p155, %r438, %r3;
	selp.b32 	%r489, 1, %r4856, %p155;
	add.s32 	%r2725, %r438, 1;
	setp.eq.s32 	%p156, %r2725, %r3;
	or.pred  	%p1, %p156, %p154;
	selp.u32 	%r2726, 1, 0, %p1;
	add.s32 	%r2366, %r489, %r2726;
	add.f64 	%fd799, %fd1450, %fd195;
	add.f64 	%fd800, %fd1451, %fd194;
	min.s32 	%r2727, %r4862, %r483;
	selp.f64 	%fd801, %fd195, %fd799, %p1;
	mov.b64 	%rd389, %fd801;
	mov.b64 	{%r2386, %r2391}, %rd389;
	selp.f64 	%fd802, %fd194, %fd800, %p1;
	mov.b64 	%rd390, %fd802;
	mov.b64 	{%r2396, %r2401}, %rd390;
	selp.b32 	%r2406, %r483, %r2727, %p1;
	shr.u32 	%r490, %r437, 5;
	mov.b32 	%r2722, 1;
	mov.b32 	%r2723, 0;
	mov.b32 	%r2724, -1;
	// begin inline asm
	shfl.sync.up.b32 %r2365, %r2366, %r2722, %r2723, %r2724;
	// end inline asm
	// begin inline asm
	shfl.sync.up.b32 %r2370, %r2723, %r2722, %r2723, %r2724;
	// end inline asm
	// begin inline asm
	shfl.sync.up.b32 %r2375, %r2723, %r2722, %r2723, %r2724;
	// end inline asm
	// begin inline asm
	shfl.sync.up.b32 %r2380, %r2723, %r2722, %r2723, %r2724;
	// end inline asm
	// begin inline asm
	shfl.sync.up.b32 %r2385, %r2386, %r2722, %r2723, %r2724;
	// end inline asm
	// begin inline asm
	shfl.sync.up.b32 %r2390, %r2391, %r2722, %r2723, %r2724;
	// end inline asm
	mov.b64 	%rd391, {%r2385, %r2390};
	mov.b64 	%fd803, %rd391;
	// begin inline asm
	shfl.sync.up.b32 %r2395, %r2396, %r2722, %r2723, %r2724;
	// end inline asm
	// begin inline asm
	shfl.sync.up.b32 %r2400, %r2401, %r2722, %r2723, %r2724;
	// end inline asm
	mov.b64 	%rd392, {%r2395, %r2400};
	mov.b64 	%fd804, %rd392;
	// begin inline asm
	shfl.sync.up.b32 %r2405, %r2406, %r2722, %r2723, %r2724;
	// end inline asm
	// begin inline asm
	shfl.sync.up.b32 %r2410, %r2723, %r2722, %r2723, %r2724;
	// end inline asm
	// begin inline asm
	shfl.sync.up.b32 %r2415, %r2723, %r2722, %r2723, %r2724;
	// end inline asm
	// begin inline asm
	shfl.sync.up.b32 %r2420, %r2723, %r2722, %r2723, %r2724;
	// end inline asm
	setp.eq.s32 	%p157, %r2366, 0;
	add.f64 	%fd805, %fd801, %fd803;
	add.f64 	%fd806, %fd802, %fd804;
	min.s32 	%r2728, %r2405, %r2406;
	selp.f64 	%fd807, %fd805, %fd801, %p157;
	selp.f64 	%fd808, %fd806, %fd802, %p157;
	selp.b32 	%r2729, %r2728, %r2406, %p157;
	setp.lt.s32 	%p158, %r2321, 1;
	selp.b32 	%r2730, 0, %r2365, %p158;
	add.s32 	%r2426, %r2366, %r2730;
	selp.f64 	%fd809, %fd801, %fd807, %p158;
	mov.b64 	%rd393, %fd809;
	mov.b64 	{%r2446, %r2451}, %rd393;
	selp.f64 	%fd810, %fd802, %fd808, %p158;
	mov.b64 	%rd394, %fd810;
	mov.b64 	{%r2456, %r2461}, %rd394;
	selp.b32 	%r2466, %r2406, %r2729, %p158;
	mov.b32 	%r2482, 2;
	// begin inline asm
	shfl.sync.up.b32 %r2425, %r2426, %r2482, %r2723, %r2724;
	// end inline asm
	// begin inline asm
	shfl.sync.up.b32 %r2430, %r2723, %r2482, %r2723, %r2724;
	// end inline asm
	// begin inline asm
	shfl.sync.up.b32 %r2435, %r2723, %r2482, %r2723, %r2724;
	// end inline asm
	// begin inline asm
	shfl.sync.up.b32 %r2440, %r2723, %r2482, %r2723, %r2724;
	// end inline asm
	// begin inline asm
	shfl.sync.up.b32 %r2445, %r2446, %r2482, %r2723, %r2724;
	// end inline asm
	// begin inline asm
	shfl.sync.up.b32 %r2450, %r2451, %r2482, %r2723, %r2724;
	// end inline asm
	mov.b64 	%rd395, {%r2445, %r2450};
	mov.b64 	%fd811, %rd395;
	// begin inline asm
	shfl.sync.up.b32 %r2455, %r2456, %r2482, %r2723, %r2724;
	// end inline asm
	// begin inline asm
	shfl.sync.up.b32 %r2460, %r2461, %r2482, %r2723, %r2724;
	// end inline asm
	mov.b64 	%rd396, {%r2455, %r2460};
	mov.b64 	%fd812, %rd396;
	// begin inline asm
	shfl.sync.up.b32 %r2465, %r2466, %r2482, %r2723, %r2724;
	// end inline asm
	// begin inline asm
	shfl.sync.up.b32 %r2470, %r2723, %r2482, %r2723, %r2724;
	// end inline asm
	// begin inline asm
	shfl.sync.up.b32 %r2475, %r2723, %r2482, %r2723, %r2724;
	// end inline asm
	// begin inline asm
	shfl.sync.up.b32 %r2480, %r2723, %r2482, %r2723, %r2724;
	// end inline asm
	setp.eq.s32 	%p159, %r2426, 0;
	add.f64 	%fd813, %fd809, %fd811;
	add.f64 	%fd814, %fd810, %fd812;
	min.s32 	%r2731, %r2465, %r2466;
	selp.f64 	%fd815, %fd813, %fd809, %p159;
	selp.f64 	%fd816, %fd814, %fd810, %p159;
	selp.b32 	%r2732, %r2731, %r2466, %p159;
	setp.lt.s32 	%p160, %r2321, 2;
	selp.b32 	%r2733, 0, %r2425, %p160;
	add.s32 	%r2486, %r2426, %r2733;
	selp.f64 	%fd817, %fd809, %fd815, %p160;
	mov.b64 	%rd397, %fd817;
	mov.b64 	{%r2506, %r2511}, %rd397;
	selp.f64 	%fd818, %fd810, %fd816, %p160;
	mov.b64 	%rd398, %fd818;
	mov.b64 	{%r2516, %r2521}, %rd398;
	selp.b32 	%r2526, %r2466, %r2732, %p160;
	mov.b32 	%r2542, 4;
	// begin inline asm
	shfl.sync.up.b32 %r2485, %r2486, %r2542, %r2723, %r2724;
	// end inline asm
	// begin inline asm
	shfl.sync.up.b32 %r2490, %r2723, %r2542, %r2723, %r2724;
	// end inline asm
	// begin inline asm
	shfl.sync.up.b32 %r2495, %r2723, %r2542, %r2723, %r2724;
	// end inline asm
	// begin inline asm
	shfl.sync.up.b32 %r2500, %r2723, %r2542, %r2723, %r2724;
	// end inline asm
	// begin inline asm
	shfl.sync.up.b32 %r2505, %r2506, %r2542, %r2723, %r2724;
	// end inline asm
	// begin inline asm
	shfl.sync.up.b32 %r2510, %r2511, %r2542, %r2723, %r2724;
	// end inline asm
	mov.b64 	%rd399, {%r2505, %r2510};
	mov.b64 	%fd819, %rd399;
	// begin inline asm
	shfl.sync.up.b32 %r2515, %r2516, %r2542, %r2723, %r2724;
	// end inline asm
	// begin inline asm
	shfl.sync.up.b32 %r2520, %r2521, %r2542, %r2723, %r2724;
	// end inline asm
	mov.b64 	%rd400, {%r2515, %r2520};
	mov.b64 	%fd820, %rd400;
	// begin inline asm
	shfl.sync.up.b32 %r2525, %r2526, %r2542, %r2723, %r2724;
	// end inline asm
	// begin inline asm
	shfl.sync.up.b32 %r2530, %r2723, %r2542, %r2723, %r2724;
	// end inline asm
	// begin inline asm
	shfl.sync.up.b32 %r2535, %r2723, %r2542, %r2723, %r2724;
	// end inline asm
	// begin inline asm
	shfl.sync.up.b32 %r2540, %r2723, %r2542, %r2723, %r2724;
	// end inline asm
	setp.eq.s32 	%p161, %r2486, 0;
	add.f64 	%fd821, %fd817, %fd819;
	add.f64 	%fd822, %fd818, %fd820;
	min.s32 	%r2734, %r2525, %r2526;
	selp.f64 	%fd823, %fd821, %fd817, %p161;
	selp.f64 	%fd824, %fd822, %fd818, %p161;
	selp.b32 	%r2735, %r2734, %r2526, %p161;
	setp.lt.s32 	%p162, %r2321, 4;
	selp.b32 	%r2736, 0, %r2485, %p162;
	add.s32 	%r2546, %r2486, %r2736;
	selp.f64 	%fd825, %fd817, %fd823, %p162;
	mov.b64 	%rd401, %fd825;
	mov.b64 	{%r2566, %r2571}, %rd401;
	selp.f64 	%fd826, %fd818, %fd824, %p162;
	mov.b64 	%rd402, %fd826;
	mov.b64 	{%r2576, %r2581}, %rd402;
	selp.b32 	%r2586, %r2526, %r2735, %p162;
	mov.b32 	%r2602, 8;
	// begin inline asm
	shfl.sync.up.b32 %r2545, %r2546, %r2602, %r2723, %r2724;
	// end inline asm
	// begin inline asm
	shfl.sync.up.b32 %r2550, %r2723, %r2602, %r2723, %r2724;
	// end inline asm
	// begin inline asm
	shfl.sync.up.b32 %r2555, %r2723, %r2602, %r2723, %r2724;
	// end inline asm
	// begin inline asm
	shfl.sync.up.b32 %r2560, %r2723, %r2602, %r2723, %r2724;
	// end inline asm
	// begin inline asm
	shfl.sync.up.b32 %r2565, %r2566, %r2602, %r2723, %r2724;
	// end inline asm
	// begin inline asm
	shfl.sync.up.b32 %r2570, %r2571, %r2602, %r2723, %r2724;
	// end inline asm
	mov.b64 	%rd403, {%r2565, %r2570};
	mov.b64 	%fd827, %rd403;
	// begin inline asm
	shfl.sync.up.b32 %r2575, %r2576, %r2602, %r2723, %r2724;
	// end inline asm
	// begin inline asm
	shfl.sync.up.b32 %r2580, %r2581, %r2602, %r2723, %r2724;
	// end inline asm
	mov.b64 	%rd404, {%r2575, %r2580};
	mov.b64 	%fd828, %rd404;
	// begin inline asm
	shfl.sync.up.b32 %r2585, %r2586, %r2602, %r2723, %r2724;
	// end inline asm
	// begin inline asm
	shfl.sync.up.b32 %r2590, %r2723, %r2602, %r2723, %r2724;
	// end inline asm
	// begin inline asm
	shfl.sync.up.b32 %r2595, %r2723, %r2602, %r2723, %r2724;
	// end inline asm
	// begin inline asm
	shfl.sync.up.b32 %r2600, %r2723, %r2602, %r2723, %r2724;
	// end inline asm
	setp.eq.s32 	%p163, %r2546, 0;
	add.f64 	%fd829, %fd825, %fd827;
	add.f64 	%fd830, %fd826, %fd828;
	min.s32 	%r2737, %r2585, %r2586;
	selp.f64 	%fd831, %fd829, %fd825, %p163;
	selp.f64 	%fd832, %fd830, %fd826, %p163;
	selp.b32 	%r2738, %r2737, %r2586, %p163;
	setp.lt.s32 	%p164, %r2321, 8;
	selp.b32 	%r2739, 0, %r2545, %p164;
	add.s32 	%r2606, %r2546, %r2739;
	selp.f64 	%fd833, %fd825, %fd831, %p164;
	mov.b64 	%rd405, %fd833;
	mov.b64 	{%r2626, %r2631}, %rd405;
	selp.f64 	%fd834, %fd826, %fd832, %p164;
	mov.b64 	%rd406, %fd834;
	mov.b64 	{%r2636, %r2641}, %rd406;
	selp.b32 	%r2646, %r2586, %r2738, %p164;
	mov.b32 	%r2662, 16;
	// begin inline asm
	shfl.sync.up.b32 %r2605, %r2606, %r2662, %r2723, %r2724;
	// end inline asm
	// begin inline asm
	shfl.sync.up.b32 %r2610, %r2723, %r2662, %r2723, %r2724;
	// end inline asm
	// begin inline asm
	shfl.sync.up.b32 %r2615, %r2723, %r2662, %r2723, %r2724;
	// end inline asm
	// begin inline asm
	shfl.sync.up.b32 %r2620, %r2723, %r2662, %r2723, %r2724;
	// end inline asm
	// begin inline asm
	shfl.sync.up.b32 %r2625, %r2626, %r2662, %r2723, %r2724;
	// end inline asm
	// begin inline asm
	shfl.sync.up.b32 %r2630, %r2631, %r2662, %r2723, %r2724;
	// end inline asm
	mov.b64 	%rd407, {%r2625, %r2630};
	mov.b64 	%fd835, %rd407;
	// begin inline asm
	shfl.sync.up.b32 %r2635, %r2636, %r2662, %r2723, %r2724;
	// end inline asm
	// begin inline asm
	shfl.sync.up.b32 %r2640, %r2641, %r2662, %r2723, %r2724;
	// end inline asm
	mov.b64 	%rd408, {%r2635, %r2640};
	mov.b64 	%fd836, %rd408;
	// begin inline asm
	shfl.sync.up.b32 %r2645, %r2646, %r2662, %r2723, %r2724;
	// end inline asm
	// begin inline asm
	shfl.sync.up.b32 %r2650, %r2723, %r2662, %r2723, %r2724;
	// end inline asm
	// begin inline asm
	shfl.sync.up.b32 %r2655, %r2723, %r2662, %r2723, %r2724;
	// end inline asm
	// begin inline asm
	shfl.sync.up.b32 %r2660, %r2723, %r2662, %r2723, %r2724;
	// end inline asm
	setp.eq.s32 	%p165, %r2606, 0;
	add.f64 	%fd837, %fd833, %fd835;
	add.f64 	%fd838, %fd834, %fd836;
	min.s32 	%r2740, %r2645, %r2646;
	selp.f64 	%fd839, %fd837, %fd833, %p165;
	selp.f64 	%fd840, %fd838, %fd834, %p165;
	selp.b32 	%r2741, %r2740, %r2646, %p165;
	setp.lt.s32 	%p166, %r2321, 16;
	selp.b32 	%r2742, 0, %r2605, %p166;
	add.s32 	%r2666, %r2606, %r2742;
	selp.f64 	%fd196, %fd833, %fd839, %p166;
	mov.b64 	%rd409, %fd196;
	mov.b64 	{%r2686, %r2691}, %rd409;
	selp.f64 	%fd197, %fd834, %fd840, %p166;
	mov.b64 	%rd410, %fd197;
	mov.b64 	{%r2696, %r2701}, %rd410;
	selp.b32 	%r2706, %r2646, %r2741, %p166;
	// begin inline asm
	shfl.sync.up.b32 %r4858, %r2666, %r2722, %r2723, %r2724;
	// end inline asm
	// begin inline asm
	shfl.sync.up.b32 %r2670, %r2723, %r2722, %r2723, %r2724;
	// end inline asm
	// begin inline asm
	shfl.sync.up.b32 %r2675, %r2723, %r2722, %r2723, %r2724;
	// end inline asm
	// begin inline asm
	shfl.sync.up.b32 %r2680, %r2723, %r2722, %r2723, %r2724;
	// end inline asm
	// begin inline asm
	shfl.sync.up.b32 %r2685, %r2686, %r2722, %r2723, %r2724;
	// end inline asm
	// begin inline asm
	shfl.sync.up.b32 %r2690, %r2691, %r2722, %r2723, %r2724;
	// end inline asm
	mov.b64 	%rd411, {%r2685, %r2690};
	mov.b64 	%fd1448, %rd411;
	// begin inline asm
	shfl.sync.up.b32 %r2695, %r2696, %r2722, %r2723, %r2724;
	// end inline asm
	// begin inline asm
	shfl.sync.up.b32 %r2700, %r2701, %r2722, %r2723, %r2724;
	// end inline asm
	mov.b64 	%rd412, {%r2695, %r2700};
	mov.b64 	%fd1449, %rd412;
	// begin inline asm
	shfl.sync.up.b32 %r4859, %r2706, %r2722, %r2723, %r2724;
	// end inline asm
	// begin inline asm
	shfl.sync.up.b32 %r2710, %r2723, %r2722, %r2723, %r2724;
	// end inline asm
	// begin inline asm
	shfl.sync.up.b32 %r2715, %r2723, %r2722, %r2723, %r2724;
	// end inline asm
	// begin inline asm
	shfl.sync.up.b32 %r2720, %r2723, %r2722, %r2723, %r2724;
	// end inline asm
	setp.ne.s32 	%p167, %r2321, 31;
	@%p167 bra 	$L__BB14_175;
	mad.lo.s32 	%r2744, %r490, 48, %r2323;
	mov.b32 	%r2745, 0;
	st.shared.v4.u32 	[%r2744], {%r2666, %r2745, %r2745, %r2745};
	st.shared.v2.f64 	[%r2744+16], {%fd196, %fd197};
	st.shared.v4.u32 	[%r2744+32], {%r2706, %r2745, %r2745, %r2745};
$L__BB14_175:
	bar.sync 	0;
	ld.shared.u32 	%r2746, [_ZN6thrust24THRUST_300001_SM_1000_NS8cuda_cub4core6detail5shmemE];
	ld.shared.v2.f64 	{%fd841, %fd842}, [_ZN6thrust24THRUST_300001_SM_1000_NS8cuda_cub4core6detail5shmemE+16];
	ld.shared.u32 	%r2747, [_ZN6thrust24THRUST_300001_SM_1000_NS8cuda_cub4core6detail5shmemE+32];
	setp.eq.s32 	%p168, %r490, 1;
	selp.f64 	%fd843, %fd842, 0d0000000000000000, %p168;
	selp.b32 	%r2748, %r2747, 0, %p168;
	selp.f64 	%fd844, %fd841, 0d0000000000000000, %p168;
	ld.shared.u32 	%r2749, [_ZN6thrust24THRUST_300001_SM_1000_NS8cuda_cub4core6detail5shmemE+48];
	ld.shared.v2.f64 	{%fd845, %fd846}, [_ZN6thrust24THRUST_300001_SM_1000_NS8cuda_cub4core6detail5shmemE+64];
	ld.shared.u32 	%r2750, [_ZN6thrust24THRUST_300001_SM_1000_NS8cuda_cub4core6detail5shmemE+80];
	add.s32 	%r2751, %r2749, %r2746;
	setp.eq.s32 	%p169, %r2749, 0;
	add.f64 	%fd847, %fd841, %fd845;
	add.f64 	%fd848, %fd842, %fd846;
	min.s32 	%r2752, %r2747, %r2750;
	selp.f64 	%fd849, %fd847, %fd845, %p169;
	selp.f64 	%fd850, %fd848, %fd846, %p169;
	selp.b32 	%r2753, %r2752, %r2750, %p169;
	setp.eq.s32 	%p170, %r490, 2;
	selp.b32 	%r2754, %r2751, %r2746, %p170;
	selp.f64 	%fd851, %fd850, %fd843, %p170;
	selp.b32 	%r2755, %r2753, %r2748, %p170;
	selp.f64 	%fd852, %fd849, %fd844, %p170;
	ld.shared.u32 	%r2756, [_ZN6thrust24THRUST_300001_SM_1000_NS8cuda_cub4core6detail5shmemE+96];
	ld.shared.v2.f64 	{%fd853, %fd854}, [_ZN6thrust24THRUST_300001_SM_1000_NS8cuda_cub4core6detail5shmemE+112];
	ld.shared.u32 	%r2757, [_ZN6thrust24THRUST_300001_SM_1000_NS8cuda_cub4core6detail5shmemE+128];
	add.s32 	%r2758, %r2756, %r2751;
	setp.eq.s32 	%p171, %r2756, 0;
	add.f64 	%fd855, %fd849, %fd853;
	add.f64 	%fd856, %fd850, %fd854;
	min.s32 	%r2759, %r2753, %r2757;
	selp.f64 	%fd857, %fd855, %fd853, %p171;
	selp.f64 	%fd858, %fd856, %fd854, %p171;
	selp.b32 	%r2760, %r2759, %r2757, %p171;
	setp.eq.s32 	%p172, %r490, 3;
	selp.b32 	%r2761, %r2758, %r2754, %p172;
	selp.f64 	%fd859, %fd858, %fd851, %p172;
	selp.b32 	%r2762, %r2760, %r2755, %p172;
	selp.f64 	%fd860, %fd857, %fd852, %p172;
	ld.shared.u32 	%r2763, [_ZN6thrust24THRUST_300001_SM_1000_NS8cuda_cub4core6detail5shmemE+144];
	ld.shared.v2.f64 	{%fd861, %fd862}, [_ZN6thrust24THRUST_300001_SM_1000_NS8cuda_cub4core6detail5shmemE+160];
	ld.shared.u32 	%r2764, [_ZN6thrust24THRUST_300001_SM_1000_NS8cuda_cub4core6detail5shmemE+176];
	add.s32 	%r2765, %r2763, %r2758;
	setp.eq.s32 	%p173, %r2763, 0;
	add.f64 	%fd863, %fd857, %fd861;
	add.f64 	%fd864, %fd858, %fd862;
	min.s32 	%r2766, %r2760, %r2764;
	selp.f64 	%fd865, %fd863, %fd861, %p173;
	selp.f64 	%fd866, %fd864, %fd862, %p173;
	selp.b32 	%r2767, %r2766, %r2764, %p173;
	setp.eq.s32 	%p174, %r490, 4;
	selp.b32 	%r2768, %r2765, %r2761, %p174;
	selp.f64 	%fd867, %fd866, %fd859, %p174;
	selp.b32 	%r2769, %r2767, %r2762, %p174;
	selp.f64 	%fd868, %fd865, %fd860, %p174;
	ld.shared.u32 	%r2770, [_ZN6thrust24THRUST_300001_SM_1000_NS8cuda_cub4core6detail5shmemE+192];
	ld.shared.v2.f64 	{%fd869, %fd870}, [_ZN6thrust24THRUST_300001_SM_1000_NS8cuda_cub4core6detail5shmemE+208];
	ld.shared.u32 	%r2771, [_ZN6thrust24THRUST_300001_SM_1000_NS8cuda_cub4core6detail5shmemE+224];
	add.s32 	%r2772, %r2770, %r2765;
	setp.eq.s32 	%p175, %r2770, 0;
	add.f64 	%fd871, %fd865, %fd869;
	add.f64 	%fd872, %fd866, %fd870;
	min.s32 	%r2773, %r2767, %r2771;
	selp.f64 	%fd873, %fd871, %fd869, %p175;
	selp.f64 	%fd874, %fd872, %fd870, %p175;
	selp.b32 	%r2774, %r2773, %r2771, %p175;
	setp.eq.s32 	%p176, %r490, 5;
	selp.b32 	%r2775, %r2772, %r2768, %p176;
	selp.f64 	%fd875, %fd874, %fd867, %p176;
	selp.b32 	%r2776, %r2774, %r2769, %p176;
	selp.f64 	%fd876, %fd873, %fd868, %p176;
	ld.shared.u32 	%r2777, [_ZN6thrust24THRUST_300001_SM_1000_NS8cuda_cub4core6detail5shmemE+240];
	ld.shared.v2.f64 	{%fd877, %fd878}, [_ZN6thrust24THRUST_300001_SM_1000_NS8cuda_cub4core6detail5shmemE+256];
	ld.shared.u32 	%r2778, [_ZN6thrust24THRUST_300001_SM_1000_NS8cuda_cub4core6detail5shmemE+272];
	add.s32 	%r2779, %r2777, %r2772;
	setp.eq.s32 	%p177, %r2777, 0;
	add.f64 	%fd879, %fd873, %fd877;
	add.f64 	%fd880, %fd874, %fd878;
	min.s32 	%r2780, %r2774, %r2778;
	selp.f64 	%fd881, %fd879, %fd877, %p177;
	selp.f64 	%fd882, %fd880, %fd878, %p177;
	selp.b32 	%r2781, %r2780, %r2778, %p177;
	setp.eq.s32 	%p178, %r490, 6;
	selp.b32 	%r2782, %r2779, %r2775, %p178;
	selp.f64 	%fd883, %fd882, %fd875, %p178;
	selp.b32 	%r2783, %r2781, %r2776, %p178;
	selp.f64 	%fd884, %fd881, %fd876, %p178;
	ld.shared.u32 	%r2784, [_ZN6thrust24THRUST_300001_SM_1000_NS8cuda_cub4core6detail5shmemE+288];
	ld.shared.v2.f64 	{%fd885, %fd886}, [_ZN6thrust24THRUST_300001_SM_1000_NS8cuda_cub4core6detail5shmemE+304];
	ld.shared.u32 	%r2785, [_ZN6thrust24THRUST_300001_SM_1000_NS8cuda_cub4core6detail5shmemE+320];
	add.s32 	%r2786, %r2784, %r2779;
	setp.eq.s32 	%p179, %r2784, 0;
	add.f64 	%fd887, %fd881, %fd885;
	add.f64 	%fd888, %fd882, %fd886;
	min.s32 	%r2787, %r2781, %r2785;
	selp.f64 	%fd889, %fd887, %fd885, %p179;
	selp.f64 	%fd890, %fd888, %fd886, %p179;
	selp.b32 	%r2788, %r2787, %r2785, %p179;
	setp.eq.s32 	%p180, %r490, 7;
	selp.b32 	%r495, %r2786, %r2782, %p180;
	selp.f64 	%fd200, %fd890, %fd883, %p180;
	selp.b32 	%r496, %r2788, %r2783, %p180;
	selp.f64 	%fd201, %fd889, %fd884, %p180;
	ld.shared.u32 	%r2789, [_ZN6thrust24THRUST_300001_SM_1000_NS8cuda_cub4core6detail5shmemE+336];
	ld.shared.v2.f64 	{%fd891, %fd892}, [_ZN6thrust24THRUST_300001_SM_1000_NS8cuda_cub4core6detail5shmemE+352];
	ld.shared.u32 	%r2790, [_ZN6thrust24THRUST_300001_SM_1000_NS8cuda_cub4core6detail5shmemE+368];
	add.s32 	%r4868, %r2789, %r2786;
	setp.eq.s32 	%p181, %r2789, 0;
	add.f64 	%fd893, %fd889, %fd891;
	add.f64 	%fd894, %fd890, %fd892;
	min.s32 	%r2791, %r2788, %r2790;
	selp.f64 	%fd202, %fd893, %fd891, %p181;
	selp.f64 	%fd203, %fd894, %fd892, %p181;
	selp.b32 	%r498, %r2791, %r2790, %p181;
	setp.lt.u32 	%p182, %r437, 32;
	@%p182 bra 	$L__BB14_177;
	setp.eq.s32 	%p183, %r4858, 0;
	add.f64 	%fd895, %fd201, %fd1448;
	add.f64 	%fd896, %fd200, %fd1449;
	min.s32 	%r2792, %r496, %r4859;
	selp.f64 	%fd897, %fd895, %fd1448, %p183;
	selp.f64 	%fd898, %fd896, %fd1449, %p183;
	selp.b32 	%r2793, %r2792, %r4859, %p183;
	setp.eq.s32 	%p184, %r2321, 0;
	selp.b32 	%r2794, 0, %r4858, %p184;
	add.s32 	%r4858, %r495, %r2794;
	selp.f64 	%fd1448, %fd201, %fd897, %p184;
	selp.f64 	%fd1449, %fd200, %fd898, %p184;
	selp.b32 	%r4859, %r496, %r2793, %p184;
$L__BB14_177:
	setp.eq.s32 	%p185, %r437, 0;
	mov.b32 	%r4860, 0;
	mov.u32 	%r4861, %r489;
	@%p185 bra 	$L__BB14_179;
	add.s32 	%r4861, %r489, %r4858;
	setp.eq.s32 	%p186, %r489, 0;
	add.f64 	%fd899, %fd1448, %fd1450;
	add.f64 	%fd900, %fd1449, %fd1451;
	min.s32 	%r2796, %r4859, %r4862;
	selp.f64 	%fd1450, %fd899, %fd1450, %p186;
	selp.f64 	%fd1451, %fd900, %fd1451, %p186;
	selp.b32 	%r4862, %r2796, %r4862, %p186;
	mov.u32 	%r4860, %r4858;
$L__BB14_179:
	setp.lt.s32 	%p187, %r4868, 257;
	@%p187 bra 	$L__BB14_191;
	bar.sync 	0;
	setp.eq.s32 	%p190, %r489, 0;
	@%p190 bra 	$L__BB14_182;
	mad.lo.s32 	%r2798, %r4860, 48, %r2323;
	st.shared.u32 	[%r2798], %r4857;
	st.shared.v2.f64 	[%r2798+16], {%fd1448, %fd1449};
	st.shared.u32 	[%r2798+32], %r4859;
$L__BB14_182:
	not.pred 	%p191, %p1;
	@%p191 bra 	$L__BB14_184;
	mad.lo.s32 	%r2800, %r4861, 48, %r2323;
	st.shared.u32 	[%r2800], %r451;
	st.shared.v2.f64 	[%r2800+16], {%fd1450, %fd1451};
	st.shared.u32 	[%r2800+32], %r4862;
$L__BB14_184:
	bar.sync 	0;
	setp.ge.u32 	%p192, %r437, %r4868;
	@%p192 bra 	$L__BB14_195;
	not.b32 	%r2801, %r437;
	add.s32 	%r508, %r4868, %r2801;
	and.b32  	%r2802, %r508, 768;
	setp.eq.s32 	%p193, %r2802, 768;
	mov.u32 	%r4867, %r437;
	@%p193 bra 	$L__BB14_188;
	shr.u32 	%r2803, %r508, 8;
	add.s32 	%r2804, %r2803, 1;
	and.b32  	%r2805, %r2804, 3;
	mul.wide.u32 	%rd421, %r437, 4;
	add.s64 	%rd762, %rd10, %rd421;
	mul.wide.u32 	%rd422, %r437, 16;
	add.s64 	%rd761, %rd9, %rd422;
	mad.lo.s32 	%r2807, %r437, 48, %r2323;
	add.s32 	%r4864, %r2807, 32;
	neg.s32 	%r4863, %r2805;
	shl.b32 	%r2808, %r2804, 8;
	and.b32  	%r2809, %r2808, 768;
	add.s32 	%r4867, %r437, %r2809;
$L__BB14_187:
	.pragma "nounroll";
	ld.shared.v2.f64 	{%fd901, %fd902}, [%r4864+-16];
	ld.shared.u32 	%r2810, [%r4864];
	st.global.v2.f64 	[%rd761], {%fd901, %fd902};
	st.global.u32 	[%rd762], %r2810;
	add.s64 	%rd762, %rd762, 1024;
	add.s64 	%rd761, %rd761, 4096;
	add.s32 	%r4864, %r4864, 12288;
	add.s32 	%r4863, %r4863, 1;
	setp.ne.s32 	%p194, %r4863, 0;
	@%p194 bra 	$L__BB14_187;
$L__BB14_188:
	setp.lt.u32 	%p195, %r508, 768;
	@%p195 bra 	$L__BB14_195;
	mad.lo.s32 	%r2812, %r4867, 48, %r2323;
	add.s32 	%r4866, %r2812, 24592;
	mul.wide.u32 	%rd423, %r4867, 16;
	add.s64 	%rd424, %rd423, %rd9;
	add.s64 	%rd764, %rd424, 8192;
	mul.wide.u32 	%rd425, %r4867, 4;
	add.s64 	%rd426, %rd425, %rd10;
	add.s64 	%rd763, %rd426, 2048;
$L__BB14_190:
	ld.shared.v2.f64 	{%fd903, %fd904}, [%r4866+-24576];
	ld.shared.u32 	%r2813, [%r4866+-24560];
	st.global.v2.f64 	[%rd764+-8192], {%fd903, %fd904};
	st.global.u32 	[%rd763+-2048], %r2813;
	ld.shared.v2.f64 	{%fd905, %fd906}, [%r4866+-12288];
	ld.shared.u32 	%r2814, [%r4866+-12272];
	st.global.v2.f64 	[%rd764+-4096], {%fd905, %fd906};
	st.global.u32 	[%rd763+-1024], %r2814;
	ld.shared.v2.f64 	{%fd907, %fd908}, [%r4866];
	ld.shared.u32 	%r2815, [%r4866+16];
	st.global.v2.f64 	[%rd764], {%fd907, %fd908};
	st.global.u32 	[%rd763], %r2815;
	ld.shared.v2.f64 	{%fd909, %fd910}, [%r4866+12288];
	ld.shared.u32 	%r2816, [%r4866+12304];
	st.global.v2.f64 	[%rd764+4096], {%fd909, %fd910};
	st.global.u32 	[%rd763+1024], %r2816;
	add.s32 	%r4867, %r4867, 1024;
	add.s32 	%r4866, %r4866, 49152;
	add.s64 	%rd764, %rd764, 16384;
	add.s64 	%rd763, %rd763, 4096;
	setp.lt.s32 	%p196, %r4867, %r4868;
	@%p196 bra 	$L__BB14_190;
	bra.uni 	$L__BB14_195;
$L__BB14_191:
	setp.eq.s32 	%p188, %r489, 0;
	@%p188 bra 	$L__BB14_193;
	mul.wide.s32 	%rd413, %r4860, 16;
	add.s64 	%rd414, %rd9, %rd413;
	mul.wide.s32 	%rd415, %r4860, 4;
	add.s64 	%rd416, %rd10, %rd415;
	st.global.v2.f64 	[%rd414], {%fd1448, %fd1449};
	st.global.u32 	[%rd416], %r4859;
$L__BB14_193:
	not.pred 	%p189, %p1;
	@%p189 bra 	$L__BB14_195;
	mul.wide.s32 	%rd417, %r4861, 16;
	add.s64 	%rd418, %rd9, %rd417;
	mul.wide.s32 	%rd419, %r4861, 4;
	add.s64 	%rd420, %rd10, %rd419;
	st.global.v2.f64 	[%rd418], {%fd1450, %fd1451};
	st.global.u32 	[%rd420], %r4862;
$L__BB14_195:
	setp.ne.s32 	%p197, %r437, 255;
	@%p197 bra 	$L__BB14_308;
	setp.ne.s32 	%p198, %r3, 512;
	@%p198 bra 	$L__BB14_198;
	mul.wide.s32 	%rd427, %r4868, 16;
	add.s64 	%rd428, %rd9, %rd427;
	mul.wide.s32 	%rd429, %r4868, 4;
	add.s64 	%rd430, %rd10, %rd429;
	st.global.v2.f64 	[%rd428], {%fd202, %fd203};
	st.global.u32 	[%rd430], %r498;
	add.s32 	%r4868, %r4868, 1;
$L__BB14_198:
	st.global.u32 	[%rd1], %r4868;
	bra.uni 	$L__BB14_308;
$L__BB14_199:
	mul.wide.u32 	%rd69, %r2, 4;
	add.s64 	%rd68, %rd5, %rd69;
	// begin inline asm
	ld.global.nc.u32 %r4870, [%rd68];
	// end inline asm
	mov.u32 	%r525, %tid.x;
	and.b32  	%r912, %r525, 31;
	shl.b32 	%r526, %r525, 1;
	and.b32  	%r527, %r526, 1984;
	or.b32  	%r528, %r527, %r912;
	setp.ge.u32 	%p7, %r528, %r3;
	mov.u32 	%r4869, %r4870;
	@%p7 bra 	$L__BB14_201;
	mul.wide.u32 	%rd71, %r528, 4;
	add.s64 	%rd70, %rd68, %rd71;
	// begin inline asm
	ld.global.nc.u32 %r4869, [%rd70];
	// end inline asm
$L__BB14_201:
	add.s32 	%r531, %r528, 32;
	setp.ge.u32 	%p8, %r531, %r3;
	@%p8 bra 	$L__BB14_203;
	shl.b32 	%r915, %r528, 2;
	cvt.u64.u32 	%rd73, %r915;
	add.s64 	%rd74, %rd68, %rd73;
	add.s64 	%rd72, %rd74, 128;
	// begin inline asm
	ld.global.nc.u32 %r4870, [%rd72];
	// end inline asm
$L__BB14_203:
	// begin inline asm
	mov.u32 %r916, %laneid;
	// end inline asm
	add.s32 	%r535, %r916, %r527;
	shl.b32 	%r918, %r535, 2;
	mov.u32 	%r919, _ZN6thrust24THRUST_300001_SM_1000_NS8cuda_cub4core6detail5shmemE;
	add.s32 	%r536, %r919, %r918;
	st.shared.u32 	[%r536], %r4869;
	st.shared.u32 	[%r536+128], %r4870;
	bar.warp.sync 	-1;
	shl.b32 	%r920, %r916, 2;
	add.s32 	%r537, %r536, %r920;
	ld.shared.v2.u32 	{%r538, %r539}, [%r537];
	setp.ne.s32 	%p9, %r525, 0;
	mov.b32 	%r4883, 0;
	@%p9 bra 	$L__BB14_205;
	add.s64 	%rd75, %rd68, -4;
	// begin inline asm
	ld.global.nc.u32 %r4883, [%rd75];
	// end inline asm
$L__BB14_205:
	bar.sync 	0;
	add.s64 	%rd50, %rd6, %rd69;
	add.s64 	%rd51, %rd8, %rd69;
	ld.global.u32 	%r922, [%rd50];
	mul.wide.s32 	%rd77, %r922, 8;
	add.s64 	%rd78, %rd7, %rd77;
	ld.global.f64 	%fd212, [%rd78];
	abs.f64 	%fd213, %fd212;
	setp.neu.f64 	%p10, %fd213, 0d7FF0000000000000;
	@%p10 bra 	$L__BB14_207;
	mov.f64 	%fd340, 0d0000000000000000;
	mul.rn.f64 	%fd1453, %fd212, %fd340;
	mov.b32 	%r4873, 1;
	bra.uni 	$L__BB14_210;
$L__BB14_207:
	mul.f64 	%fd335, %fd212, 0d3FE45F306DC9C883;
	cvt.rni.s32.f64 	%r4872, %fd335;
	cvt.rn.f64.s32 	%fd336, %r4872;
	fma.rn.f64 	%fd337, %fd336, 0dBFF921FB54442D18, %fd212;
	fma.rn.f64 	%fd338, %fd336, 0dBC91A62633145C00, %fd337;
	fma.rn.f64 	%fd1453, %fd336, 0dB97B839A252049C0, %fd338;
	setp.ltu.f64 	%p11, %fd213, 0d41E0000000000000;
	@%p11 bra 	$L__BB14_209;
	{ // callseq 0, 0
	.param .b64 param0;
	st.param.f64 	[param0], %fd212;
	.param .align 16 .b8 retval0[16];
	call.uni (retval0), 
	__internal_trig_reduction_slowpathd, 
	(
	param0
	);
	ld.param.f64 	%fd1453, [retval0];
	ld.param.b32 	%r4872, [retval0+8];
	} // callseq 0
$L__BB14_209:
	add.s32 	%r4873, %r4872, 1;
$L__BB14_210:
	setp.neu.f64 	%p12, %fd213, 0d7FF0000000000000;
	shl.b32 	%r925, %r4873, 6;
	cvt.u64.u32 	%rd79, %r925;
	and.b64  	%rd80, %rd79, 64;
	mov.u64 	%rd81, __cudart_sin_cos_coeffs;
	add.s64 	%rd82, %rd81, %rd80;
	mul.rn.f64 	%fd341, %fd1453, %fd1453;
	and.b32  	%r926, %r4873, 1;
	setp.eq.b32 	%p13, %r926, 1;
	selp.f64 	%fd342, 0dBDA8FF8320FD8164, 0d3DE5DB65F9785EBA, %p13;
	ld.global.nc.v2.f64 	{%fd343, %fd344}, [%rd82];
	fma.rn.f64 	%fd345, %fd342, %fd341, %fd343;
	fma.rn.f64 	%fd346, %fd345, %fd341, %fd344;
	ld.global.nc.v2.f64 	{%fd347, %fd348}, [%rd82+16];
	fma.rn.f64 	%fd349, %fd346, %fd341, %fd347;
	fma.rn.f64 	%fd350, %fd349, %fd341, %fd348;
	ld.global.nc.v2.f64 	{%fd351, %fd352}, [%rd82+32];
	fma.rn.f64 	%fd353, %fd350, %fd341, %fd351;
	fma.rn.f64 	%fd354, %fd353, %fd341, %fd352;
	fma.rn.f64 	%fd355, %fd354, %fd1453, %fd1453;
	fma.rn.f64 	%fd356, %fd354, %fd341, 0d3FF0000000000000;
	selp.f64 	%fd357, %fd356, %fd355, %p13;
	and.b32  	%r927, %r4873, 2;
	setp.eq.s32 	%p14, %r927, 0;
	mov.f64 	%fd358, 0d0000000000000000;
	sub.f64 	%fd359, %fd358, %fd357;
	selp.f64 	%fd1463, %fd357, %fd359, %p14;
	@%p12 bra 	$L__BB14_212;
	mov.f64 	%fd365, 0d0000000000000000;
	mul.rn.f64 	%fd1454, %fd212, %fd365;
	mov.b32 	%r4874, 0;
	bra.uni 	$L__BB14_214;
$L__BB14_212:
	mul.f64 	%fd360, %fd212, 0d3FE45F306DC9C883;
	cvt.rni.s32.f64 	%r4874, %fd360;
	cvt.rn.f64.s32 	%fd361, %r4874;
	fma.rn.f64 	%fd362, %fd361, 0dBFF921FB54442D18, %fd212;
	fma.rn.f64 	%fd363, %fd361, 0dBC91A62633145C00, %fd362;
	fma.rn.f64 	%fd1454, %fd361, 0dB97B839A252049C0, %fd363;
	setp.ltu.f64 	%p15, %fd213, 0d41E0000000000000;
	@%p15 bra 	$L__BB14_214;
	{ // callseq 1, 0
	.param .b64 param0;
	st.param.f64 	[param0], %fd212;
	.param .align 16 .b8 retval0[16];
	call.uni (retval0), 
	__internal_trig_reduction_slowpathd, 
	(
	param0
	);
	ld.param.f64 	%fd1454, [retval0];
	ld.param.b32 	%r4874, [retval0+8];
	} // callseq 1
$L__BB14_214:
	setp.ge.u32 	%p16, %r528, %r3;
	shl.b32 	%r930, %r4874, 6;
	cvt.u64.u32 	%rd83, %r930;
	and.b64  	%rd84, %rd83, 64;
	add.s64 	%rd86, %rd81, %rd84;
	mul.rn.f64 	%fd366, %fd1454, %fd1454;
	and.b32  	%r931, %r4874, 1;
	setp.eq.b32 	%p17, %r931, 1;
	selp.f64 	%fd367, 0dBDA8FF8320FD8164, 0d3DE5DB65F9785EBA, %p17;
	ld.global.nc.v2.f64 	{%fd368, %fd369}, [%rd86];
	fma.rn.f64 	%fd370, %fd367, %fd366, %fd368;
	fma.rn.f64 	%fd371, %fd370, %fd366, %fd369;
	ld.global.nc.v2.f64 	{%fd372, %fd373}, [%rd86+16];
	fma.rn.f64 	%fd374, %fd371, %fd366, %fd372;
	fma.rn.f64 	%fd375, %fd374, %fd366, %fd373;
	ld.global.nc.v2.f64 	{%fd376, %fd377}, [%rd86+32];
	fma.rn.f64 	%fd378, %fd375, %fd366, %fd376;
	fma.rn.f64 	%fd379, %fd378, %fd366, %fd377;
	fma.rn.f64 	%fd380, %fd379, %fd1454, %fd1454;
	fma.rn.f64 	%fd381, %fd379, %fd366, 0d3FF0000000000000;
	selp.f64 	%fd382, %fd381, %fd380, %p17;
	and.b32  	%r932, %r4874, 2;
	setp.eq.s32 	%p18, %r932, 0;
	mov.f64 	%fd383, 0d0000000000000000;
	sub.f64 	%fd384, %fd383, %fd382;
	selp.f64 	%fd1464, %fd382, %fd384, %p18;
	ld.global.u32 	%r4882, [%rd51];
	mov.f64 	%fd1458, %fd1463;
	mov.f64 	%fd1459, %fd1464;
	mov.u32 	%r4878, %r4882;
	@%p16 bra 	$L__BB14_225;
	cvt.u64.u32 	%rd52, %r528;
	mul.wide.u32 	%rd87, %r528, 4;
	add.s64 	%rd88, %rd50, %rd87;
	ld.global.u32 	%r933, [%rd88];
	mul.wide.s32 	%rd89, %r933, 8;
	add.s64 	%rd90, %rd7, %rd89;
	ld.global.f64 	%fd225, [%rd90];
	abs.f64 	%fd226, %fd225;
	setp.neu.f64 	%p19, %fd226, 0d7FF0000000000000;
	@%p19 bra 	$L__BB14_217;
	mov.f64 	%fd390, 0d0000000000000000;
	mul.rn.f64 	%fd1456, %fd225, %fd390;
	mov.b32 	%r4876, 1;
	bra.uni 	$L__BB14_220;
$L__BB14_217:
	mul.f64 	%fd385, %fd225, 0d3FE45F306DC9C883;
	cvt.rni.s32.f64 	%r4875, %fd385;
	cvt.rn.f64.s32 	%fd386, %r4875;
	fma.rn.f64 	%fd387, %fd386, 0dBFF921FB54442D18, %fd225;
	fma.rn.f64 	%fd388, %fd386, 0dBC91A62633145C00, %fd387;
	fma.rn.f64 	%fd1456, %fd386, 0dB97B839A252049C0, %fd388;
	setp.ltu.f64 	%p20, %fd226, 0d41E0000000000000;
	@%p20 bra 	$L__BB14_219;
	{ // callseq 2, 0
	.param .b64 param0;
	st.param.f64 	[param0], %fd225;
	.param .align 16 .b8 retval0[16];
	call.uni (retval0), 
	__internal_trig_reduction_slowpathd, 
	(
	param0
	);
	ld.param.f64 	%fd1456, [retval0];
	ld.param.b32 	%r4875, [retval0+8];
	} // callseq 2
$L__BB14_219:
	add.s32 	%r4876, %r4875, 1;
$L__BB14_220:
	setp.neu.f64 	%p21, %fd226, 0d7FF0000000000000;
	shl.b32 	%r936, %r4876, 6;
	cvt.u64.u32 	%rd91, %r936;
	and.b64  	%rd92, %rd91, 64;
	add.s64 	%rd94, %rd81, %rd92;
	mul.rn.f64 	%fd391, %fd1456, %fd1456;
	and.b32  	%r937, %r4876, 1;
	setp.eq.b32 	%p22, %r937, 1;
	selp.f64 	%fd392, 0dBDA8FF8320FD8164, 0d3DE5DB65F9785EBA, %p22;
	ld.global.nc.v2.f64 	{%fd393, %fd394}, [%rd94];
	fma.rn.f64 	%fd395, %fd392, %fd391, %fd393;
	fma.rn.f64 	%fd396, %fd395, %fd391, %fd394;
	ld.global.nc.v2.f64 	{%fd397, %fd398}, [%rd94+16];
	fma.rn.f64 	%fd399, %fd396, %fd391, %fd397;
	fma.rn.f64 	%fd400, %fd399, %fd391, %fd398;
	ld.global.nc.v2.f64 	{%fd401, %fd402}, [%rd94+32];
	fma.rn.f64 	%fd403, %fd400, %fd391, %fd401;
	fma.rn.f64 	%fd404, %fd403, %fd391, %fd402;
	fma.rn.f64 	%fd405, %fd404, %fd1456, %fd1456;
	fma.rn.f64 	%fd406, %fd404, %fd391, 0d3FF0000000000000;
	selp.f64 	%fd407, %fd406, %fd405, %p22;
	and.b32  	%r938, %r4876, 2;
	setp.eq.s32 	%p23, %r938, 0;
	mov.f64 	%fd408, 0d0000000000000000;
	sub.f64 	%fd409, %fd408, %fd407;
	selp.f64 	%fd1458, %fd407, %fd409, %p23;
	@%p21 bra 	$L__BB14_222;
	mov.f64 	%fd415, 0d0000000000000000;
	mul.rn.f64 	%fd1457, %fd225, %fd415;
	mov.b32 	%r4877, 0;
	bra.uni 	$L__BB14_224;
$L__BB14_222:
	mul.f64 	%fd410, %fd225, 0d3FE45F306DC9C883;
	cvt.rni.s32.f64 	%r4877, %fd410;
	cvt.rn.f64.s32 	%fd411, %r4877;
	fma.rn.f64 	%fd412, %fd411, 0dBFF921FB54442D18, %fd225;
	fma.rn.f64 	%fd413, %fd411, 0dBC91A62633145C00, %fd412;
	fma.rn.f64 	%fd1457, %fd411, 0dB97B839A252049C0, %fd413;
	setp.ltu.f64 	%p24, %fd226, 0d41E0000000000000;
	@%p24 bra 	$L__BB14_224;
	{ // callseq 3, 0
	.param .b64 param0;
	st.param.f64 	[param0], %fd225;
	.param .align 16 .b8 retval0[16];
	call.uni (retval0), 
	__internal_trig_reduction_slowpathd, 
	(
	param0
	);
	ld.param.f64 	%fd1457, [retval0];
	ld.param.b32 	%r4877, [retval0+8];
	} // callseq 3
$L__BB14_224:
	shl.b32 	%r941, %r4877, 6;
	cvt.u64.u32 	%rd95, %r941;
	and.b64  	%rd96, %rd95, 64;
	add.s64 	%rd98, %rd81, %rd96;
	mul.rn.f64 	%fd416, %fd1457, %fd1457;
	and.b32  	%r942, %r4877, 1;
	setp.eq.b32 	%p25, %r942, 1;
	selp.f64 	%fd417, 0dBDA8FF8320FD8164, 0d3DE5DB65F9785EBA, %p25;
	ld.global.nc.v2.f64 	{%fd418, %fd419}, [%rd98];
	fma.rn.f64 	%fd420, %fd417, %fd416, %fd418;
	fma.rn.f64 	%fd421, %fd420, %fd416, %fd419;
	ld.global.nc.v2.f64 	{%fd422, %fd423}, [%rd98+16];
	fma.rn.f64 	%fd424, %fd421, %fd416, %fd422;
	fma.rn.f64 	%fd425, %fd424, %fd416, %fd423;
	ld.global.nc.v2.f64 	{%fd426, %fd427}, [%rd98+32];
	fma.rn.f64 	%fd428, %fd425, %fd416, %fd426;
	fma.rn.f64 	%fd429, %fd428, %fd416, %fd427;
	fma.rn.f64 	%fd430, %fd429, %fd1457, %fd1457;
	fma.rn.f64 	%fd431, %fd429, %fd416, 0d3FF0000000000000;
	selp.f64 	%fd432, %fd431, %fd430, %p25;
	and.b32  	%r943, %r4877, 2;
	setp.eq.s32 	%p26, %r943, 0;
	mov.f64 	%fd433, 0d0000000000000000;
	sub.f64 	%fd434, %fd433, %fd432;
	selp.f64 	%fd1459, %fd432, %fd434, %p26;
	shl.b64 	%rd99, %rd52, 2;
	add.s64 	%rd100, %rd51, %rd99;
	ld.global.u32 	%r4878, [%rd100];
$L__BB14_225:
	setp.ge.u32 	%p27, %r531, %r3;
	@%p27 bra 	$L__BB14_236;
	mul.wide.u32 	%rd101, %r528, 4;
	add.s64 	%rd102, %rd50, %rd101;
	add.s64 	%rd53, %rd51, %rd101;
	ld.global.u32 	%r944, [%rd102+128];
	mul.wide.s32 	%rd103, %r944, 8;
	add.s64 	%rd104, %rd7, %rd103;
	ld.global.f64 	%fd240, [%rd104];
	abs.f64 	%fd241, %fd240;
	setp.eq.f64 	%p28, %fd241, 0d7FF0000000000000;
	@%p28 bra 	$L__BB14_230;
	mul.f64 	%fd435, %fd240, 0d3FE45F306DC9C883;
	cvt.rni.s32.f64 	%r4879, %fd435;
	cvt.rn.f64.s32 	%fd436, %r4879;
	fma.rn.f64 	%fd437, %fd436, 0dBFF921FB54442D18, %fd240;
	fma.rn.f64 	%fd438, %fd436, 0dBC91A62633145C00, %fd437;
	fma.rn.f64 	%fd1461, %fd436, 0dB97B839A252049C0, %fd438;
	setp.ltu.f64 	%p29, %fd241, 0d41E0000000000000;
	@%p29 bra 	$L__BB14_229;
	{ // callseq 4, 0
	.param .b64 param0;
	st.param.f64 	[param0], %fd240;
	.param .align 16 .b8 retval0[16];
	call.uni (retval0), 
	__internal_trig_reduction_slowpathd, 
	(
	param0
	);
	ld.param.f64 	%fd1461, [retval0];
	ld.param.b32 	%r4879, [retval0+8];
	} // callseq 4
$L__BB14_229:
	add.s32 	%r4880, %r4879, 1;
	bra.uni 	$L__BB14_231;
$L__BB14_230:
	mov.f64 	%fd440, 0d0000000000000000;
	mul.rn.f64 	%fd1461, %fd240, %fd440;
	mov.b32 	%r4880, 1;
$L__BB14_231:
	setp.eq.f64 	%p30, %fd241, 0d7FF0000000000000;
	shl.b32 	%r947, %r4880, 6;
	cvt.u64.u32 	%rd105, %r947;
	and.b64  	%rd106, %rd105, 64;
	add.s64 	%rd108, %rd81, %rd106;
	mul.rn.f64 	%fd441, %fd1461, %fd1461;
	and.b32  	%r948, %r4880, 1;
	setp.eq.b32 	%p31, %r948, 1;
	selp.f64 	%fd442, 0dBDA8FF8320FD8164, 0d3DE5DB65F9785EBA, %p31;
	ld.global.nc.v2.f64 	{%fd443, %fd444}, [%rd108];
	fma.rn.f64 	%fd445, %fd442, %fd441, %fd443;
	fma.rn.f64 	%fd446, %fd445, %fd441, %fd444;
	ld.global.nc.v2.f64 	{%fd447, %fd448}, [%rd108+16];
	fma.rn.f64 	%fd449, %fd446, %fd441, %fd447;
	fma.rn.f64 	%fd450, %fd449, %fd441, %fd448;
	ld.global.nc.v2.f64 	{%fd451, %fd452}, [%rd108+32];
	fma.rn.f64 	%fd453, %fd450, %fd441, %fd451;
	fma.rn.f64 	%fd454, %fd453, %fd441, %fd452;
	fma.rn.f64 	%fd455, %fd454, %fd1461, %fd1461;
	fma.rn.f64 	%fd456, %fd454, %fd441, 0d3FF0000000000000;
	selp.f64 	%fd457, %fd456, %fd455, %p31;
	and.b32  	%r949, %r4880, 2;
	setp.eq.s32 	%p32, %r949, 0;
	mov.f64 	%fd458, 0d0000000000000000;
	sub.f64 	%fd459, %fd458, %fd457;
	selp.f64 	%fd1463, %fd457, %fd459, %p32;
	@%p30 bra 	$L__BB14_234;
	mul.f64 	%fd460, %fd240, 0d3FE45F306DC9C883;
	cvt.rni.s32.f64 	%r4881, %fd460;
	cvt.rn.f64.s32 	%fd461, %r4881;
	fma.rn.f64 	%fd462, %fd461, 0dBFF921FB54442D18, %fd240;
	fma.rn.f64 	%fd463, %fd461, 0dBC91A62633145C00, %fd462;
	fma.rn.f64 	%fd1462, %fd461, 0dB97B839A252049C0, %fd463;
	setp.ltu.f64 	%p33, %fd241, 0d41E0000000000000;
	@%p33 bra 	$L__BB14_235;
	{ // callseq 5, 0
	.param .b64 param0;
	st.param.f64 	[param0], %fd240;
	.param .align 16 .b8 retval0[16];
	call.uni (retval0), 
	__internal_trig_reduction_slowpathd, 
	(
	param0
	);
	ld.param.f64 	%fd1462, [retval0];
	ld.param.b32 	%r4881, [retval0+8];
	} // callseq 5
	bra.uni 	$L__BB14_235;
$L__BB14_234:
	mov.f64 	%fd465, 0d0000000000000000;
	mul.rn.f64 	%fd1462, %fd240, %fd465;
	mov.b32 	%r4881, 0;
$L__BB14_235:
	shl.b32 	%r952, %r4881, 6;
	cvt.u64.u32 	%rd109, %r952;
	and.b64  	%rd110, %rd109, 64;
	add.s64 	%rd112, %rd81, %rd110;
	mul.rn.f64 	%fd466, %fd1462, %fd1462;
	and.b32  	%r953, %r4881, 1;
	setp.eq.b32 	%p34, %r953, 1;
	selp.f64 	%fd467, 0dBDA8FF8320FD8164, 0d3DE5DB65F9785EBA, %p34;
	ld.global.nc.v2.f64 	{%fd468, %fd469}, [%rd112];
	fma.rn.f64 	%fd470, %fd467, %fd466, %fd468;
	fma.rn.f64 	%fd471, %fd470, %fd466, %fd469;
	ld.global.nc.v2.f64 	{%fd472, %fd473}, [%rd112+16];
	fma.rn.f64 	%fd474, %fd471, %fd466, %fd472;
	fma.rn.f64 	%fd475, %fd474, %fd466, %fd473;
	ld.global.nc.v2.f64 	{%fd476, %fd477}, [%rd112+32];
	fma.rn.f64 	%fd478, %fd475, %fd466, %fd476;
	fma.rn.f64 	%fd479, %fd478, %fd466, %fd477;
	fma.rn.f64 	%fd480, %fd479, %fd1462, %fd1462;
	fma.rn.f64 	%fd481, %fd479, %fd466, 0d3FF0000000000000;
	selp.f64 	%fd482, %fd481, %fd480, %p34;
	and.b32  	%r954, %r4881, 2;
	setp.eq.s32 	%p35, %r954, 0;
	mov.f64 	%fd483, 0d0000000000000000;
	sub.f64 	%fd484, %fd483, %fd482;
	selp.f64 	%fd1464, %fd482, %fd484, %p35;
	ld.global.u32 	%r4882, [%rd53+128];
$L__BB14_236:
	setp.eq.s32 	%p36, %r525, 0;
	mad.lo.s32 	%r955, %r535, 28, %r536;
	st.shared.v2.f64 	[%r955], {%fd1458, %fd1459};
	mov.b32 	%r956, 0;
	st.shared.v4.u32 	[%r955+16], {%r4878, %r956, %r956, %r956};
	st.shared.v2.f64 	[%r955+1024], {%fd1463, %fd1464};
	st.shared.v4.u32 	[%r955+1040], {%r4882, %r956, %r956, %r956};
	bar.warp.sync 	-1;
	add.s32 	%r957, %r535, %r916;
	mad.lo.s32 	%r958, %r957, 28, %r537;
	ld.shared.v2.f64 	{%fd255, %fd256}, [%r958];
	ld.shared.u32 	%r571, [%r958+16];
	ld.shared.v2.f64 	{%fd258, %fd257}, [%r958+32];
	ld.shared.u32 	%r572, [%r958+48];
	bar.sync 	0;
	shl.b32 	%r959, %r525, 2;
	add.s32 	%r961, %r919, %r959;
	add.s32 	%r573, %r961, 1632;
	st.shared.u32 	[%r961+1632], %r539;
	bar.sync 	0;
	@%p36 bra 	$L__BB14_238;
	ld.shared.u32 	%r4883, [%r573+-4];
$L__BB14_238:
	setp.ne.s32 	%p37, %r4883, %r538;
	setp.ne.s32 	%p38, %r538, %r539;
	setp.eq.s32 	%p39, %r526, %r3;
	or.pred  	%p2, %p39, %p37;
	selp.u32 	%r1322, 1, 0, %p2;
	add.s32 	%r1323, %r526, 1;
	setp.eq.s32 	%p40, %r1323, %r3;
	or.pred  	%p3, %p40, %p38;
	selp.u32 	%r1324, 1, 0, %p3;
	add.s32 	%r963, %r1324, %r1322;
	add.f64 	%fd485, %fd255, %fd258;
	add.f64 	%fd486, %fd256, %fd257;
	min.s32 	%r1325, %r571, %r572;
	selp.f64 	%fd487, %fd258, %fd485, %p3;
	mov.b64 	%rd113, %fd487;
	mov.b64 	{%r983, %r988}, %rd113;
	selp.f64 	%fd488, %fd257, %fd486, %p3;
	mov.b64 	%rd114, %fd488;
	mov.b64 	{%r993, %r998}, %rd114;
	selp.b32 	%r1003, %r572, %r1325, %p3;
	shr.u32 	%r576, %r525, 5;
	mov.b32 	%r1319, 1;
	mov.b32 	%r1320, 0;
	mov.b32 	%r1321, -1;
	// begin inline asm
	shfl.sync.up.b32 %r962, %r963, %r1319, %r1320, %r1321;
	// end inline asm
	// begin inline asm
	shfl.sync.up.b32 %r967, %r1320, %r1319, %r1320, %r1321;
	// end inline asm
	// begin inline asm
	shfl.sync.up.b32 %r972, %r1320, %r1319, %r1320, %r1321;
	// end inline asm
	// begin inline asm
	shfl.sync.up.b32 %r977, %r1320, %r1319, %r1320, %r1321;
	// end inline asm
	// begin inline asm
	shfl.sync.up.b32 %r982, %r983, %r1319, %r1320, %r1321;
	// end inline asm
	// begin inline asm
	shfl.sync.up.b32 %r987, %r988, %r1319, %r1320, %r1321;
	// end inline asm
	mov.b64 	%rd115, {%r982, %r987};
	mov.b64 	%fd489, %rd115;
	// begin inline asm
	shfl.sync.up.b32 %r992, %r993, %r1319, %r1320, %r1321;
	// end inline asm
	// begin inline asm
	shfl.sync.up.b32 %r997, %r998, %r1319, %r1320, %r1321;
	// end inline asm
	mov.b64 	%rd116, {%r992, %r997};
	mov.b64 	%fd490, %rd116;
	// begin inline asm
	shfl.sync.up.b32 %r1002, %r1003, %r1319, %r1320, %r1321;
	// end inline asm
	// begin inline asm
	shfl.sync.up.b32 %r1007, %r1320, %r1319, %r1320, %r1321;
	// end inline asm
	// begin inline asm
	shfl.sync.up.b32 %r1012, %r1320, %r1319, %r1320, %r1321;
	// end inline asm
	// begin inline asm
	shfl.sync.up.b32 %r1017, %r1320, %r1319, %r1320, %r1321;
	// end inline asm
	setp.eq.s32 	%p41, %r963, 0;
	add.f64 	%fd491, %fd487, %fd489;
	add.f64 	%fd492, %fd488, %fd490;
	min.s32 	%r1326, %r1002, %r1003;
	selp.f64 	%fd493, %fd491, %fd487, %p41;
	selp.f64 	%fd494, %fd492, %fd488, %p41;
	selp.b32 	%r1327, %r1326, %r1003, %p41;
	setp.lt.s32 	%p42, %r916, 1;
	selp.b32 	%r1328, 0, %r962, %p42;
	add.s32 	%r1023, %r963, %r1328;
	selp.f64 	%fd495, %fd487, %fd493, %p42;
	mov.b64 	%rd117, %fd495;
	mov.b64 	{%r1043, %r1048}, %rd117;
	selp.f64 	%fd496, %fd488, %fd494, %p42;
	mov.b64 	%rd118, %fd496;
	mov.b64 	{%r1053, %r1058}, %rd118;
	selp.b32 	%r1063, %r1003, %r1327, %p42;
	mov.b32 	%r1079, 2;
	// begin inline asm
	shfl.sync.up.b32 %r1022, %r1023, %r1079, %r1320, %r1321;
	// end inline asm
	// begin inline asm
	shfl.sync.up.b32 %r1027, %r1320, %r1079, %r1320, %r1321;
	// end inline asm
	// begin inline asm
	shfl.sync.up.b32 %r1032, %r1320, %r1079, %r1320, %r1321;
	// end inline asm
	// begin inline asm
	shfl.sync.up.b32 %r1037, %r1320, %r1079, %r1320, %r1321;
	// end inline asm
	// begin inline asm
	shfl.sync.up.b32 %r1042, %r1043, %r1079, %r1320, %r1321;
	// end inline asm
	// begin inline asm
	shfl.sync.up.b32 %r1047, %r1048, %r1079, %r1320, %r1321;
	// end inline asm
	mov.b64 	%rd119, {%r1042, %r1047};
	mov.b64 	%fd497, %rd119;
	// begin inline asm
	shfl.sync.up.b32 %r1052, %r1053, %r1079, %r1320, %r1321;
	// end inline asm
	// begin inline asm
	shfl.sync.up.b32 %r1057, %r1058, %r1079, %r1320, %r1321;
	// end inline asm
	mov.b64 	%rd120, {%r1052, %r1057};
	mov.b64 	%fd498, %rd120;
	// begin inline asm
	shfl.sync.up.b32 %r1062, %r1063, %r1079, %r1320, %r1321;
	// end inline asm
	// begin inline asm
	shfl.sync.up.b32 %r1067, %r1320, %r1079, %r1320, %r1321;
	// end inline asm
	// begin inline asm
	shfl.sync.up.b32 %r1072, %r1320, %r1079, %r1320, %r1321;
	// end inline asm
	// begin inline asm
	shfl.sync.up.b32 %r1077, %r1320, %r1079, %r1320, %r1321;
	// end inline asm
	setp.eq.s32 	%p43, %r1023, 0;
	add.f64 	%fd499, %fd495, %fd497;
	add.f64 	%fd500, %fd496, %fd498;
	min.s32 	%r1329, %r1062, %r1063;
	selp.f64 	%fd501, %fd499, %fd495, %p43;
	selp.f64 	%fd502, %fd500, %fd496, %p43;
	selp.b32 	%r1330, %r1329, %r1063, %p43;
	setp.lt.s32 	%p44, %r916, 2;
	selp.b32 	%r1331, 0, %r1022, %p44;
	add.s32 	%r1083, %r1023, %r1331;
	selp.f64 	%fd503, %fd495, %fd501, %p44;
	mov.b64 	%rd121, %fd503;
	mov.b64 	{%r1103, %r1108}, %rd121;
	selp.f64 	%fd504, %fd496, %fd502, %p44;
	mov.b64 	%rd122, %fd504;
	mov.b64 	{%r1113, %r1118}, %rd122;
	selp.b32 	%r1123, %r1063, %r1330, %p44;
	mov.b32 	%r1139, 4;
	// begin inline asm
	shfl.sync.up.b32 %r1082, %r1083, %r1139, %r1320, %r1321;
	// end inline asm
	// begin inline asm
	shfl.sync.up.b32 %r1087, %r1320, %r1139, %r1320, %r1321;
	// end inline asm
	// begin inline asm
	shfl.sync.up.b32 %r1092, %r1320, %r1139, %r1320, %r1321;
	// end inline asm
	// begin inline asm
	shfl.sync.up.b32 %r1097, %r1320, %r1139, %r1320, %r1321;
	// end inline asm
	// begin inline asm
	shfl.sync.up.b32 %r1102, %r1103, %r1139, %r1320, %r1321;
	// end inline asm
	// begin inline asm
	shfl.sync.up.b32 %r1107, %r1108, %r1139, %r1320, %r1321;
	// end inline asm
	mov.b64 	%rd123, {%r1102, %r1107};
	mov.b64 	%fd505, %rd123;
	// begin inline asm
	shfl.sync.up.b32 %r1112, %r1113, %r1139, %r1320, %r1321;
	// end inline asm
	// begin inline asm
	shfl.sync.up.b32 %r1117, %r1118, %r1139, %r1320, %r1321;
	// end inline asm
	mov.b64 	%rd124, {%r1112, %r1117};
	mov.b64 	%fd506, %rd124;
	// begin inline asm
	shfl.sync.up.b32 %r1122, %r1123, %r1139, %r1320, %r1321;
	// end inline asm
	// begin inline asm
	shfl.sync.up.b32 %r1127, %r1320, %r1139, %r1320, %r1321;
	// end inline asm
	// begin inline asm
	shfl.sync.up.b32 %r1132, %r1320, %r1139, %r1320, %r1321;
	// end inline asm
	// begin inline asm
	shfl.sync.up.b32 %r1137, %r1320, %r1139, %r1320, %r1321;
	// end inline asm
	setp.eq.s32 	%p45, %r1083, 0;
	add.f64 	%fd507, %fd503, %fd505;
	add.f64 	%fd508, %fd504, %fd506;
	min.s32 	%r1332, %r1122, %r1123;
	selp.f64 	%fd509, %fd507, %fd503, %p45;
	selp.f64 	%fd510, %fd508, %fd504, %p45;
	selp.b32 	%r1333, %r1332, %r1123, %p45;
	setp.lt.s32 	%p46, %r916, 4;
	selp.b32 	%r1334, 0, %r1082, %p46;
	add.s32 	%r1143, %r1083, %r1334;
	selp.f64 	%fd511, %fd503, %fd509, %p46;
	mov.b64 	%rd125, %fd511;
	mov.b64 	{%r1163, %r1168}, %rd125;
	selp.f64 	%fd512, %fd504, %fd510, %p46;
	mov.b64 	%rd126, %fd512;
	mov.b64 	{%r1173, %r1178}, %rd126;
	selp.b32 	%r1183, %r1123, %r1333, %p46;
	mov.b32 	%r1199, 8;
	// begin inline asm
	shfl.sync.up.b32 %r1142, %r1143, %r1199, %r1320, %r1321;
	// end inline asm
	// begin inline asm
	shfl.sync.up.b32 %r1147, %r1320, %r1199, %r1320, %r1321;
	// end inline asm
	// begin inline asm
	shfl.sync.up.b32 %r1152, %r1320, %r1199, %r1320, %r1321;
	// end inline asm
	// begin inline asm
	shfl.sync.up.b32 %r1157, %r1320, %r1199, %r1320, %r1321;
	// end inline asm
	// begin inline asm
	shfl.sync.up.b32 %r1162, %r1163, %r1199, %r1320, %r1321;
	// end inline asm
	// begin inline asm
	shfl.sync.up.b32 %r1167, %r1168, %r1199, %r1320, %r1321;
	// end inline asm
	mov.b64 	%rd127, {%r1162, %r1167};
	mov.b64 	%fd513, %rd127;
	// begin inline asm
	shfl.sync.up.b32 %r1172, %r1173, %r1199, %r1320, %r1321;
	// end inline asm
	// begin inline asm
	shfl.sync.up.b32 %r1177, %r1178, %r1199, %r1320, %r1321;
	// end inline asm
	mov.b64 	%rd128, {%r1172, %r1177};
	mov.b64 	%fd514, %rd128;
	// begin inline asm
	shfl.sync.up.b32 %r1182, %r1183, %r1199, %r1320, %r1321;
	// end inline asm
	// begin inline asm
	shfl.sync.up.b32 %r1187, %r1320, %r1199, %r1320, %r1321;
	// end inline asm
	// begin inline asm
	shfl.sync.up.b32 %r1192, %r1320, %r1199, %r1320, %r1321;
	// end inline asm
	// begin inline asm
	shfl.sync.up.b32 %r1197, %r1320, %r1199, %r1320, %r1321;
	// end inline asm
	setp.eq.s32 	%p47, %r1143, 0;
	add.f64 	%fd515, %fd511, %fd513;
	add.f64 	%fd516, %fd512, %fd514;
	min.s32 	%r1335, %r1182, %r1183;
	selp.f64 	%fd517, %fd515, %fd511, %p47;
	selp.f64 	%fd518, %fd516, %fd512, %p47;
	selp.b32 	%r1336, %r1335, %r1183, %p47;
	setp.lt.s32 	%p48, %r916, 8;
	selp.b32 	%r1337, 0, %r1142, %p48;
	add.s32 	%r1203, %r1143, %r1337;
	selp.f64 	%fd519, %fd511, %fd517, %p48;
	mov.b64 	%rd129, %fd519;
	mov.b64 	{%r1223, %r1228}, %rd129;
	selp.f64 	%fd520, %fd512, %fd518, %p48;
	mov.b64 	%rd130, %fd520;
	mov.b64 	{%r1233, %r1238}, %rd130;
	selp.b32 	%r1243, %r1183, %r1336, %p48;
	mov.b32 	%r1259, 16;
	// begin inline asm
	shfl.sync.up.b32 %r1202, %r1203, %r1259, %r1320, %r1321;
	// end inline asm
	// begin inline asm
	shfl.sync.up.b32 %r1207, %r1320, %r1259, %r1320, %r1321;
	// end inline asm
	// begin inline asm
	shfl.sync.up.b32 %r1212, %r1320, %r1259, %r1320, %r1321;
	// end inline asm
	// begin inline asm
	shfl.sync.up.b32 %r1217, %r1320, %r1259, %r1320, %r1321;
	// end inline asm
	// begin inline asm
	shfl.sync.up.b32 %r1222, %r1223, %r1259, %r1320, %r1321;
	// end inline asm
	// begin inline asm
	shfl.sync.up.b32 %r1227, %r1228, %r1259, %r1320, %r1321;
	// end inline asm
	mov.b64 	%rd131, {%r1222, %r1227};
	mov.b64 	%fd521, %rd131;
	// begin inline asm
	shfl.sync.up.b32 %r1232, %r1233, %r1259, %r1320, %r1321;
	// end inline asm
	// begin inline asm
	shfl.sync.up.b32 %r1237, %r1238, %r1259, %r1320, %r1321;
	// end inline asm
	mov.b64 	%rd132, {%r1232, %r1237};
	mov.b64 	%fd522, %rd132;
	// begin inline asm
	shfl.sync.up.b32 %r1242, %r1243, %r1259, %r1320, %r1321;
	// end inline asm
	// begin inline asm
	shfl.sync.up.b32 %r1247, %r1320, %r1259, %r1320, %r1321;
	// end inline asm
	// begin inline asm
	shfl.sync.up.b32 %r1252, %r1320, %r1259, %r1320, %r1321;
	// end inline asm
	// begin inline asm
	shfl.sync.up.b32 %r1257, %r1320, %r1259, %r1320, %r1321;
	// end inline asm
	setp.eq.s32 	%p49, %r1203, 0;
	add.f64 	%fd523, %fd519, %fd521;
	add.f64 	%fd524, %fd520, %fd522;
	min.s32 	%r1338, %r1242, %r1243;
	selp.f64 	%fd525, %fd523, %fd519, %p49;
	selp.f64 	%fd526, %fd524, %fd520, %p49;
	selp.b32 	%r1339, %r1338, %r1243, %p49;
	setp.lt.s32 	%p50, %r916, 16;
	selp.b32 	%r1340, 0, %r1202, %p50;
	add.s32 	%r1263, %r1203, %r1340;
	selp.f64 	%fd259, %fd519, %fd525, %p50;
	mov.b64 	%rd133, %fd259;
	mov.b64 	{%r1283, %r1288}, %rd133;
	selp.f64 	%fd260, %fd520, %fd526, %p50;
	mov.b64 	%rd134, %fd260;
	mov.b64 	{%r1293, %r1298}, %rd134;
	selp.b32 	%r1303, %r1243, %r1339, %p50;
	// begin inline asm
	shfl.sync.up.b32 %r4985, %r1263, %r1319, %r1320, %r1321;
	// end inline asm
	// begin inline asm
	shfl.sync.up.b32 %r1267, %r1320, %r1319, %r1320, %r1321;
	// end inline asm
	// begin inline asm
	shfl.sync.up.b32 %r1272, %r1320, %r1319, %r1320, %r1321;
	// end inline asm
	// begin inline asm
	shfl.sync.up.b32 %r1277, %r1320, %r1319, %r1320, %r1321;
	// end inline asm
	// begin inline asm
	shfl.sync.up.b32 %r1282, %r1283, %r1319, %r1320, %r1321;
	// end inline asm
	// begin inline asm
	shfl.sync.up.b32 %r1287, %r1288, %r1319, %r1320, %r1321;
	// end inline asm
	mov.b64 	%rd135, {%r1282, %r1287};
	mov.b64 	%fd1491, %rd135;
	// begin inline asm
	shfl.sync.up.b32 %r1292, %r1293, %r1319, %r1320, %r1321;
	// end inline asm
	// begin inline asm
	shfl.sync.up.b32 %r1297, %r1298, %r1319, %r1320, %r1321;
	// end inline asm
	mov.b64 	%rd136, {%r1292, %r1297};
	mov.b64 	%fd1492, %rd136;
	// begin inline asm
	shfl.sync.up.b32 %r4986, %r1303, %r1319, %r1320, %r1321;
	// end inline asm
	// begin inline asm
	shfl.sync.up.b32 %r1307, %r1320, %r1319, %r1320, %r1321;
	// end inline asm
	// begin inline asm
	shfl.sync.up.b32 %r1312, %r1320, %r1319, %r1320, %r1321;
	// end inline asm
	// begin inline asm
	shfl.sync.up.b32 %r1317, %r1320, %r1319, %r1320, %r1321;
	// end inline asm
	setp.ne.s32 	%p51, %r916, 31;
	@%p51 bra 	$L__BB14_240;
	mad.lo.s32 	%r1342, %r576, 48, %r919;
	mov.b32 	%r1343, 0;
	st.shared.v4.u32 	[%r1342], {%r1263, %r1343, %r1343, %r1343};
	st.shared.v2.f64 	[%r1342+16], {%fd259, %fd260};
	st.shared.v4.u32 	[%r1342+32], {%r1303, %r1343, %r1343, %r1343};
$L__BB14_240:
	bar.sync 	0;
	ld.shared.u32 	%r1344, [_ZN6thrust24THRUST_300001_SM_1000_NS8cuda_cub4core6detail5shmemE];
	ld.shared.u32 	%r581, [_ZN6thrust24THRUST_300001_SM_1000_NS8cuda_cub4core6detail5shmemE+4];
	ld.shared.v2.b32 	{%r582, %r583}, [_ZN6thrust24THRUST_300001_SM_1000_NS8cuda_cub4core6detail5shmemE+8];
	ld.shared.v2.f64 	{%fd527, %fd528}, [_ZN6thrust24THRUST_300001_SM_1000_NS8cuda_cub4core6detail5shmemE+16];
	ld.shared.u32 	%r1345, [_ZN6thrust24THRUST_300001_SM_1000_NS8cuda_cub4core6detail5shmemE+32];
	ld.shared.u32 	%r584, [_ZN6thrust24THRUST_300001_SM_1000_NS8cuda_cub4core6detail5shmemE+36];
	ld.shared.v2.b32 	{%r585, %r586}, [_ZN6thrust24THRUST_300001_SM_1000_NS8cuda_cub4core6detail5shmemE+40];
	setp.eq.s32 	%p52, %r576, 1;
	selp.f64 	%fd529, %fd528, 0d0000000000000000, %p52;
	selp.b32 	%r1346, %r1345, 0, %p52;
	selp.f64 	%fd530, %fd527, 0d0000000000000000, %p52;
	ld.shared.u32 	%r1347, [_ZN6thrust24THRUST_300001_SM_1000_NS8cuda_cub4core6detail5shmemE+48];
	ld.shared.v2.f64 	{%fd531, %fd532}, [_ZN6thrust24THRUST_300001_SM_1000_NS8cuda_cub4core6detail5shmemE+64];
	ld.shared.u32 	%r1348, [_ZN6thrust24THRUST_300001_SM_1000_NS8cuda_cub4core6detail5shmemE+80];
	add.s32 	%r1349, %r1347, %r1344;
	setp.eq.s32 	%p53, %r1347, 0;
	add.f64 	%fd533, %fd527, %fd531;
	add.f64 	%fd534, %fd528, %fd532;
	min.s32 	%r1350, %r1345, %r1348;
	selp.f64 	%fd535, %fd533, %fd531, %p53;
	selp.f64 	%fd536, %fd534, %fd532, %p53;
	selp.b32 	%r1351, %r1350, %r1348, %p53;
	setp.eq.s32 	%p54, %r576, 2;
	selp.b32 	%r1352, %r1349, %r1344, %p54;
	selp.f64 	%fd537, %fd536, %fd529, %p54;
	selp.b32 	%r1353, %r1351, %r1346, %p54;
	selp.f64 	%fd538, %fd535, %fd530, %p54;
	ld.shared.u32 	%r1354, [_ZN6thrust24THRUST_300001_SM_1000_NS8cuda_cub4core6detail5shmemE+96];
	ld.shared.v2.f64 	{%fd539, %fd540}, [_ZN6thrust24THRUST_300001_SM_1000_NS8cuda_cub4core6detail5shmemE+112];
	ld.shared.u32 	%r1355, [_ZN6thrust24THRUST_300001_SM_1000_NS8cuda_cub4core6detail5shmemE+128];
	add.s32 	%r1356, %r1354, %r1349;
	setp.eq.s32 	%p55, %r1354, 0;
	add.f64 	%fd541, %fd535, %fd539;
	add.f64 	%fd542, %fd536, %fd540;
	min.s32 	%r1357, %r1351, %r1355;
	selp.f64 	%fd543, %fd541, %fd539, %p55;
	selp.f64 	%fd544, %fd542, %fd540, %p55;
	selp.b32 	%r1358, %r1357, %r1355, %p55;
	setp.eq.s32 	%p56, %r576, 3;
	selp.b32 	%r1359, %r1356, %r1352, %p56;
	selp.f64 	%fd545, %fd544, %fd537, %p56;
	selp.b32 	%r1360, %r1358, %r1353, %p56;
	selp.f64 	%fd546, %fd543, %fd538, %p56;
	ld.shared.u32 	%r1361, [_ZN6thrust24THRUST_300001_SM_1000_NS8cuda_cub4core6detail5shmemE+144];
	ld.shared.v2.f64 	{%fd547, %fd548}, [_ZN6thrust24THRUST_300001_SM_1000_NS8cuda_cub4core6detail5shmemE+160];
	ld.shared.u32 	%r1362, [_ZN6thrust24THRUST_300001_SM_1000_NS8cuda_cub4core6detail5shmemE+176];
	add.s32 	%r1363, %r1361, %r1356;
	setp.eq.s32 	%p57, %r1361, 0;
	add.f64 	%fd549, %fd543, %fd547;
	add.f64 	%fd550, %fd544, %fd548;
	min.s32 	%r1364, %r1358, %r1362;
	selp.f64 	%fd551, %fd549, %fd547, %p57;
	selp.f64 	%fd552, %fd550, %fd548, %p57;
	selp.b32 	%r1365, %r1364, %r1362, %p57;
	setp.eq.s32 	%p58, %r576, 4;
	selp.b32 	%r1366, %r1363, %r1359, %p58;
	selp.f64 	%fd553, %fd552, %fd545, %p58;
	selp.b32 	%r1367, %r1365, %r1360, %p58;
	selp.f64 	%fd554, %fd551, %fd546, %p58;
	ld.shared.u32 	%r1368, [_ZN6thrust24THRUST_300001_SM_1000_NS8cuda_cub4core6detail5shmemE+192];
	ld.shared.v2.f64 	{%fd555, %fd556}, [_ZN6thrust24THRUST_300001_SM_1000_NS8cuda_cub4core6detail5shmemE+208];
	ld.shared.u32 	%r1369, [_ZN6thrust24THRUST_300001_SM_1000_NS8cuda_cub4core6detail5shmemE+224];
	add.s32 	%r1370, %r1368, %r1363;
	setp.eq.s32 	%p59, %r1368, 0;
	add.f64 	%fd557, %fd551, %fd555;
	add.f64 	%fd558, %fd552, %fd556;
	min.s32 	%r1371, %r1365, %r1369;
	selp.f64 	%fd559, %fd557, %fd555, %p59;
	selp.f64 	%fd560, %fd558, %fd556, %p59;
	selp.b32 	%r1372, %r1371, %r1369, %p59;
	setp.eq.s32 	%p60, %r576, 5;
	selp.b32 	%r1373, %r1370, %r1366, %p60;
	selp.f64 	%fd561, %fd560, %fd553, %p60;
	selp.b32 	%r1374, %r1372, %r1367, %p60;
	selp.f64 	%fd562, %fd559, %fd554, %p60;
	ld.shared.u32 	%r1375, [_ZN6thrust24THRUST_300001_SM_1000_NS8cuda_cub4core6detail5shmemE+240];
	ld.shared.v2.f64 	{%fd563, %fd564}, [_ZN6thrust24THRUST_300001_SM_1000_NS8cuda_cub4core6detail5shmemE+256];
	ld.shared.u32 	%r1376, [_ZN6thrust24THRUST_300001_SM_1000_NS8cuda_cub4core6detail5shmemE+272];
	add.s32 	%r1377, %r1375, %r1370;
	setp.eq.s32 	%p61, %r1375, 0;
	add.f64 	%fd565, %fd559, %fd563;
	add.f64 	%fd566, %fd560, %fd564;
	min.s32 	%r1378, %r1372, %r1376;
	selp.f64 	%fd567, %fd565, %fd563, %p61;
	selp.f64 	%fd568, %fd566, %fd564, %p61;
	selp.b32 	%r1379, %r1378, %r1376, %p61;
	setp.eq.s32 	%p62, %r576, 6;
	selp.b32 	%r1380, %r1377, %r1373, %p62;
	selp.f64 	%fd569, %fd568, %fd561, %p62;
	selp.b32 	%r1381, %r1379, %r1374, %p62;
	selp.f64 	%fd570, %fd567, %fd562, %p62;
	ld.shared.u32 	%r1382, [_ZN6thrust24THRUST_300001_SM_1000_NS8cuda_cub4core6detail5shmemE+288];
	ld.shared.v2.f64 	{%fd571, %fd572}, [_ZN6thrust24THRUST_300001_SM_1000_NS8cuda_cub4core6detail5shmemE+304];
	ld.shared.u32 	%r1383, [_ZN6thrust24THRUST_300001_SM_1000_NS8cuda_cub4core6detail5shmemE+320];
	add.s32 	%r1384, %r1382, %r1377;
	setp.eq.s32 	%p63, %r1382, 0;
	add.f64 	%fd573, %fd567, %fd571;
	add.f64 	%fd574, %fd568, %fd572;
	min.s32 	%r1385, %r1379, %r1383;
	selp.f64 	%fd575, %fd573, %fd571, %p63;
	selp.f64 	%fd576, %fd574, %fd572, %p63;
	selp.b32 	%r1386, %r1385, %r1383, %p63;
	setp.eq.s32 	%p64, %r576, 7;
	selp.b32 	%r587, %r1384, %r1380, %p64;
	selp.f64 	%fd263, %fd576, %fd569, %p64;
	selp.b32 	%r588, %r1386, %r1381, %p64;
	selp.f64 	%fd264, %fd575, %fd570, %p64;
	ld.shared.u32 	%r1387, [_ZN6thrust24THRUST_300001_SM_1000_NS8cuda_cub4core6detail5shmemE+336];
	ld.shared.v2.f64 	{%fd577, %fd578}, [_ZN6thrust24THRUST_300001_SM_1000_NS8cuda_cub4core6detail5shmemE+352];
	ld.shared.u32 	%r1388, [_ZN6thrust24THRUST_300001_SM_1000_NS8cuda_cub4core6detail5shmemE+368];
	add.s32 	%r589, %r1387, %r1384;
	setp.eq.s32 	%p65, %r1387, 0;
	add.f64 	%fd579, %fd575, %fd577;
	add.f64 	%fd580, %fd576, %fd578;
	min.s32 	%r1389, %r1386, %r1388;
	selp.f64 	%fd265, %fd579, %fd577, %p65;
	selp.f64 	%fd266, %fd580, %fd578, %p65;
	selp.b32 	%r590, %r1389, %r1388, %p65;
	setp.lt.u32 	%p66, %r525, 32;
	@%p66 bra 	$L__BB14_242;
	setp.eq.s32 	%p67, %r4985, 0;
	add.f64 	%fd581, %fd264, %fd1491;
	add.f64 	%fd582, %fd263, %fd1492;
	min.s32 	%r1390, %r588, %r4986;
	selp.f64 	%fd583, %fd581, %fd1491, %p67;
	selp.f64 	%fd584, %fd582, %fd1492, %p67;
	selp.b32 	%r1391, %r1390, %r4986, %p67;
	setp.eq.s32 	%p68, %r916, 0;
	selp.b32 	%r1392, 0, %r4985, %p68;
	add.s32 	%r4985, %r587, %r1392;
	selp.f64 	%fd1491, %fd264, %fd583, %p68;
	selp.f64 	%fd1492, %fd263, %fd584, %p68;
	selp.b32 	%r4986, %r588, %r1391, %p68;
	bra.uni 	$L__BB14_286;
$L__BB14_242:
	setp.ne.s32 	%p69, %r525, 0;
	@%p69 bra 	$L__BB14_244;
	mov.b64 	%rd139, {%r582, %r583};
	st.shared.v4.u32 	[_ZN6thrust24THRUST_300001_SM_1000_NS8cuda_cub4core6detail5shmemE+560], {%r589, %r581, %r582, %r583};
	st.shared.v2.f64 	[_ZN6thrust24THRUST_300001_SM_1000_NS8cuda_cub4core6detail5shmemE+576], {%fd265, %fd266};
	mov.b64 	%rd145, {%r585, %r586};
	st.shared.v4.u32 	[_ZN6thrust24THRUST_300001_SM_1000_NS8cuda_cub4core6detail5shmemE+592], {%r590, %r584, %r585, %r586};
	mul.wide.u32 	%rd147, %r1, 48;
	add.s64 	%rd148, %rd63, %rd147;
	add.s64 	%rd137, %rd148, 1536;
	mov.b64 	%rd138, {%r589, %r581};
	mov.b64 	%rd141, %fd265;
	mov.b64 	%rd142, %fd266;
	mov.b64 	%rd144, {%r590, %r584};
	// begin inline asm
	st.cg.v2.u64 [%rd137], {%rd138, %rd139};
	// end inline asm
	add.s64 	%rd140, %rd148, 1552;
	// begin inline asm
	st.cg.v2.u64 [%rd140], {%rd141, %rd142};
	// end inline asm
	add.s64 	%rd143, %rd148, 1568;
	// begin inline asm
	st.cg.v2.u64 [%rd143], {%rd144, %rd145};
	// end inline asm
	mul.wide.u32 	%rd149, %r1, 4;
	add.s64 	%rd150, %rd62, %rd149;
	add.s64 	%rd146, %rd150, 128;
	mov.b32 	%r1393, 100;
	// begin inline asm
	st.release.gpu.u32 [%rd146], %r1393;
	// end inline asm
$L__BB14_244:
	not.b32 	%r1394, %r525;
	add.s32 	%r4942, %r1, %r1394;
	mov.u32 	%r1395, %nctaid.x;
	setp.gt.u32 	%p70, %r1395, 499;
	@%p70 bra 	$L__BB14_246;
	membar.cta;
	bra.uni 	$L__BB14_247;
$L__BB14_246:
	mov.b32 	%r1396, 450;
	// begin inline asm
	nanosleep.u32 %r1396;
	// end inline asm
$L__BB14_247:
	mul.wide.s32 	%rd151, %r4942, 4;
	add.s64 	%rd152, %rd62, %rd151;
	add.s64 	%rd54, %rd152, 128;
$L__BB14_248:
	// begin inline asm
	ld.relaxed.gpu.u32 %r4934, [%rd54];
	// end inline asm
	membar.gl;
	setp.eq.s32 	%p71, %r4934, 99;
	mov.b32 	%r1398, -1;
	vote.sync.any.pred 	%p72, %p71, %r1398;
	@%p72 bra 	$L__BB14_248;
	mov.b32 	%r4888, 0;
	mov.f64 	%fd1465, 0d0000000000000000;
	setp.eq.s32 	%p73, %r4934, 101;
	@%p73 bra 	$L__BB14_252;
	setp.ne.s32 	%p74, %r4934, 100;
	mov.f64 	%fd1466, %fd1465;
	@%p74 bra 	$L__BB14_253;
	mul.wide.s32 	%rd192, %r4942, 48;
	add.s64 	%rd193, %rd63, %rd192;
	add.s64 	%rd185, %rd193, 1536;
	// begin inline asm
	ld.cg.v2.u64 {%rd183, %rd184}, [%rd185];
	// end inline asm
	add.s64 	%rd188, %rd193, 1552;
	// begin inline asm
	ld.cg.v2.u64 {%rd186, %rd187}, [%rd188];
	// end inline asm
	add.s64 	%rd191, %rd193, 1568;
	// begin inline asm
	ld.cg.v2.u64 {%rd189, %rd190}, [%rd191];
	// end inline asm
	cvt.u32.u64 	%r4884, %rd183;
	shr.u64 	%rd194, %rd183, 40;
	shr.u64 	%rd195, %rd183, 48;
	shr.u64 	%rd196, %rd183, 56;
	shr.u64 	%rd197, %rd184, 8;
	shr.u64 	%rd198, %rd184, 16;
	shr.u64 	%rd199, %rd184, 24;
	shr.u64 	%rd200, %rd184, 40;
	shr.u64 	%rd201, %rd184, 48;
	shr.u64 	%rd202, %rd184, 56;
	mov.b64 	%fd1466, %rd186;
	mov.b64 	%fd1465, %rd187;
	cvt.u32.u64 	%r4888, %rd189;
	shr.u64 	%rd203, %rd189, 40;
	shr.u64 	%rd204, %rd189, 48;
	shr.u64 	%rd205, %rd189, 56;
	shr.u64 	%rd206, %rd190, 8;
	shr.u64 	%rd207, %rd190, 16;
	shr.u64 	%rd208, %rd190, 24;
	shr.u64 	%rd209, %rd190, 40;
	shr.u64 	%rd210, %rd190, 48;
	shr.u64 	%rd211, %rd190, 56;
	cvt.u32.u64 	%r1438, %rd196;
	cvt.u32.u64 	%r1439, %rd195;
	prmt.b32 	%r1440, %r1439, %r1438, 0x3340U;
	{ .reg .b32 tmp; mov.b64 {tmp, %r1441}, %rd183; }
	cvt.u32.u64 	%r1442, %rd194;
	prmt.b32 	%r1443, %r1441, %r1442, 0x3340U;
	prmt.b32 	%r4885, %r1443, %r1440, 0x5410U;
	cvt.u32.u64 	%r1444, %rd199;
	cvt.u32.u64 	%r1445, %rd198;
	prmt.b32 	%r1446, %r1445, %r1444, 0x3340U;
	cvt.u32.u64 	%r1447, %rd184;
	cvt.u32.u64 	%r1448, %rd197;
	prmt.b32 	%r1449, %r1447, %r1448, 0x3340U;
	prmt.b32 	%r4886, %r1449, %r1446, 0x5410U;
	cvt.u32.u64 	%r1450, %rd202;
	cvt.u32.u64 	%r1451, %rd201;
	prmt.b32 	%r1452, %r1451, %r1450, 0x3340U;
	{ .reg .b32 tmp; mov.b64 {tmp, %r1453}, %rd184; }
	cvt.u32.u64 	%r1454, %rd200;
	prmt.b32 	%r1455, %r1453, %r1454, 0x3340U;
	prmt.b32 	%r4887, %r1455, %r1452, 0x5410U;
	cvt.u32.u64 	%r1456, %rd205;
	cvt.u32.u64 	%r1457, %rd204;
	prmt.b32 	%r1458, %r1457, %r1456, 0x3340U;
	{ .reg .b32 tmp; mov.b64 {tmp, %r1459}, %rd189; }
	cvt.u32.u64 	%r1460, %rd203;
	prmt.b32 	%r1461, %r1459, %r1460, 0x3340U;
	prmt.b32 	%r4889, %r1461, %r1458, 0x5410U;
	cvt.u32.u64 	%r1462, %rd208;
	cvt.u32.u64 	%r1463, %rd207;
	prmt.b32 	%r1464, %r1463, %r1462, 0x3340U;
	cvt.u32.u64 	%r1465, %rd190;
	cvt.u32.u64 	%r1466, %rd206;
	prmt.b32 	%r1467, %r1465, %r1466, 0x3340U;
	prmt.b32 	%r4890, %r1467, %r1464, 0x5410U;
	cvt.u32.u64 	%r1468, %rd211;
	cvt.u32.u64 	%r1469, %rd210;
	prmt.b32 	%r1470, %r1469, %r1468, 0x3340U;
	{ .reg .b32 tmp; mov.b64 {tmp, %r1471}, %rd190; }
	cvt.u32.u64 	%r1472, %rd209;
	prmt.b32 	%r1473, %r1471, %r1472, 0x3340U;
	prmt.b32 	%r4891, %r1473, %r1470, 0x5410U;
	bra.uni 	$L__BB14_253;
$L__BB14_252:
	mul.wide.s32 	%rd163, %r4942, 48;
	add.s64 	%rd164, %rd64, %rd163;
	add.s64 	%rd156, %rd164, 1536;
	// begin inline asm
	ld.cg.v2.u64 {%rd154, %rd155}, [%rd156];
	// end inline asm
	add.s64 	%rd159, %rd164, 1552;
	// begin inline asm
	ld.cg.v2.u64 {%rd157, %rd158}, [%rd159];
	// end inline asm
	add.s64 	%rd162, %rd164, 1568;
	// begin inline asm
	ld.cg.v2.u64 {%rd160, %rd161}, [%rd162];
	// end inline asm
	cvt.u32.u64 	%r4884, %rd154;
	shr.u64 	%rd165, %rd154, 40;
	shr.u64 	%rd166, %rd154, 48;
	shr.u64 	%rd167, %rd154, 56;
	shr.u64 	%rd168, %rd155, 8;
	shr.u64 	%rd169, %rd155, 16;
	shr.u64 	%rd170, %rd155, 24;
	shr.u64 	%rd171, %rd155, 40;
	shr.u64 	%rd172, %rd155, 48;
	shr.u64 	%rd173, %rd155, 56;
	mov.b64 	%fd1466, %rd157;
	mov.b64 	%fd1465, %rd158;
	cvt.u32.u64 	%r4888, %rd160;
	shr.u64 	%rd174, %rd160, 40;
	shr.u64 	%rd175, %rd160, 48;
	shr.u64 	%rd176, %rd160, 56;
	shr.u64 	%rd177, %rd161, 8;
	shr.u64 	%rd178, %rd161, 16;
	shr.u64 	%rd179, %rd161, 24;
	shr.u64 	%rd180, %rd161, 40;
	shr.u64 	%rd181, %rd161, 48;
	shr.u64 	%rd182, %rd161, 56;
	cvt.u32.u64 	%r1402, %rd167;
	cvt.u32.u64 	%r1403, %rd166;
	prmt.b32 	%r1404, %r1403, %r1402, 0x3340U;
	{ .reg .b32 tmp; mov.b64 {tmp, %r1405}, %rd154; }
	cvt.u32.u64 	%r1406, %rd165;
	prmt.b32 	%r1407, %r1405, %r1406, 0x3340U;
	prmt.b32 	%r4885, %r1407, %r1404, 0x5410U;
	cvt.u32.u64 	%r1408, %rd170;
	cvt.u32.u64 	%r1409, %rd169;
	prmt.b32 	%r1410, %r1409, %r1408, 0x3340U;
	cvt.u32.u64 	%r1411, %rd155;
	cvt.u32.u64 	%r1412, %rd168;
	prmt.b32 	%r1413, %r1411, %r1412, 0x3340U;
	prmt.b32 	%r4886, %r1413, %r1410, 0x5410U;
	cvt.u32.u64 	%r1414, %rd173;
	cvt.u32.u64 	%r1415, %rd172;
	prmt.b32 	%r1416, %r1415, %r1414, 0x3340U;
	{ .reg .b32 tmp; mov.b64 {tmp, %r1417}, %rd155; }
	cvt.u32.u64 	%r1418, %rd171;
	prmt.b32 	%r1419, %r1417, %r1418, 0x3340U;
	prmt.b32 	%r4887, %r1419, %r1416, 0x5410U;
	cvt.u32.u64 	%r1420, %rd176;
	cvt.u32.u64 	%r1421, %rd175;
	prmt.b32 	%r1422, %r1421, %r1420, 0x3340U;
	{ .reg .b32 tmp; mov.b64 {tmp, %r1423}, %rd160; }
	cvt.u32.u64 	%r1424, %rd174;
	prmt.b32 	%r1425, %r1423, %r1424, 0x3340U;
	prmt.b32 	%r4889, %r1425, %r1422, 0x5410U;
	cvt.u32.u64 	%r1426, %rd179;
	cvt.u32.u64 	%r1427, %rd178;
	prmt.b32 	%r1428, %r1427, %r1426, 0x3340U;
	cvt.u32.u64 	%r1429, %rd161;
	cvt.u32.u64 	%r1430, %rd177;
	prmt.b32 	%r1431, %r1429, %r1430, 0x3340U;
	prmt.b32 	%r4890, %r1431, %r1428, 0x5410U;
	cvt.u32.u64 	%r1432, %rd182;
	cvt.u32.u64 	%r1433, %rd181;
	prmt.b32 	%r1434, %r1433, %r1432, 0x3340U;
	{ .reg .b32 tmp; mov.b64 {tmp, %r1435}, %rd161; }
	cvt.u32.u64 	%r1436, %rd180;
	prmt.b32 	%r1437, %r1435, %r1436, 0x3340U;
	prmt.b32 	%r4891, %r1437, %r1434, 0x5410U;
$L__BB14_253:
	setp.eq.s32 	%p75, %r4934, 101;
	mov.b32 	%r1534, -1;
	vote.sync.ballot.b32 	%r1535, %p75, %r1534;
	// begin inline asm
	mov.u32 %r1474, %lanemask_ge;
	// end inline asm
	and.b32  	%r1536, %r1535, %r1474;
	or.b32  	%r1537, %r1536, -2147483648;
	add.s32 	%r1538, %r1537, -1;
	not.b32 	%r1539, %r1537;
	and.b32  	%r1540, %r1539, %r1538;
	popc.b32 	%r620, %r1540;
	mov.b32 	%r1532, 1;
	// begin inline asm
	shfl.sync.down.b32 %r1475, %r4884, %r1532, %r620, %r1534;
	// end inline asm
	// begin inline asm
	shfl.sync.down.b32 %r1480, %r4885, %r1532, %r620, %r1534;
	// end inline asm
	// begin inline asm
	shfl.sync.down.b32 %r1485, %r4886, %r1532, %r620, %r1534;
	// end inline asm
	// begin inline asm
	shfl.sync.down.b32 %r1490, %r4887, %r1532, %r620, %r1534;
	// end inline asm
	mov.b64 	%rd212, %fd1466;
	mov.b64 	{%r1496, %r1501}, %rd212;
	// begin inline asm
	shfl.sync.down.b32 %r1495, %r1496, %r1532, %r620, %r1534;
	// end inline asm
	// begin inline asm
	shfl.sync.down.b32 %r1500, %r1501, %r1532, %r620, %r1534;
	// end inline asm
	mov.b64 	%rd213, %fd1465;
	mov.b64 	{%r1506, %r1511}, %rd213;
	// begin inline asm
	shfl.sync.down.b32 %r1505, %r1506, %r1532, %r620, %r1534;
	// end inline asm
	// begin inline asm
	shfl.sync.down.b32 %r1510, %r1511, %r1532, %r620, %r1534;
	// end inline asm
	// begin inline asm
	shfl.sync.down.b32 %r1515, %r4888, %r1532, %r620, %r1534;
	// end inline asm
	// begin inline asm
	shfl.sync.down.b32 %r1520, %r4889, %r1532, %r620, %r1534;
	// end inline asm
	// begin inline asm
	shfl.sync.down.b32 %r1525, %r4890, %r1532, %r620, %r1534;
	// end inline asm
	// begin inline asm
	shfl.sync.down.b32 %r1530, %r4891, %r1532, %r620, %r1534;
	// end inline asm
	setp.ge.s32 	%p77, %r916, %r620;
	@%p77 bra 	$L__BB14_255;
	mov.b64 	%rd214, {%r1505, %r1510};
	mov.b64 	%fd586, %rd214;
	mov.b64 	%rd215, {%r1495, %r1500};
	mov.b64 	%fd587, %rd215;
	add.s32 	%r633, %r1475, %r4884;
	setp.eq.s32 	%p78, %r4884, 0;
	add.f64 	%fd588, %fd1466, %fd587;
	add.f64 	%fd589, %fd1465, %fd586;
	min.s32 	%r1542, %r1515, %r4888;
	selp.f64 	%fd1466, %fd588, %fd1466, %p78;
	selp.f64 	%fd1465, %fd589, %fd1465, %p78;
	selp.b32 	%r4888, %r1542, %r4888, %p78;
	mov.u32 	%r4884, %r633;
$L__BB14_255:
	mov.b32 	%r1600, 2;
	mov.b32 	%r1602, -1;
	// begin inline asm
	shfl.sync.down.b32 %r1543, %r4884, %r1600, %r620, %r1602;
	// end inline asm
	// begin inline asm
	shfl.sync.down.b32 %r1548, %r4885, %r1600, %r620, %r1602;
	// end inline asm
	// begin inline asm
	shfl.sync.down.b32 %r1553, %r4886, %r1600, %r620, %r1602;
	// end inline asm
	// begin inline asm
	shfl.sync.down.b32 %r1558, %r4887, %r1600, %r620, %r1602;
	// end inline asm
	mov.b64 	%rd216, %fd1466;
	mov.b64 	{%r1564, %r1569}, %rd216;
	// begin inline asm
	shfl.sync.down.b32 %r1563, %r1564, %r1600, %r620, %r1602;
	// end inline asm
	// begin inline asm
	shfl.sync.down.b32 %r1568, %r1569, %r1600, %r620, %r1602;
	// end inline asm
	mov.b64 	%rd217, %fd1465;
	mov.b64 	{%r1574, %r1579}, %rd217;
	// begin inline asm
	shfl.sync.down.b32 %r1573, %r1574, %r1600, %r620, %r1602;
	// end inline asm
	// begin inline asm
	shfl.sync.down.b32 %r1578, %r1579, %r1600, %r620, %r1602;
	// end inline asm
	// begin inline asm
	shfl.sync.down.b32 %r1583, %r4888, %r1600, %r620, %r1602;
	// end inline asm
	// begin inline asm
	shfl.sync.down.b32 %r1588, %r4889, %r1600, %r620, %r1602;
	// end inline asm
	// begin inline asm
	shfl.sync.down.b32 %r1593, %r4890, %r1600, %r620, %r1602;
	// end inline asm
	// begin inline asm
	shfl.sync.down.b32 %r1598, %r4891, %r1600, %r620, %r1602;
	// end inline asm
	add.s32 	%r1603, %r916, 2;
	setp.gt.s32 	%p79, %r1603, %r620;
	@%p79 bra 	$L__BB14_257;
	mov.b64 	%rd218, {%r1573, %r1578};
	mov.b64 	%fd590, %rd218;
	mov.b64 	%rd219, {%r1563, %r1568};
	mov.b64 	%fd591, %rd219;
	add.s32 	%r655, %r1543, %r4884;
	setp.eq.s32 	%p80, %r4884, 0;
	add.f64 	%fd592, %fd1466, %fd591;
	add.f64 	%fd593, %fd1465, %fd590;
	min.s32 	%r1605, %r1583, %r4888;
	selp.f64 	%fd1466, %fd592, %fd1466, %p80;
	selp.f64 	%fd1465, %fd593, %fd1465, %p80;
	selp.b32 	%r4888, %r1605, %r4888, %p80;
	mov.u32 	%r4884, %r655;
$L__BB14_257:
	mov.b32 	%r1663, 4;
	mov.b32 	%r1665, -1;
	// begin inline asm
	shfl.sync.down.b32 %r1606, %r4884, %r1663, %r620, %r1665;
	// end inline asm
	// begin inline asm
	shfl.sync.down.b32 %r1611, %r4885, %r1663, %r620, %r1665;
	// end inline asm
	// begin inline asm
	shfl.sync.down.b32 %r1616, %r4886, %r1663, %r620, %r1665;
	// end inline asm
	// begin inline asm
	shfl.sync.down.b32 %r1621, %r4887, %r1663, %r620, %r1665;
	// end inline asm
	mov.b64 	%rd220, %fd1466;
	mov.b64 	{%r1627, %r1632}, %rd220;
	// begin inline asm
	shfl.sync.down.b32 %r1626, %r1627, %r1663, %r620, %r1665;
	// end inline asm
	// begin inline asm
	shfl.sync.down.b32 %r1631, %r1632, %r1663, %r620, %r1665;
	// end inline asm
	mov.b64 	%rd221, %fd1465;
	mov.b64 	{%r1637, %r1642}, %rd221;
	// begin inline asm
	shfl.sync.down.b32 %r1636, %r1637, %r1663, %r620, %r1665;
	// end inline asm
	// begin inline asm
	shfl.sync.down.b32 %r1641, %r1642, %r1663, %r620, %r1665;
	// end inline asm
	// begin inline asm
	shfl.sync.down.b32 %r1646, %r4888, %r1663, %r620, %r1665;
	// end inline asm
	// begin inline asm
	shfl.sync.down.b32 %r1651, %r4889, %r1663, %r620, %r1665;
	// end inline asm
	// begin inline asm
	shfl.sync.down.b32 %r1656, %r4890, %r1663, %r620, %r1665;
	// end inline asm
	// begin inline asm
	shfl.sync.down.b32 %r1661, %r4891, %r1663, %r620, %r1665;
	// end inline asm
	add.s32 	%r1666, %r916, 4;
	setp.gt.s32 	%p81, %r1666, %r620;
	@%p81 bra 	$L__BB14_259;
	mov.b64 	%rd222, {%r1636, %r1641};
	mov.b64 	%fd594, %rd222;
	mov.b64 	%rd223, {%r1626, %r1631};
	mov.b64 	%fd595, %rd223;
	add.s32 	%r677, %r1606, %r4884;
	setp.eq.s32 	%p82, %r4884, 0;
	add.f64 	%fd596, %fd1466, %fd595;
	add.f64 	%fd597, %fd1465, %fd594;
	min.s32 	%r1668, %r1646, %r4888;
	selp.f64 	%fd1466, %fd596, %fd1466, %p82;
	selp.f64 	%fd1465, %fd597, %fd1465, %p82;
	selp.b32 	%r4888, %r1668, %r4888, %p82;
	mov.u32 	%r4884, %r677;
$L__BB14_259:
	mov.b32 	%r1726, 8;
	mov.b32 	%r1728, -1;
	// begin inline asm
	shfl.sync.down.b32 %r1669, %r4884, %r1726, %r620, %r1728;
	// end inline asm
	// begin inline asm
	shfl.sync.down.b32 %r1674, %r4885, %r1726, %r620, %r1728;
	// end inline asm
	// begin inline asm
	shfl.sync.down.b32 %r1679, %r4886, %r1726, %r620, %r1728;
	// end inline asm
	// begin inline asm
	shfl.sync.down.b32 %r1684, %r4887, %r1726, %r620, %r1728;
	// end inline asm
	mov.b64 	%rd224, %fd1466;
	mov.b64 	{%r1690, %r1695}, %rd224;
	// begin inline asm
	shfl.sync.down.b32 %r1689, %r1690, %r1726, %r620, %r1728;
	// end inline asm
	// begin inline asm
	shfl.sync.down.b32 %r1694, %r1695, %r1726, %r620, %r1728;
	// end inline asm
	mov.b64 	%rd225, %fd1465;
	mov.b64 	{%r1700, %r1705}, %rd225;
	// begin inline asm
	shfl.sync.down.b32 %r1699, %r1700, %r1726, %r620, %r1728;
	// end inline asm
	// begin inline asm
	shfl.sync.down.b32 %r1704, %r1705, %r1726, %r620, %r1728;
	// end inline asm
	// begin inline asm
	shfl.sync.down.b32 %r1709, %r4888, %r1726, %r620, %r1728;
	// end inline asm
	// begin inline asm
	shfl.sync.down.b32 %r1714, %r4889, %r1726, %r620, %r1728;
	// end inline asm
	// begin inline asm
	shfl.sync.down.b32 %r1719, %r4890, %r1726, %r620, %r1728;
	// end inline asm
	// begin inline asm
	shfl.sync.down.b32 %r1724, %r4891, %r1726, %r620, %r1728;
	// end inline asm
	add.s32 	%r1729, %r916, 8;
	setp.gt.s32 	%p83, %r1729, %r620;
	@%p83 bra 	$L__BB14_261;
	mov.b64 	%rd226, {%r1699, %r1704};
	mov.b64 	%fd598, %rd226;
	mov.b64 	%rd227, {%r1689, %r1694};
	mov.b64 	%fd599, %rd227;
	add.s32 	%r699, %r1669, %r4884;
	setp.eq.s32 	%p84, %r4884, 0;
	add.f64 	%fd600, %fd1466, %fd599;
	add.f64 	%fd601, %fd1465, %fd598;
	min.s32 	%r1731, %r1709, %r4888;
	selp.f64 	%fd1466, %fd600, %fd1466, %p84;
	selp.f64 	%fd1465, %fd601, %fd1465, %p84;
	selp.b32 	%r4888, %r1731, %r4888, %p84;
	mov.u32 	%r4884, %r699;
$L__BB14_261:
	mov.b32 	%r1789, 16;
	mov.b32 	%r1791, -1;
	// begin inline asm
	shfl.sync.down.b32 %r1732, %r4884, %r1789, %r620, %r1791;
	// end inline asm
	// begin inline asm
	shfl.sync.down.b32 %r1737, %r4885, %r1789, %r620, %r1791;
	// end inline asm
	// begin inline asm
	shfl.sync.down.b32 %r1742, %r4886, %r1789, %r620, %r1791;
	// end inline asm
	// begin inline asm
	shfl.sync.down.b32 %r1747, %r4887, %r1789, %r620, %r1791;
	// end inline asm
	mov.b64 	%rd228, %fd1466;
	mov.b64 	{%r1753, %r1758}, %rd228;
	// begin inline asm
	shfl.sync.down.b32 %r1752, %r1753, %r1789, %r620, %r1791;
	// end inline asm
	// begin inline asm
	shfl.sync.down.b32 %r1757, %r1758, %r1789, %r620, %r1791;
	// end inline asm
	mov.b64 	%rd229, %fd1465;
	mov.b64 	{%r1763, %r1768}, %rd229;
	// begin inline asm
	shfl.sync.down.b32 %r1762, %r1763, %r1789, %r620, %r1791;
	// end inline asm
	// begin inline asm
	shfl.sync.down.b32 %r1767, %r1768, %r1789, %r620, %r1791;
	// end inline asm
	// begin inline asm
	shfl.sync.down.b32 %r1772, %r4888, %r1789, %r620, %r1791;
	// end inline asm
	// begin inline asm
	shfl.sync.down.b32 %r1777, %r4889, %r1789, %r620, %r1791;
	// end inline asm
	// begin inline asm
	shfl.sync.down.b32 %r1782, %r4890, %r1789, %r620, %r1791;
	// end inline asm
	// begin inline asm
	shfl.sync.down.b32 %r1787, %r4891, %r1789, %r620, %r1791;
	// end inline asm
	add.s32 	%r1792, %r916, 16;
	setp.gt.s32 	%p85, %r1792, %r620;
	@%p85 bra 	$L__BB14_263;
	mov.b64 	%rd230, {%r1762, %r1767};
	mov.b64 	%fd602, %rd230;
	mov.b64 	%rd231, {%r1752, %r1757};
	mov.b64 	%fd603, %rd231;
	add.s32 	%r721, %r1732, %r4884;
	setp.eq.s32 	%p86, %r4884, 0;
	add.f64 	%fd604, %fd1466, %fd603;
	add.f64 	%fd605, %fd1465, %fd602;
	min.s32 	%r1794, %r1772, %r4888;
	selp.f64 	%fd1466, %fd604, %fd1466, %p86;
	selp.f64 	%fd1465, %fd605, %fd1465, %p86;
	selp.b32 	%r4888, %r1794, %r4888, %p86;
	mov.u32 	%r4884, %r721;
$L__BB14_263:
	shr.u32 	%r1796, %r4885, 8;
	cvt.u16.u32 	%rs19, %r1796;
	{ .reg .b16 tmp; mov.b32 {tmp, %rs20}, %r4885; }
	shr.u32 	%r1797, %r4885, 24;
	cvt.u16.u32 	%rs21, %r1797;
	shr.u32 	%r1798, %r4886, 8;
	cvt.u16.u32 	%rs22, %r1798;
	{ .reg .b16 tmp; mov.b32 {tmp, %rs23}, %r4886; }
	shr.u32 	%r1799, %r4886, 24;
	cvt.u16.u32 	%rs24, %r1799;
	shr.u32 	%r1800, %r4887, 8;
	cvt.u16.u32 	%rs25, %r1800;
	{ .reg .b16 tmp; mov.b32 {tmp, %rs26}, %r4887; }
	shr.u32 	%r1801, %r4887, 24;
	cvt.u16.u32 	%rs27, %r1801;
	shr.u32 	%r1802, %r4889, 8;
	cvt.u16.u32 	%rs28, %r1802;
	{ .reg .b16 tmp; mov.b32 {tmp, %rs29}, %r4889; }
	shr.u32 	%r1803, %r4889, 24;
	cvt.u16.u32 	%rs30, %r1803;
	shr.u32 	%r1804, %r4890, 8;
	cvt.u16.u32 	%rs31, %r1804;
	{ .reg .b16 tmp; mov.b32 {tmp, %rs32}, %r4890; }
	shr.u32 	%r1805, %r4890, 24;
	cvt.u16.u32 	%rs33, %r1805;
	shr.u32 	%r1806, %r4891, 8;
	cvt.u16.u32 	%rs34, %r1806;
	{ .reg .b16 tmp; mov.b32 {tmp, %rs35}, %r4891; }
	shr.u32 	%r1807, %r4891, 24;
	cvt.u16.u32 	%rs36, %r1807;
$L__BB14_264:
	setp.ne.s32 	%p87, %r4934, 101;
	mov.b32 	%r1808, -1;
	vote.sync.all.pred 	%p88, %p87, %r1808;
	not.pred 	%p89, %p88;
	@%p89 bra 	$L__BB14_282;
	mul.wide.s32 	%rd268, %r4942, 4;
	add.s64 	%rd267, %rd62, %rd268;
$L__BB14_266:
	// begin inline asm
	ld.relaxed.gpu.u32 %r4934, [%rd267];
	// end inline asm
	membar.gl;
	setp.eq.s32 	%p107, %r4934, 99;
	mov.b32 	%r1921, -1;
	vote.sync.any.pred 	%p108, %p107, %r1921;
	@%p108 bra 	$L__BB14_266;
	mov.b32 	%r4947, 0;
	mov.f64 	%fd1479, 0d0000000000000000;
	setp.eq.s32 	%p109, %r4934, 101;
	@%p109 bra 	$L__BB14_270;
	setp.ne.s32 	%p110, %r4934, 100;
	mov.f64 	%fd1480, %fd1479;
	@%p110 bra 	$L__BB14_271;
	mul.wide.s32 	%rd306, %r4942, 48;
	add.s64 	%rd299, %rd63, %rd306;
	// begin inline asm
	ld.cg.v2.u64 {%rd297, %rd298}, [%rd299];
	// end inline asm
	add.s64 	%rd302, %rd299, 16;
	// begin inline asm
	ld.cg.v2.u64 {%rd300, %rd301}, [%rd302];
	// end inline asm
	add.s64 	%rd305, %rd299, 32;
	// begin inline asm
	ld.cg.v2.u64 {%rd303, %rd304}, [%rd305];
	// end inline asm
	cvt.u32.u64 	%r4943, %rd297;
	shr.u64 	%rd307, %rd297, 40;
	shr.u64 	%rd308, %rd297, 48;
	shr.u64 	%rd309, %rd297, 56;
	shr.u64 	%rd310, %rd298, 8;
	shr.u64 	%rd311, %rd298, 16;
	shr.u64 	%rd312, %rd298, 24;
	shr.u64 	%rd313, %rd298, 40;
	shr.u64 	%rd314, %rd298, 48;
	shr.u64 	%rd315, %rd298, 56;
	mov.b64 	%fd1480, %rd300;
	mov.b64 	%fd1479, %rd301;
	cvt.u32.u64 	%r4947, %rd303;
	shr.u64 	%rd316, %rd303, 40;
	shr.u64 	%rd317, %rd303, 48;
	shr.u64 	%rd318, %rd303, 56;
	shr.u64 	%rd319, %rd304, 8;
	shr.u64 	%rd320, %rd304, 16;
	shr.u64 	%rd321, %rd304, 24;
	shr.u64 	%rd322, %rd304, 40;
	shr.u64 	%rd323, %rd304, 48;
	shr.u64 	%rd324, %rd304, 56;
	cvt.u32.u64 	%r1960, %rd309;
	cvt.u32.u64 	%r1961, %rd308;
	prmt.b32 	%r1962, %r1961, %r1960, 0x3340U;
	{ .reg .b32 tmp; mov.b64 {tmp, %r1963}, %rd297; }
	cvt.u32.u64 	%r1964, %rd307;
	prmt.b32 	%r1965, %r1963, %r1964, 0x3340U;
	prmt.b32 	%r4944, %r1965, %r1962, 0x5410U;
	cvt.u32.u64 	%r1966, %rd312;
	cvt.u32.u64 	%r1967, %rd311;
	prmt.b32 	%r1968, %r1967, %r1966, 0x3340U;
	cvt.u32.u64 	%r1969, %rd298;
	cvt.u32.u64 	%r1970, %rd310;
	prmt.b32 	%r1971, %r1969, %r1970, 0x3340U;
	prmt.b32 	%r4945, %r1971, %r1968, 0x5410U;
	cvt.u32.u64 	%r1972, %rd315;
	cvt.u32.u64 	%r1973, %rd314;
	prmt.b32 	%r1974, %r1973, %r1972, 0x3340U;
	{ .reg .b32 tmp; mov.b64 {tmp, %r1975}, %rd298; }
	cvt.u32.u64 	%r1976, %rd313;
	prmt.b32 	%r1977, %r1975, %r1976, 0x3340U;
	prmt.b32 	%r4946, %r1977, %r1974, 0x5410U;
	cvt.u32.u64 	%r1978, %rd318;
	cvt.u32.u64 	%r1979, %rd317;
	prmt.b32 	%r1980, %r1979, %r1978, 0x3340U;
	{ .reg .b32 tmp; mov.b64 {tmp, %r1981}, %rd303; }
	cvt.u32.u64 	%r1982, %rd316;
	prmt.b32 	%r1983, %r1981, %r1982, 0x3340U;
	prmt.b32 	%r4948, %r1983, %r1980, 0x5410U;
	cvt.u32.u64 	%r1984, %rd321;
	cvt.u32.u64 	%r1985, %rd320;
	prmt.b32 	%r1986, %r1985, %r1984, 0x3340U;
	cvt.u32.u64 	%r1987, %rd304;
	cvt.u32.u64 	%r1988, %rd319;
	prmt.b32 	%r1989, %r1987, %r1988, 0x3340U;
	prmt.b32 	%r4949, %r1989, %r1986, 0x5410U;
	cvt.u32.u64 	%r1990, %rd324;
	cvt.u32.u64 	%r1991, %rd323;
	prmt.b32 	%r1992, %r1991, %r1990, 0x3340U;
	{ .reg .b32 tmp; mov.b64 {tmp, %r1993}, %rd304; }
	cvt.u32.u64 	%r1994, %rd322;
	prmt.b32 	%r1995, %r1993, %r1994, 0x3340U;
	prmt.b32 	%r4950, %r1995, %r1992, 0x5410U;
	bra.uni 	$L__BB14_271;
$L__BB14_270:
	mul.wide.s32 	%rd278, %r4942, 48;
	add.s64 	%rd271, %rd64, %rd278;
	// begin inline asm
	ld.cg.v2.u64 {%rd269, %rd270}, [%rd271];
	// end inline asm
	add.s64 	%rd274, %rd271, 16;
	// begin inline asm
	ld.cg.v2.u64 {%rd272, %rd273}, [%rd274];
	// end inline asm
	add.s64 	%rd277, %rd271, 32;
	// begin inline asm
	ld.cg.v2.u64 {%rd275, %rd276}, [%rd277];
	// end inline asm
	cvt.u32.u64 	%r4943, %rd269;
	shr.u64 	%rd279, %rd269, 40;
	shr.u64 	%rd280, %rd269, 48;
	shr.u64 	%rd281, %rd269, 56;
	shr.u64 	%rd282, %rd270, 8;
	shr.u64 	%rd283, %rd270, 16;
	shr.u64 	%rd284, %rd270, 24;
	shr.u64 	%rd285, %rd270, 40;
	shr.u64 	%rd286, %rd270, 48;
	shr.u64 	%rd287, %rd270, 56;
	mov.b64 	%fd1480, %rd272;
	mov.b64 	%fd1479, %rd273;
	cvt.u32.u64 	%r4947, %rd275;
	shr.u64 	%rd288, %rd275, 40;
	shr.u64 	%rd289, %rd275, 48;
	shr.u64 	%rd290, %rd275, 56;
	shr.u64 	%rd291, %rd276, 8;
	shr.u64 	%rd292, %rd276, 16;
	shr.u64 	%rd293, %rd276, 24;
	shr.u64 	%rd294, %rd276, 40;
	shr.u64 	%rd295, %rd276, 48;
	shr.u64 	%rd296, %rd276, 56;
	cvt.u32.u64 	%r1924, %rd281;
	cvt.u32.u64 	%r1925, %rd280;
	prmt.b32 	%r1926, %r1925, %r1924, 0x3340U;
	{ .reg .b32 tmp; mov.b64 {tmp, %r1927}, %rd269; }
	cvt.u32.u64 	%r1928, %rd279;
	prmt.b32 	%r1929, %r1927, %r1928, 0x3340U;
	prmt.b32 	%r4944, %r1929, %r1926, 0x5410U;
	cvt.u32.u64 	%r1930, %rd284;
	cvt.u32.u64 	%r1931, %rd283;
	prmt.b32 	%r1932, %r1931, %r1930, 0x3340U;
	cvt.u32.u64 	%r1933, %rd270;
	cvt.u32.u64 	%r1934, %rd282;
	prmt.b32 	%r1935, %r1933, %r1934, 0x3340U;
	prmt.b32 	%r4945, %r1935, %r1932, 0x5410U;
	cvt.u32.u64 	%r1936, %rd287;
	cvt.u32.u64 	%r1937, %rd286;
	prmt.b32 	%r1938, %r1937, %r1936, 0x3340U;
	{ .reg .b32 tmp; mov.b64 {tmp, %r1939}, %rd270; }
	cvt.u32.u64 	%r1940, %rd285;
	prmt.b32 	%r1941, %r1939, %r1940, 0x3340U;
	prmt.b32 	%r4946, %r1941, %r1938, 0x5410U;
	cvt.u32.u64 	%r1942, %rd290;
	cvt.u32.u64 	%r1943, %rd289;
	prmt.b32 	%r1944, %r1943, %r1942, 0x3340U;
	{ .reg .b32 tmp; mov.b64 {tmp, %r1945}, %rd275; }
	cvt.u32.u64 	%r1946, %rd288;
	prmt.b32 	%r1947, %r1945, %r1946, 0x3340U;
	prmt.b32 	%r4948, %r1947, %r1944, 0x5410U;
	cvt.u32.u64 	%r1948, %rd293;
	cvt.u32.u64 	%r1949, %rd292;
	prmt.b32 	%r1950, %r1949, %r1948, 0x3340U;
	cvt.u32.u64 	%r1951, %rd276;
	cvt.u32.u64 	%r1952, %rd291;
	prmt.b32 	%r1953, %r1951, %r1952, 0x3340U;
	prmt.b32 	%r4949, %r1953, %r1950, 0x5410U;
	cvt.u32.u64 	%r1954, %rd296;
	cvt.u32.u64 	%r1955, %rd295;
	prmt.b32 	%r1956, %r1955, %r1954, 0x3340U;
	{ .reg .b32 tmp; mov.b64 {tmp, %r1957}, %rd276; }
	cvt.u32.u64 	%r1958, %rd294;
	prmt.b32 	%r1959, %r1957, %r1958, 0x3340U;
	prmt.b32 	%r4950, %r1959, %r1956, 0x5410U;
$L__BB14_271:
	mov.b32 	%r2055, -1;
	vote.sync.ballot.b32 	%r2056, %p109, %r2055;
	and.b32  	%r2057, %r2056, %r1474;
	or.b32  	%r2058, %r2057, -2147483648;
	add.s32 	%r2059, %r2058, -1;
	not.b32 	%r2060, %r2058;
	and.b32  	%r2061, %r2060, %r2059;
	popc.b32 	%r773, %r2061;
	mov.b32 	%r2053, 1;
	// begin inline asm
	shfl.sync.down.b32 %r1996, %r4943, %r2053, %r773, %r2055;
	// end inline asm
	// begin inline asm
	shfl.sync.down.b32 %r2001, %r4944, %r2053, %r773, %r2055;
	// end inline asm
	// begin inline asm
	shfl.sync.down.b32 %r2006, %r4945, %r2053, %r773, %r2055;
	// end inline asm
	// begin inline asm
	shfl.sync.down.b32 %r2011, %r4946, %r2053, %r773, %r2055;
	// end inline asm
	mov.b64 	%rd325, %fd1480;
	mov.b64 	{%r2017, %r2022}, %rd325;
	// begin inline asm
	shfl.sync.down.b32 %r2016, %r2017, %r2053, %r773, %r2055;
	// end inline asm
	// begin inline asm
	shfl.sync.down.b32 %r2021, %r2022, %r2053, %r773, %r2055;
	// end inline asm
	mov.b64 	%rd326, %fd1479;
	mov.b64 	{%r2027, %r2032}, %rd326;
	// begin inline asm
	shfl.sync.down.b32 %r2026, %r2027, %r2053, %r773, %r2055;
	// end inline asm
	// begin inline asm
	shfl.sync.down.b32 %r2031, %r2032, %r2053, %r773, %r2055;
	// end inline asm
	// begin inline asm
	shfl.sync.down.b32 %r2036, %r4947, %r2053, %r773, %r2055;
	// end inline asm
	// begin inline asm
	shfl.sync.down.b32 %r2041, %r4948, %r2053, %r773, %r2055;
	// end inline asm
	// begin inline asm
	shfl.sync.down.b32 %r2046, %r4949, %r2053, %r773, %r2055;
	// end inline asm
	// begin inline asm
	shfl.sync.down.b32 %r2051, %r4950, %r2053, %r773, %r2055;
	// end inline asm
	setp.ge.s32 	%p113, %r916, %r773;
	mov.u32 	%r4959, %r4943;
	@%p113 bra 	$L__BB14_273;
	mov.b64 	%rd327, {%r2026, %r2031};
	mov.b64 	%fd627, %rd327;
	mov.b64 	%rd328, {%r2016, %r2021};
	mov.b64 	%fd628, %rd328;
	add.s32 	%r4959, %r1996, %r4943;
	setp.eq.s32 	%p114, %r4943, 0;
	add.f64 	%fd629, %fd1480, %fd628;
	add.f64 	%fd630, %fd1479, %fd627;
	min.s32 	%r2063, %r2036, %r4947;
	selp.f64 	%fd1480, %fd629, %fd1480, %p114;
	selp.f64 	%fd1479, %fd630, %fd1479, %p114;
	selp.b32 	%r4947, %r2063, %r4947, %p114;
$L__BB14_273:
	mov.b32 	%r2121, 2;
	mov.b32 	%r2123, -1;
	// begin inline asm
	shfl.sync.down.b32 %r2064, %r4959, %r2121, %r773, %r2123;
	// end inline asm
	// begin inline asm
	shfl.sync.down.b32 %r2069, %r4944, %r2121, %r773, %r2123;
	// end inline asm
	// begin inline asm
	shfl.sync.down.b32 %r2074, %r4945, %r2121, %r773, %r2123;
	// end inline asm
	// begin inline asm
	shfl.sync.down.b32 %r2079, %r4946, %r2121, %r773, %r2123;
	// end inline asm
	mov.b64 	%rd329, %fd1480;
	mov.b64 	{%r2085, %r2090}, %rd329;
	// begin inline asm
	shfl.sync.down.b32 %r2084, %r2085, %r2121, %r773, %r2123;
	// end inline asm
	// begin inline asm
	shfl.sync.down.b32 %r2089, %r2090, %r2121, %r773, %r2123;
	// end inline asm
	mov.b64 	%rd330, %fd1479;
	mov.b64 	{%r2095, %r2100}, %rd330;
	// begin inline asm
	shfl.sync.down.b32 %r2094, %r2095, %r2121, %r773, %r2123;
	// end inline asm
	// begin inline asm
	shfl.sync.down.b32 %r2099, %r2100, %r2121, %r773, %r2123;
	// end inline asm
	// begin inline asm
	shfl.sync.down.b32 %r2104, %r4947, %r2121, %r773, %r2123;
	// end inline asm
	// begin inline asm
	shfl.sync.down.b32 %r2109, %r4948, %r2121, %r773, %r2123;
	// end inline asm
	// begin inline asm
	shfl.sync.down.b32 %r2114, %r4949, %r2121, %r773, %r2123;
	// end inline asm
	// begin inline asm
	shfl.sync.down.b32 %r2119, %r4950, %r2121, %r773, %r2123;
	// end inline asm
	add.s32 	%r2124, %r916, 2;
	setp.gt.s32 	%p115, %r2124, %r773;
	@%p115 bra 	$L__BB14_275;
	mov.b64 	%rd331, {%r2094, %r2099};
	mov.b64 	%fd631, %rd331;
	mov.b64 	%rd332, {%r2084, %r2089};
	mov.b64 	%fd632, %rd332;
	add.s32 	%r808, %r2064, %r4959;
	setp.eq.s32 	%p116, %r4959, 0;
	add.f64 	%fd633, %fd1480, %fd632;
	add.f64 	%fd634, %fd1479, %fd631;
	min.s32 	%r2126, %r2104, %r4947;
	selp.f64 	%fd1480, %fd633, %fd1480, %p116;
	selp.f64 	%fd1479, %fd634, %fd1479, %p116;
	selp.b32 	%r4947, %r2126, %r4947, %p116;
	mov.u32 	%r4959, %r808;
$L__BB14_275:
	mov.b32 	%r2184, 4;
	mov.b32 	%r2186, -1;
	// begin inline asm
	shfl.sync.down.b32 %r2127, %r4959, %r2184, %r773, %r2186;
	// end inline asm
	// begin inline asm
	shfl.sync.down.b32 %r2132, %r4944, %r2184, %r773, %r2186;
	// end inline asm
	// begin inline asm
	shfl.sync.down.b32 %r2137, %r4945, %r2184, %r773, %r2186;
	// end inline asm
	// begin inline asm
	shfl.sync.down.b32 %r2142, %r4946, %r2184, %r773, %r2186;
	// end inline asm
	mov.b64 	%rd333, %fd1480;
	mov.b64 	{%r2148, %r2153}, %rd333;
	// begin inline asm
	shfl.sync.down.b32 %r2147, %r2148, %r2184, %r773, %r2186;
	// end inline asm
	// begin inline asm
	shfl.sync.down.b32 %r2152, %r2153, %r2184, %r773, %r2186;
	// end inline asm
	mov.b64 	%rd334, %fd1479;
	mov.b64 	{%r2158, %r2163}, %rd334;
	// begin inline asm
	shfl.sync.down.b32 %r2157, %r2158, %r2184, %r773, %r2186;
	// end inline asm
	// begin inline asm
	shfl.sync.down.b32 %r2162, %r2163, %r2184, %r773, %r2186;
	// end inline asm
	// begin inline asm
	shfl.sync.down.b32 %r2167, %r4947, %r2184, %r773, %r2186;
	// end inline asm
	// begin inline asm
	shfl.sync.down.b32 %r2172, %r4948, %r2184, %r773, %r2186;
	// end inline asm
	// begin inline asm
	shfl.sync.down.b32 %r2177, %r4949, %r2184, %r773, %r2186;
	// end inline asm
	// begin inline asm
	shfl.sync.down.b32 %r2182, %r4950, %r2184, %r773, %r2186;
	// end inline asm
	add.s32 	%r2187, %r916, 4;
	setp.gt.s32 	%p117, %r2187, %r773;
	@%p117 bra 	$L__BB14_277;
	mov.b64 	%rd335, {%r2157, %r2162};
	mov.b64 	%fd635, %rd335;
	mov.b64 	%rd336, {%r2147, %r2152};
	mov.b64 	%fd636, %rd336;
	add.s32 	%r830, %r2127, %r4959;
	setp.eq.s32 	%p118, %r4959, 0;
	add.f64 	%fd637, %fd1480, %fd636;
	add.f64 	%fd638, %fd1479, %fd635;
	min.s32 	%r2189, %r2167, %r4947;
	selp.f64 	%fd1480, %fd637, %fd1480, %p118;
	selp.f64 	%fd1479, %fd638, %fd1479, %p118;
	selp.b32 	%r4947, %r2189, %r4947, %p118;
	mov.u32 	%r4959, %r830;
$L__BB14_277:
	mov.b32 	%r2247, 8;
	mov.b32 	%r2249, -1;
	// begin inline asm
	shfl.sync.down.b32 %r2190, %r4959, %r2247, %r773, %r2249;
	// end inline asm
	// begin inline asm
	shfl.sync.down.b32 %r2195, %r4944, %r2247, %r773, %r2249;
	// end inline asm
	// begin inline asm
	shfl.sync.down.b32 %r2200, %r4945, %r2247, %r773, %r2249;
	// end inline asm
	// begin inline asm
	shfl.sync.down.b32 %r2205, %r4946, %r2247, %r773, %r2249;
	// end inline asm
	mov.b64 	%rd337, %fd1480;
	mov.b64 	{%r2211, %r2216}, %rd337;
	// begin inline asm
	shfl.sync.down.b32 %r2210, %r2211, %r2247, %r773, %r2249;
	// end inline asm
	// begin inline asm
	shfl.sync.down.b32 %r2215, %r2216, %r2247, %r773, %r2249;
	// end inline asm
	mov.b64 	%rd338, %fd1479;
	mov.b64 	{%r2221, %r2226}, %rd338;
	// begin inline asm
	shfl.sync.down.b32 %r2220, %r2221, %r2247, %r773, %r2249;
	// end inline asm
	// begin inline asm
	shfl.sync.down.b32 %r2225, %r2226, %r2247, %r773, %r2249;
	// end inline asm
	// begin inline asm
	shfl.sync.down.b32 %r2230, %r4947, %r2247, %r773, %r2249;
	// end inline asm
	// begin inline asm
	shfl.sync.down.b32 %r2235, %r4948, %r2247, %r773, %r2249;
	// end inline asm
	// begin inline asm
	shfl.sync.down.b32 %r2240, %r4949, %r2247, %r773, %r2249;
	// end inline asm
	// begin inline asm
	shfl.sync.down.b32 %r2245, %r4950, %r2247, %r773, %r2249;
	// end inline asm
	add.s32 	%r2250, %r916, 8;
	setp.gt.s32 	%p119, %r2250, %r773;
	@%p119 bra 	$L__BB14_279;
	mov.b64 	%rd339, {%r2220, %r2225};
	mov.b64 	%fd639, %rd339;
	mov.b64 	%rd340, {%r2210, %r2215};
	mov.b64 	%fd640, %rd340;
	add.s32 	%r852, %r2190, %r4959;
	setp.eq.s32 	%p120, %r4959, 0;
	add.f64 	%fd641, %fd1480, %fd640;
	add.f64 	%fd642, %fd1479, %fd639;
	min.s32 	%r2252, %r2230, %r4947;
	selp.f64 	%fd1480, %fd641, %fd1480, %p120;
	selp.f64 	%fd1479, %fd642, %fd1479, %p120;
	selp.b32 	%r4947, %r2252, %r4947, %p120;
	mov.u32 	%r4959, %r852;
$L__BB14_279:
	mov.b32 	%r2310, 16;
	mov.b32 	%r2312, -1;
	// begin inline asm
	shfl.sync.down.b32 %r2253, %r4959, %r2310, %r773, %r2312;
	// end inline asm
	// begin inline asm
	shfl.sync.down.b32 %r2258, %r4944, %r2310, %r773, %r2312;
	// end inline asm
	// begin inline asm
	shfl.sync.down.b32 %r2263, %r4945, %r2310, %r773, %r2312;
	// end inline asm
	// begin inline asm
	shfl.sync.down.b32 %r2268, %r4946, %r2310, %r773, %r2312;
	// end inline asm
	mov.b64 	%rd341, %fd1480;
	mov.b64 	{%r2274, %r2279}, %rd341;
	// begin inline asm
	shfl.sync.down.b32 %r2273, %r2274, %r2310, %r773, %r2312;
	// end inline asm
	// begin inline asm
	shfl.sync.down.b32 %r2278, %r2279, %r2310, %r773, %r2312;
	// end inline asm
	mov.b64 	%rd342, %fd1479;
	mov.b64 	{%r2284, %r2289}, %rd342;
	// begin inline asm
	shfl.sync.down.b32 %r2283, %r2284, %r2310, %r773, %r2312;
	// end inline asm
	// begin inline asm
	shfl.sync.down.b32 %r2288, %r2289, %r2310, %r773, %r2312;
	// end inline asm
	// begin inline asm
	shfl.sync.down.b32 %r2293, %r4947, %r2310, %r773, %r2312;
	// end inline asm
	// begin inline asm
	shfl.sync.down.b32 %r2298, %r4948, %r2310, %r773, %r2312;
	// end inline asm
	// begin inline asm
	shfl.sync.down.b32 %r2303, %r4949, %r2310, %r773, %r2312;
	// end inline asm
	// begin inline asm
	shfl.sync.down.b32 %r2308, %r4950, %r2310, %r773, %r2312;
	// end inline asm
	add.s32 	%r2313, %r916, 16;
	setp.gt.s32 	%p121, %r2313, %r773;
	@%p121 bra 	$L__BB14_281;
	mov.b64 	%rd343, {%r2283, %r2288};
	mov.b64 	%fd643, %rd343;
	mov.b64 	%rd344, {%r2273, %r2278};
	mov.b64 	%fd644, %rd344;
	add.s32 	%r868, %r2253, %r4959;
	setp.eq.s32 	%p122, %r4959, 0;
	add.f64 	%fd645, %fd1480, %fd644;
	add.f64 	%fd646, %fd1479, %fd643;
	min.s32 	%r2314, %r2293, %r4947;
	selp.f64 	%fd1480, %fd645, %fd1480, %p122;
	selp.f64 	%fd1479, %fd646, %fd1479, %p122;
	selp.b32 	%r4947, %r2314, %r4947, %p122;
	mov.u32 	%r4959, %r868;
$L__BB14_281:
	add.s32 	%r872, %r4959, %r4884;
	setp.eq.s32 	%p123, %r4884, 0;
	add.f64 	%fd647, %fd1466, %fd1480;
	add.f64 	%fd648, %fd1465, %fd1479;
	min.s32 	%r2315, %r4947, %r4888;
	selp.f64 	%fd1466, %fd647, %fd1466, %p123;
	selp.f64 	%fd1465, %fd648, %fd1465, %p123;
	selp.b32 	%r4888, %r2315, %r4888, %p123;
	add.s32 	%r4942, %r4942, -32;
	mov.u32 	%r4884, %r872;
	bra.uni 	$L__BB14_264;
$L__BB14_282:
	mov.u32 	%r1810, %tid.x;
	setp.ne.s32 	%p90, %r1810, 0;
	@%p90 bra 	$L__BB14_284;
	add.s32 	%r1812, %r4884, %r589;
	setp.eq.s32 	%p91, %r589, 0;
	add.f64 	%fd606, %fd265, %fd1466;
	add.f64 	%fd607, %fd266, %fd1465;
	min.s32 	%r1813, %r4888, %r590;
	selp.f64 	%fd608, %fd606, %fd265, %p91;
	selp.f64 	%fd609, %fd607, %fd266, %p91;
	selp.b32 	%r1814, %r1813, %r590, %p91;
	mov.u32 	%r1815, %ctaid.x;
	mul.wide.u32 	%rd242, %r1815, 48;
	add.s64 	%rd243, %rd64, %rd242;
	add.s64 	%rd232, %rd243, 1536;
	mov.b64 	%rd236, %fd608;
	mov.b64 	%rd237, %fd609;
	mov.b64 	%rd233, {%r1812, %r1816};
	// begin inline asm
	st.cg.v2.u64 [%rd232], {%rd233, %rd234};
	// end inline asm
	add.s64 	%rd235, %rd243, 1552;
	// begin inline asm
	st.cg.v2.u64 [%rd235], {%rd236, %rd237};
	// end inline asm
	add.s64 	%rd238, %rd243, 1568;
	mov.b64 	%rd239, {%r1814, %r1817};
	// begin inline asm
	st.cg.v2.u64 [%rd238], {%rd239, %rd240};
	// end inline asm
	mul.wide.u32 	%rd244, %r1815, 4;
	add.s64 	%rd245, %rd62, %rd244;
	add.s64 	%rd241, %rd245, 128;
	mov.b32 	%r1811, 101;
	// begin inline asm
	st.release.gpu.u32 [%rd241], %r1811;
	// end inline asm
	cvt.u32.u16 	%r1818, %rs21;
	cvt.u32.u16 	%r1819, %rs20;
	prmt.b32 	%r1820, %r1819, %r1818, 0x3340U;
	cvt.u32.u16 	%r1821, %rs19;
	prmt.b32 	%r1822, %r4885, %r1821, 0x3340U;
	prmt.b32 	%r1823, %r1822, %r1820, 0x5410U;
	cvt.u32.u16 	%r1824, %rs24;
	cvt.u32.u16 	%r1825, %rs23;
	prmt.b32 	%r1826, %r1825, %r1824, 0x3340U;
	cvt.u32.u16 	%r1827, %rs22;
	prmt.b32 	%r1828, %r4886, %r1827, 0x3340U;
	prmt.b32 	%r1829, %r1828, %r1826, 0x5410U;
	cvt.u32.u16 	%r1830, %rs27;
	cvt.u32.u16 	%r1831, %rs26;
	prmt.b32 	%r1832, %r1831, %r1830, 0x3340U;
	cvt.u32.u16 	%r1833, %rs25;
	prmt.b32 	%r1834, %r4887, %r1833, 0x3340U;
	prmt.b32 	%r1835, %r1834, %r1832, 0x5410U;
	st.shared.v4.u32 	[_ZN6thrust24THRUST_300001_SM_1000_NS8cuda_cub4core6detail5shmemE+464], {%r4884, %r1823, %r1829, %r1835};
	st.shared.v2.f64 	[_ZN6thrust24THRUST_300001_SM_1000_NS8cuda_cub4core6detail5shmemE+480], {%fd1466, %fd1465};
	cvt.u32.u16 	%r1836, %rs30;
	cvt.u32.u16 	%r1837, %rs29;
	prmt.b32 	%r1838, %r1837, %r1836, 0x3340U;
	cvt.u32.u16 	%r1839, %rs28;
	prmt.b32 	%r1840, %r4889, %r1839, 0x3340U;
	prmt.b32 	%r1841, %r1840, %r1838, 0x5410U;
	cvt.u32.u16 	%r1842, %rs33;
	cvt.u32.u16 	%r1843, %rs32;
	prmt.b32 	%r1844, %r1843, %r1842, 0x3340U;
	cvt.u32.u16 	%r1845, %rs31;
	prmt.b32 	%r1846, %r4890, %r1845, 0x3340U;
	prmt.b32 	%r1847, %r1846, %r1844, 0x5410U;
	cvt.u32.u16 	%r1848, %rs36;
	cvt.u32.u16 	%r1849, %rs35;
	prmt.b32 	%r1850, %r1849, %r1848, 0x3340U;
	cvt.u32.u16 	%r1851, %rs34;
	prmt.b32 	%r1852, %r4891, %r1851, 0x3340U;
	prmt.b32 	%r1853, %r1852, %r1850, 0x5410U;
	st.shared.v4.u32 	[_ZN6thrust24THRUST_300001_SM_1000_NS8cuda_cub4core6detail5shmemE+496], {%r4888, %r1841, %r1847, %r1853};
	st.shared.u32 	[_ZN6thrust24THRUST_300001_SM_1000_NS8cuda_cub4core6detail5shmemE+512], %r1812;
	st.shared.v2.f64 	[_ZN6thrust24THRUST_300001_SM_1000_NS8cuda_cub4core6detail5shmemE+528], {%fd608, %fd609};
	st.shared.u32 	[_ZN6thrust24THRUST_300001_SM_1000_NS8cuda_cub4core6detail5shmemE+544], %r1814;
$L__BB14_284:
	setp.ne.s32 	%p92, %r916, 0;
	@%p92 bra 	$L__BB14_286;
	cvt.u32.u16 	%r1854, %rs21;
	cvt.u32.u16 	%r1855, %rs20;
	prmt.b32 	%r1856, %r1855, %r1854, 0x3340U;
	cvt.u32.u16 	%r1857, %rs19;
	prmt.b32 	%r1858, %r4885, %r1857, 0x3340U;
	prmt.b32 	%r1859, %r1858, %r1856, 0x5410U;
	cvt.u32.u16 	%r1860, %rs24;
	cvt.u32.u16 	%r1861, %rs23;
	prmt.b32 	%r1862, %r1861, %r1860, 0x3340U;
	cvt.u32.u16 	%r1863, %rs22;
	prmt.b32 	%r1864, %r4886, %r1863, 0x3340U;
	prmt.b32 	%r1865, %r1864, %r1862, 0x5410U;
	cvt.u32.u16 	%r1866, %rs27;
	cvt.u32.u16 	%r1867, %rs26;
	prmt.b32 	%r1868, %r1867, %r1866, 0x3340U;
	cvt.u32.u16 	%r1869, %rs25;
	prmt.b32 	%r1870, %r4887, %r1869, 0x3340U;
	prmt.b32 	%r1871, %r1870, %r1868, 0x5410U;
	st.shared.v4.u32 	[_ZN6thrust24THRUST_300001_SM_1000_NS8cuda_cub4core6detail5shmemE+400], {%r4884, %r1859, %r1865, %r1871};
	st.shared.v2.f64 	[_ZN6thrust24THRUST_300001_SM_1000_NS8cuda_cub4core6detail5shmemE+416], {%fd1466, %fd1465};
	cvt.u32.u16 	%r1872, %rs30;
	cvt.u32.u16 	%r1873, %rs29;
	prmt.b32 	%r1874, %r1873, %r1872, 0x3340U;
	cvt.u32.u16 	%r1875, %rs28;
	prmt.b32 	%r1876, %r4889, %r1875, 0x3340U;
	prmt.b32 	%r1877, %r1876, %r1874, 0x5410U;
	cvt.u32.u16 	%r1878, %rs33;
	cvt.u32.u16 	%r1879, %rs32;
	prmt.b32 	%r1880, %r1879, %r1878, 0x3340U;
	cvt.u32.u16 	%r1881, %rs31;
	prmt.b32 	%r1882, %r4890, %r1881, 0x3340U;
	prmt.b32 	%r1883, %r1882, %r1880, 0x5410U;
	cvt.u32.u16 	%r1884, %rs36;
	cvt.u32.u16 	%r1885, %rs35;
	prmt.b32 	%r1886, %r1885, %r1884, 0x3340U;
	cvt.u32.u16 	%r1887, %rs34;
	prmt.b32 	%r1888, %r4891, %r1887, 0x3340U;
	prmt.b32 	%r1889, %r1888, %r1886, 0x5410U;
	st.shared.v4.u32 	[_ZN6thrust24THRUST_300001_SM_1000_NS8cuda_cub4core6detail5shmemE+432], {%r4888, %r1877, %r1883, %r1889};
	mov.u32 	%r4985, %r4884;
	mov.f64 	%fd1491, %fd1466;
	mov.f64 	%fd1492, %fd1465;
	mov.u32 	%r4986, %r4888;
$L__BB14_286:
	mov.u32 	%r877, %tid.x;
	setp.eq.s32 	%p93, %r877, 0;
	bar.sync 	0;
	@%p93 bra 	$L__BB14_288;
	ld.shared.u32 	%r1890, [_ZN6thrust24THRUST_300001_SM_1000_NS8cuda_cub4core6detail5shmemE+432];
	ld.shared.v2.f64 	{%fd610, %fd611}, [_ZN6thrust24THRUST_300001_SM_1000_NS8cuda_cub4core6detail5shmemE+416];
	ld.shared.u32 	%r1891, [_ZN6thrust24THRUST_300001_SM_1000_NS8cuda_cub4core6detail5shmemE+400];
	add.s32 	%r878, %r1891, %r4985;
	setp.eq.s32 	%p94, %r4985, 0;
	add.f64 	%fd612, %fd1491, %fd610;
	add.f64 	%fd613, %fd1492, %fd611;
	min.s32 	%r1892, %r1890, %r4986;
	selp.f64 	%fd1491, %fd612, %fd1491, %p94;
	selp.f64 	%fd1492, %fd613, %fd1492, %p94;
	selp.b32 	%r4986, %r1892, %r4986, %p94;
	mov.u32 	%r4985, %r878;
$L__BB14_288:
	cvta.to.global.u64 	%rd55, %rd60;
	cvta.to.global.u64 	%rd56, %rd59;
	selp.u32 	%r1893, 1, 0, %p2;
	add.s32 	%r882, %r4985, %r1893;
	add.f64 	%fd614, %fd1491, %fd255;
	add.f64 	%fd615, %fd1492, %fd256;
	min.s32 	%r1894, %r4986, %r571;
	selp.f64 	%fd331, %fd255, %fd614, %p2;
	selp.f64 	%fd332, %fd256, %fd615, %p2;
	selp.b32 	%r883, %r571, %r1894, %p2;
	ld.shared.u32 	%r884, [_ZN6thrust24THRUST_300001_SM_1000_NS8cuda_cub4core6detail5shmemE+560];
	ld.shared.u32 	%r4996, [_ZN6thrust24THRUST_300001_SM_1000_NS8cuda_cub4core6detail5shmemE+512];
	ld.shared.v2.f64 	{%fd333, %fd334}, [_ZN6thrust24THRUST_300001_SM_1000_NS8cuda_cub4core6detail5shmemE+528];
	ld.shared.u32 	%r886, [_ZN6thrust24THRUST_300001_SM_1000_NS8cuda_cub4core6detail5shmemE+544];
	ld.shared.u32 	%r887, [_ZN6thrust24THRUST_300001_SM_1000_NS8cuda_cub4core6detail5shmemE+464];
	setp.lt.s32 	%p95, %r884, 257;
	@%p95 bra 	$L__BB14_300;
	bar.sync 	0;
	not.pred 	%p98, %p2;
	@%p98 bra 	$L__BB14_291;
	sub.s32 	%r1895, %r4985, %r887;
	mov.u32 	%r1896, _ZN6thrust24THRUST_300001_SM_1000_NS8cuda_cub4core6detail5shmemE;
	mad.lo.s32 	%r1897, %r1895, 48, %r1896;
	st.shared.u32 	[%r1897], %r4883;
	st.shared.v2.f64 	[%r1897+16], {%fd1491, %fd1492};
	st.shared.u32 	[%r1897+32], %r4986;
$L__BB14_291:
	not.pred 	%p99, %p3;
	@%p99 bra 	$L__BB14_293;
	sub.s32 	%r1898, %r882, %r887;
	mov.u32 	%r1899, _ZN6thrust24THRUST_300001_SM_1000_NS8cuda_cub4core6detail5shmemE;
	mad.lo.s32 	%r1900, %r1898, 48, %r1899;
	st.shared.u32 	[%r1900], %r538;
	st.shared.v2.f64 	[%r1900+16], {%fd331, %fd332};
	st.shared.u32 	[%r1900+32], %r883;
$L__BB14_293:
	bar.sync 	0;
	setp.ge.s32 	%p100, %r877, %r884;
	@%p100 bra 	$L__BB14_304;
	not.b32 	%r1901, %r877;
	add.s32 	%r888, %r884, %r1901;
	and.b32  	%r1902, %r888, 768;
	setp.eq.s32 	%p101, %r1902, 768;
	mov.u32 	%r4995, %r877;
	@%p101 bra 	$L__BB14_297;
	shr.u32 	%r1903, %r888, 8;
	add.s32 	%r1904, %r1903, 1;
	and.b32  	%r1905, %r1904, 3;
	mov.u32 	%r1906, _ZN6thrust24THRUST_300001_SM_1000_NS8cuda_cub4core6detail5shmemE;
	mad.lo.s32 	%r1907, %r877, 48, %r1906;
	add.s32 	%r4991, %r1907, 32;
	add.s32 	%r4990, %r877, %r887;
	neg.s32 	%r4989, %r1905;
	shl.b32 	%r1908, %r1904, 8;
	and.b32  	%r1909, %r1908, 768;
	add.s32 	%r4995, %r877, %r1909;
$L__BB14_296:
	.pragma "nounroll";
	mul.wide.s32 	%rd254, %r4990, 4;
	add.s64 	%rd255, %rd55, %rd254;
	mul.wide.s32 	%rd256, %r4990, 16;
	add.s64 	%rd257, %rd56, %rd256;
	ld.shared.v2.f64 	{%fd616, %fd617}, [%r4991+-16];
	ld.shared.u32 	%r1910, [%r4991];
	st.global.v2.f64 	[%rd257], {%fd616, %fd617};
	st.global.u32 	[%rd255], %r1910;
	add.s32 	%r4991, %r4991, 12288;
	add.s32 	%r4990, %r4990, 256;
	add.s32 	%r4989, %r4989, 1;
	setp.ne.s32 	%p102, %r4989, 0;
	@%p102 bra 	$L__BB14_296;
$L__BB14_297:
	setp.lt.u32 	%p103, %r888, 768;
	@%p103 bra 	$L__BB14_304;
	mov.u32 	%r1911, _ZN6thrust24THRUST_300001_SM_1000_NS8cuda_cub4core6detail5shmemE;
	mad.lo.s32 	%r1912, %r4995, 48, %r1911;
	add.s32 	%r4994, %r1912, 24592;
	add.s64 	%rd57, %rd56, 8192;
	add.s32 	%r4993, %r4995, %r887;
	add.s64 	%rd58, %rd55, 2048;
$L__BB14_299:
	mul.wide.s32 	%rd258, %r4993, 16;
	add.s64 	%rd259, %rd57, %rd258;
	mul.wide.s32 	%rd260, %r4993, 4;
	add.s64 	%rd261, %rd58, %rd260;
	ld.shared.v2.f64 	{%fd618, %fd619}, [%r4994+-24576];
	ld.shared.u32 	%r1913, [%r4994+-24560];
	st.global.v2.f64 	[%rd259+-8192], {%fd618, %fd619};
	st.global.u32 	[%rd261+-2048], %r1913;
	ld.shared.v2.f64 	{%fd620, %fd621}, [%r4994+-12288];
	ld.shared.u32 	%r1914, [%r4994+-12272];
	st.global.v2.f64 	[%rd259+-4096], {%fd620, %fd621};
	st.global.u32 	[%rd261+-1024], %r1914;
	ld.shared.v2.f64 	{%fd622, %fd623}, [%r4994];
	ld.shared.u32 	%r1915, [%r4994+16];
	st.global.v2.f64 	[%rd259], {%fd622, %fd623};
	st.global.u32 	[%rd261], %r1915;
	ld.shared.v2.f64 	{%fd624, %fd625}, [%r4994+12288];
	ld.shared.u32 	%r1916, [%r4994+12304];
	st.global.v2.f64 	[%rd259+4096], {%fd624, %fd625};
	st.global.u32 	[%rd261+1024], %r1916;
	add.s32 	%r4995, %r4995, 1024;
	add.s32 	%r4994, %r4994, 49152;
	add.s32 	%r4993, %r4993, 1024;
	setp.lt.s32 	%p104, %r4995, %r884;
	@%p104 bra 	$L__BB14_299;
	bra.uni 	$L__BB14_304;
$L__BB14_300:
	not.pred 	%p96, %p2;
	@%p96 bra 	$L__BB14_302;
	mul.wide.s32 	%rd246, %r4985, 16;
	add.s64 	%rd247, %rd56, %rd246;
	mul.wide.s32 	%rd248, %r4985, 4;
	add.s64 	%rd249, %rd55, %rd248;
	st.global.v2.f64 	[%rd247], {%fd1491, %fd1492};
	st.global.u32 	[%rd249], %r4986;
$L__BB14_302:
	not.pred 	%p97, %p3;
	@%p97 bra 	$L__BB14_304;
	mul.wide.s32 	%rd250, %r882, 16;
	add.s64 	%rd251, %rd56, %rd250;
	mul.wide.s32 	%rd252, %r882, 4;
	add.s64 	%rd253, %rd55, %rd252;
	st.global.v2.f64 	[%rd251], {%fd331, %fd332};
	st.global.u32 	[%rd253], %r883;
$L__BB14_304:
	setp.ne.s32 	%p105, %r877, 255;
	@%p105 bra 	$L__BB14_308;
	ld.param.u32 	%r4704, [_ZN6thrust24THRUST_300001_SM_1000_NS8cuda_cub4core6detail13_kernel_agentINS1_15__reduce_by_key16ReduceByKeyAgentINS0_6detail15normal_iteratorINS0_10device_ptrIiEEEENS0_12zip_iteratorIN4cuda3std3__45tupleIJNS0_18transform_iteratorIN12Trajectories21PhaseToComplexFunctorENS0_20permutation_iteratorINS9_IdEESB_EENS0_11use_defaultESN_EESB_EEEEENS0_16discard_iteratorISN_EENSC_INSG_IJNS8_INS9_I7double2EEEESB_EEEEENSF_8equal_toIiEENSI_21ReduceComplexAndIndexEPiiEEJSB_SQ_SS_SX_S11_N3cub18CUB_300001_SM_100024ReduceByKeyScanTileStateINSG_IJST_iEEEiLb0EEESZ_S10_iiEEEvDpT0__param_8];
	mov.u32 	%r1917, %ctaid.x;
	shl.b32 	%r1918, %r1917, 9;
	sub.s32 	%r1919, %r4704, %r1918;
	setp.ne.s32 	%p106, %r1919, 512;
	@%p106 bra 	$L__BB14_307;
	mul.wide.s32 	%rd262, %r4996, 16;
	add.s64 	%rd263, %rd56, %rd262;
	mul.wide.s32 	%rd264, %r4996, 4;
	add.s64 	%rd265, %rd55, %rd264;
	st.global.v2.f64 	[%rd263], {%fd333, %fd334};
	st.global.u32 	[%rd265], %r886;
	add.s32 	%r4996, %r4996, 1;
$L__BB14_307:
	ld.param.u64 	%rd756, [_ZN6thrust24THRUST_300001_SM_1000_NS8cuda_cub4core6detail13_kernel_agentINS1_15__reduce_by_key16ReduceByKeyAgentINS0_6detail15normal_iteratorINS0_10device_ptrIiEEEENS0_12zip_iteratorIN4cuda3std3__45tupleIJNS0_18transform_iteratorIN12Trajectories21PhaseToComplexFunctorENS0_20permutation_iteratorINS9_IdEESB_EENS0_11use_defaultESN_EESB_EEEEENS0_16discard_iteratorISN_EENSC_INSG_IJNS8_INS9_I7double2EEEESB_EEEEENSF_8equal_toIiEENSI_21ReduceComplexAndIndexEPiiEEJSB_SQ_SS_SX_S11_N3cub18CUB_300001_SM_100024ReduceByKeyScanTileStateINSG_IJST_iEEEiLb0EEESZ_S10_iiEEEvDpT0__param_4];
	cvta.to.global.u64 	%rd266, %rd756;
	st.global.u32 	[%rd266], %r4996;
$L__BB14_308:
	ret;

}
	// .globl	_ZN6thrust24THRUST_300001_SM_1000_NS8cuda_cub4core6detail13_kernel_agentINS1_15__reduce_by_key9InitAgentIN3cub18CUB_300001_SM_100024ReduceByKeyScanTileStateIN4cuda3std3__45tupleIJ7double2iEEElLb0EEElPlEEJSG_lSH_EEEvDpT0_
.visible .entry _ZN6thrust24THRUST_300001_SM_1000_NS8cuda_cub4core6detail13_kernel_agentINS1_15__reduce_by_key9InitAgentIN3cub18CUB_300001_SM_100024ReduceByKeyScanTileStateIN4cuda3std3__45tupleIJ7double2iEEElLb0EEElPlEEJSG_lSH_EEEvDpT0_(
	.param .align 8 .b8 _ZN6thrust24THRUST_300001_SM_1000_NS8cuda_cub4core6detail13_kernel_agentINS1_15__reduce_by_key9InitAgentIN3cub18CUB_300001_SM_100024ReduceByKeyScanTileStateIN4cuda3std3__45tupleIJ7double2iEEElLb0EEElPlEEJSG_lSH_EEEvDpT0__param_0[24],
	.param .u64 _ZN6thrust24THRUST_300001_SM_1000_NS8cuda_cub4core6detail13_kernel_agentINS1_15__reduce_by_key9InitAgentIN3cub18CUB_300001_SM_100024ReduceByKeyScanTileStateIN4cuda3std3__45tupleIJ7double2iEEElLb0EEElPlEEJSG_lSH_EEEvDpT0__param_1,
	.param .u64 .ptr .align 1 _ZN6thrust24THRUST_300001_SM_1000_NS8cuda_cub4core6detail13_kernel_agentINS1_15__reduce_by_key9InitAgentIN3cub18CUB_300001_SM_100024ReduceByKeyScanTileStateIN4cuda3std3__45tupleIJ7double2iEEElLb0EEElPlEEJSG_lSH_EEEvDpT0__param_2
)
.maxntid 128
{
	.reg .pred 	%p<6>;
	.reg .b32 	%r<10>;
	.reg .b64 	%rd<10>;

	ld.param.u64 	%rd3, [_ZN6thrust24THRUST_300001_SM_1000_NS8cuda_cub4core6detail13_kernel_agentINS1_15__reduce_by_key9InitAgentIN3cub18CUB_300001_SM_100024ReduceByKeyScanTileStateIN4cuda3std3__45tupleIJ7double2iEEElLb0EEElPlEEJSG_lSH_EEEvDpT0__param_0];
	ld.param.u32 	%r4, [_ZN6thrust24THRUST_300001_SM_1000_NS8cuda_cub4core6detail13_kernel_agentINS1_15__reduce_by_key9InitAgentIN3cub18CUB_300001_SM_100024ReduceByKeyScanTileStateIN4cuda3std3__45tupleIJ7double2iEEElLb0EEElPlEEJSG_lSH_EEEvDpT0__param_1];
	ld.param.u64 	%rd2, [_ZN6thrust24THRUST_300001_SM_1000_NS8cuda_cub4core6detail13_kernel_agentINS1_15__reduce_by_key9InitAgentIN3cub18CUB_300001_SM_100024ReduceByKeyScanTileStateIN4cuda3std3__45tupleIJ7double2iEEElLb0EEElPlEEJSG_lSH_EEEvDpT0__param_2];
	cvta.to.global.u64 	%rd1, %rd3;
	mov.u32 	%r1, %ctaid.x;
	mov.u32 	%r5, %ntid.x;
	mov.u32 	%r2, %tid.x;
	mad.lo.s32 	%r3, %r1, %r5, %r2;
	setp.ge.s32 	%p1, %r3, %r4;
	@%p1 bra 	$L__BB15_2;
	mul.wide.s32 	%rd4, %r3, 4;
	add.s64 	%rd5, %rd1, %rd4;
	mov.b32 	%r6, 99;
	st.global.u32 	[%rd5+128], %r6;
$L__BB15_2:
	setp.ne.s32 	%p2, %r1, 0;
	setp.gt.u32 	%p3, %r2, 31;
	or.pred  	%p4, %p2, %p3;
	@%p4 bra 	$L__BB15_4;
	mul.wide.u32 	%rd6, %r2, 4;
	add.s64 	%rd7, %rd1, %rd6;
	mov.b32 	%r8, 0;
	st.global.u32 	[%rd7], %r8;
$L__BB15_4:
	or.b32  	%r9, %r1, %r2;
	setp.ne.s32 	%p5, %r9, 0;
	@%p5 bra 	$L__BB15_6;
	cvta.to.global.u64 	%rd8, %rd2;
	mov.b64 	%rd9, 0;
	st.global.u64 	[%rd8], %rd9;
$L__BB15_6:
	ret;

}
	// .globl	_ZN6thrust24THRUST_300001_SM_1000_NS8cuda_cub4core6detail13_kernel_agentINS1_15__reduce_by_key16ReduceByKeyAgentINS0_6detail15normal_iteratorINS0_10device_ptrIiEEEENS0_12zip_iteratorIN4cuda3std3__45tupleIJNS0_18transform_iteratorIN12Trajectories21PhaseToComplexFunctorENS0_20permutation_iteratorINS9_IdEESB_EENS0_11use_defaultESN_EESB_EEEEENS0_16discard_iteratorISN_EENSC_INSG_IJNS8_INS9_I7double2EEEESB_EEEEENSF_8equal_toIiEENSI_21ReduceComplexAndIndexEPllEEJSB_SQ_SS_SX_S11_N3cub18CUB_300001_SM_100024ReduceByKeyScanTileStateINSG_IJST_iEEElLb0EEESZ_S10_llEEEvDpT0_
.visible .entry _ZN6thrust24THRUST_300001_SM_1000_NS8cuda_cub4core6detail13_kernel_agentINS1_15__reduce_by_key16ReduceByKeyAgentINS0_6detail15normal_iteratorINS0_10device_ptrIiEEEENS0_12zip_iteratorIN4cuda3std3__45tupleIJNS0_18transform_iteratorIN12Trajectories21PhaseToComplexFunctorENS0_20permutation_iteratorINS9_IdEESB_EENS0_11use_defaultESN_EESB_EEEEENS0_16discard_iteratorISN_EENSC_INSG_IJNS8_INS9_I7double2EEEESB_EEEEENSF_8equal_toIiEENSI_21ReduceComplexAndIndexEPllEEJSB_SQ_SS_SX_S11_N3cub18CUB_300001_SM_100024ReduceByKeyScanTileStateINSG_IJST_iEEElLb0EEESZ_S10_llEEEvDpT0_(
	.param .align 8 .b8 _ZN6thrust24THRUST_300001_SM_1000_NS8cuda_cub4core6detail13_kernel_agentINS1_15__reduce_by_key16ReduceByKeyAgentINS0_6detail15normal_iteratorINS0_10device_ptrIiEEEENS0_12zip_iteratorIN4cuda3std3__45tupleIJNS0_18transform_iteratorIN12Trajectories21PhaseToComplexFunctorENS0_20permutation_iteratorINS9_IdEESB_EENS0_11use_defaultESN_EESB_EEEEENS0_16discard_iteratorISN_EENSC_INSG_IJNS8_INS9_I7double2EEEESB_EEEEENSF_8equal_toIiEENSI_21ReduceComplexAndIndexEPllEEJSB_SQ_SS_SX_S11_N3cub18CUB_300001_SM_100024ReduceByKeyScanTileStateINSG_IJST_iEEElLb0EEESZ_S10_llEEEvDpT0__param_0[8],
	.param .align 8 .b8 _ZN6thrust24THRUST_300001_SM_1000_NS8cuda_cub4core6detail13_kernel_agentINS1_15__reduce_by_key16ReduceByKeyAgentINS0_6detail15normal_iteratorINS0_10device_ptrIiEEEENS0_12zip_iteratorIN4cuda3std3__45tupleIJNS0_18transform_iteratorIN12Trajectories21PhaseToComplexFunctorENS0_20permutation_iteratorINS9_IdEESB_EENS0_11use_defaultESN_EESB_EEEEENS0_16discard_iteratorISN_EENSC_INSG_IJNS8_INS9_I7double2EEEESB_EEEEENSF_8equal_toIiEENSI_21ReduceComplexAndIndexEPllEEJSB_SQ_SS_SX_S11_N3cub18CUB_300001_SM_100024ReduceByKeyScanTileStateINSG_IJST_iEEElLb0EEESZ_S10_llEEEvDpT0__param_1[32],
	.param .align 8 .b8 _ZN6thrust24THRUST_300001_SM_1000_NS8cuda_cub4core6detail13_kernel_agentINS1_15__reduce_by_key16ReduceByKeyAgentINS0_6detail15normal_iteratorINS0_10device_ptrIiEEEENS0_12zip_iteratorIN4cuda3std3__45tupleIJNS0_18transform_iteratorIN12Trajectories21PhaseToComplexFunctorENS0_20permutation_iteratorINS9_IdEESB_EENS0_11use_defaultESN_EESB_EEEEENS0_16discard_iteratorISN_EENSC_INSG_IJNS8_INS9_I7double2EEEESB_EEEEENSF_8equal_toIiEENSI_21ReduceComplexAndIndexEPllEEJSB_SQ_SS_SX_S11_N3cub18CUB_300001_SM_100024ReduceByKeyScanTileStateINSG_IJST_iEEElLb0EEESZ_S10_llEEEvDpT0__param_2[16],
	.param .align 8 .b8 _ZN6thrust24THRUST_300001_SM_1000_NS8cuda_cub4core6detail13_kernel_agentINS1_15__reduce_by_key16ReduceByKeyAgentINS0_6detail15normal_iteratorINS0_10device_ptrIiEEEENS0_12zip_iteratorIN4cuda3std3__45tupleIJNS0_18transform_iteratorIN12Trajectories21PhaseToComplexFunctorENS0_20permutation_iteratorINS9_IdEESB_EENS0_11use_defaultESN_EESB_EEEEENS0_16discard_iteratorISN_EENSC_INSG_IJNS8_INS9_I7double2EEEESB_EEEEENSF_8equal_toIiEENSI_21ReduceComplexAndIndexEPllEEJSB_SQ_SS_SX_S11_N3cub18CUB_300001_SM_100024ReduceByKeyScanTileStateINSG_IJST_iEEElLb0EEESZ_S10_llEEEvDpT0__param_3[16],
	.param .u64 .ptr .align 1 _ZN6thrust24THRUST_300001_SM_1000_NS8cuda_cub4core6detail13_kernel_agentINS1_15__reduce_by_key16ReduceByKeyAgentINS0_6detail15normal_iteratorINS0_10device_ptrIiEEEENS0_12zip_iteratorIN4cuda3std3__45tupleIJNS0_18transform_iteratorIN12Trajectories21PhaseToComplexFunctorENS0_20permutation_iteratorINS9_IdEESB_EENS0_11use_defaultESN_EESB_EEEEENS0_16discard_iteratorISN_EENSC_INSG_IJNS8_INS9_I7double2EEEESB_EEEEENSF_8equal_toIiEENSI_21ReduceComplexAndIndexEPllEEJSB_SQ_SS_SX_S11_N3cub18CUB_300001_SM_100024ReduceByKeyScanTileStateINSG_IJST_iEEElLb0EEESZ_S10_llEEEvDpT0__param_4,
	.param .align 8 .b8 _ZN6thrust24THRUST_300001_SM_1000_NS8cuda_cub4core6detail13_kernel_agentINS1_15__reduce_by_key16ReduceByKeyAgentINS0_6detail15normal_iteratorINS0_10device_ptrIiEEEENS0_12zip_iteratorIN4cuda3std3__45tupleIJNS0_18transform_iteratorIN12Trajectories21PhaseToComplexFunctorENS0_20permutation_iteratorINS9_IdEESB_EENS0_11use_defaultESN_EESB_EEEEENS0_16discard_iteratorISN_EENSC_INSG_IJNS8_INS9_I7double2EEEESB_EEEEENSF_8equal_toIiEENSI_21ReduceComplexAndIndexEPllEEJSB_SQ_SS_SX_S11_N3cub18CUB_300001_SM_100024ReduceByKeyScanTileStateINSG_IJST_iEEElLb0EEESZ_S10_llEEEvDpT0__param_5[24],
	.param .align 1 .b8 _ZN6thrust24THRUST_300001_SM_1000_NS8cuda_cub4core6detail13_kernel_agentINS1_15__reduce_by_key16ReduceByKeyAgentINS0_6detail15normal_iteratorINS0_10device_ptrIiEEEENS0_12zip_iteratorIN4cuda3std3__45tupleIJNS0_18transform_iteratorIN12Trajectories21PhaseToComplexFunctorENS0_20permutation_iteratorINS9_IdEESB_EENS0_11use_defaultESN_EESB_EEEEENS0_16discard_iteratorISN_EENSC_INSG_IJNS8_INS9_I7double2EEEESB_EEEEENSF_8equal_toIiEENSI_21ReduceComplexAndIndexEPllEEJSB_SQ_SS_SX_S11_N3cub18CUB_300001_SM_100024ReduceByKeyScanTileStateINSG_IJST_iEEElLb0EEESZ_S10_llEEEvDpT0__param_6[1],
	.param .align 1 .b8 _ZN6thrust24THRUST_300001_SM_1000_NS8cuda_cub4core6detail13_kernel_agentINS1_15__reduce_by_key16ReduceByKeyAgentINS0_6detail15normal_iteratorINS0_10device_ptrIiEEEENS0_12zip_iteratorIN4cuda3std3__45tupleIJNS0_18transform_iteratorIN12Trajectories21PhaseToComplexFunctorENS0_20permutation_iteratorINS9_IdEESB_EENS0_11use_defaultESN_EESB_EEEEENS0_16discard_iteratorISN_EENSC_INSG_IJNS8_INS9_I7double2EEEESB_EEEEENSF_8equal_toIiEENSI_21ReduceComplexAndIndexEPllEEJSB_SQ_SS_SX_S11_N3cub18CUB_300001_SM_100024ReduceByKeyScanTileStateINSG_IJST_iEEElLb0EEESZ_S10_llEEEvDpT0__param_7[1],
	.param .u64 _ZN6thrust24THRUST_300001_SM_1000_NS8cuda_cub4core6detail13_kernel_agentINS1_15__reduce_by_key16ReduceByKeyAgentINS0_6detail15normal_iteratorINS0_10device_ptrIiEEEENS0_12zip_iteratorIN4cuda3std3__45tupleIJNS0_18transform_iteratorIN12Trajectories21PhaseToComplexFunctorENS0_20permutation_iteratorINS9_IdEESB_EENS0_11use_defaultESN_EESB_EEEEENS0_16discard_iteratorISN_EENSC_INSG_IJNS8_INS9_I7double2EEEESB_EEEEENSF_8equal_toIiEENSI_21ReduceComplexAndIndexEPllEEJSB_SQ_SS_SX_S11_N3cub18CUB_300001_SM_100024ReduceByKeyScanTileStateINSG_IJST_iEEElLb0EEESZ_S10_llEEEvDpT0__param_8,
	.param .u64 _ZN6thrust24THRUST_300001_SM_1000_NS8cuda_cub4core6detail13_kernel_agentINS1_15__reduce_by_key16ReduceByKeyAgentINS0_6detail15normal_iteratorINS0_10device_ptrIiEEEENS0_12zip_iteratorIN4cuda3std3__45tupleIJNS0_18transform_iteratorIN12Trajectories21PhaseToComplexFunctorENS0_20permutation_iteratorINS9_IdEESB_EENS0_11use_defaultESN_EESB_EEEEENS0_16discard_iteratorISN_EENSC_INSG_IJNS8_INS9_I7double2EEEESB_EEEEENSF_8equal_toIiEENSI_21ReduceComplexAndIndexEPllEEJSB_SQ_SS_SX_S11_N3cub18CUB_300001_SM_100024ReduceByKeyScanTileStateINSG_IJST_iEEElLb0EEESZ_S10_llEEEvDpT0__param_9
)
.maxntid 256
{
	.reg .pred 	%p<362>;
	.reg .b16 	%rs<31>;
	.reg .b32 	%r<4504>;
	.reg .b64 	%rd<1165>;
	.reg .b64 	%fd<1495>;

	ld.param.u64 	%rd210, [_ZN6thrust24THRUST_300001_SM_1000_NS8cuda_cub4core6detail13_kernel_agentINS1_15__reduce_by_key16ReduceByKeyAgentINS0_6detail15normal_iteratorINS0_10device_ptrIiEEEENS0_12zip_iteratorIN4cuda3std3__45tupleIJNS0_18transform_iteratorIN12Trajectories21PhaseToComplexFunctorENS0_20permutation_iteratorINS9_IdEESB_EENS0_11use_defaultESN_EESB_EEEEENS0_16discard_iteratorISN_EENSC_INSG_IJNS8_INS9_I7double2EEEESB_EEEEENSF_8equal_toIiEENSI_21ReduceComplexAndIndexEPllEEJSB_SQ_SS_SX_S11_N3cub18CUB_300001_SM_100024ReduceByKeyScanTileStateINSG_IJST_iEEElLb0EEESZ_S10_llEEEvDpT0__param_5+16];
	ld.param.u64 	%rd209, [_ZN6thrust24THRUST_300001_SM_1000_NS8cuda_cub4core6detail13_kernel_agentINS1_15__reduce_by_key16ReduceByKeyAgentINS0_6detail15normal_iteratorINS0_10device_ptrIiEEEENS0_12zip_iteratorIN4cuda3std3__45tupleIJNS0_18transform_iteratorIN12Trajectories21PhaseToComplexFunctorENS0_20permutation_iteratorINS9_IdEESB_EENS0_11use_defaultESN_EESB_EEEEENS0_16discard_iteratorISN_EENSC_INSG_IJNS8_INS9_I7double2EEEESB_EEEEENSF_8equal_toIiEENSI_21ReduceComplexAndIndexEPllEEJSB_SQ_SS_SX_S11_N3cub18CUB_300001_SM_100024ReduceByKeyScanTileStateINSG_IJST_iEEElLb0EEESZ_S10_llEEEvDpT0__param_5+8];
	ld.param.u64 	%rd208, [_ZN6thrust24THRUST_300001_SM_1000_NS8cuda_cub4core6detail13_kernel_agentINS1_15__reduce_by_key16ReduceByKeyAgentINS0_6detail15normal_iteratorINS0_10device_ptrIiEEEENS0_12zip_iteratorIN4cuda3std3__45tupleIJNS0_18transform_iteratorIN12Trajectories21PhaseToComplexFunctorENS0_20permutation_iteratorINS9_IdEESB_EENS0_11use_defaultESN_EESB_EEEEENS0_16discard_iteratorISN_EENSC_INSG_IJNS8_INS9_I7double2EEEESB_EEEEENSF_8equal_toIiEENSI_21ReduceComplexAndIndexEPllEEJSB_SQ_SS_SX_S11_N3cub18CUB_300001_SM_100024ReduceByKeyScanTileStateINSG_IJST_iEEElLb0EEESZ_S10_llEEEvDpT0__param_5];
	ld.param.u64 	%rd5, [_ZN6thrust24THRUST_300001_SM_1000_NS8cuda_cub4core6detail13_kernel_agentINS1_15__reduce_by_key16ReduceByKeyAgentINS0_6detail15normal_iteratorINS0_10device_ptrIiEEEENS0_12zip_iteratorIN4cuda3std3__45tupleIJNS0_18transform_iteratorIN12Trajectories21PhaseToComplexFunctorENS0_20permutation_iteratorINS9_IdEESB_EENS0_11use_defaultESN_EESB_EEEEENS0_16discard_iteratorISN_EENSC_INSG_IJNS8_INS9_I7double2EEEESB_EEEEENSF_8equal_toIiEENSI_21ReduceComplexAndIndexEPllEEJSB_SQ_SS_SX_S11_N3cub18CUB_300001_SM_100024ReduceByKeyScanTileStateINSG_IJST_iEEElLb0EEESZ_S10_llEEEvDpT0__param_0];
	ld.param.u64 	%rd206, [_ZN6thrust24THRUST_300001_SM_1000_NS8cuda_cub4core6detail13_kernel_agentINS1_15__reduce_by_key16ReduceByKeyAgentINS0_6detail15normal_iteratorINS0_10device_ptrIiEEEENS0_12zip_iteratorIN4cuda3std3__45tupleIJNS0_18transform_iteratorIN12Trajectories21PhaseToComplexFunctorENS0_20permutation_iteratorINS9_IdEESB_EENS0_11use_defaultESN_EESB_EEEEENS0_16discard_iteratorISN_EENSC_INSG_IJNS8_INS9_I7double2EEEESB_EEEEENSF_8equal_toIiEENSI_21ReduceComplexAndIndexEPllEEJSB_SQ_SS_SX_S11_N3cub18CUB_300001_SM_100024ReduceByKeyScanTileStateINSG_IJST_iEEElLb0EEESZ_S10_llEEEvDpT0__param_3+8];
	ld.param.u64 	%rd205, [_ZN6thrust24THRUST_300001_SM_1000_NS8cuda_cub4core6detail13_kernel_agentINS1_15__reduce_by_key16ReduceByKeyAgentINS0_6detail15normal_iteratorINS0_10device_ptrIiEEEENS0_12zip_iteratorIN4cuda3std3__45tupleIJNS0_18transform_iteratorIN12Trajectories21PhaseToComplexFunctorENS0_20permutation_iteratorINS9_IdEESB_EENS0_11use_defaultESN_EESB_EEEEENS0_16discard_iteratorISN_EENSC_INSG_IJNS8_INS9_I7double2EEEESB_EEEEENSF_8equal_toIiEENSI_21ReduceComplexAndIndexEPllEEJSB_SQ_SS_SX_S11_N3cub18CUB_300001_SM_100024ReduceByKeyScanTileStateINSG_IJST_iEEElLb0EEESZ_S10_llEEEvDpT0__param_3];
	ld.param.u64 	%rd212, [_ZN6thrust24THRUST_300001_SM_1000_NS8cuda_cub4core6detail13_kernel_agentINS1_15__reduce_by_key16ReduceByKeyAgentINS0_6detail15normal_iteratorINS0_10device_ptrIiEEEENS0_12zip_iteratorIN4cuda3std3__45tupleIJNS0_18transform_iteratorIN12Trajectories21PhaseToComplexFunctorENS0_20permutation_iteratorINS9_IdEESB_EENS0_11use_defaultESN_EESB_EEEEENS0_16discard_iteratorISN_EENSC_INSG_IJNS8_INS9_I7double2EEEESB_EEEEENSF_8equal_toIiEENSI_21ReduceComplexAndIndexEPllEEJSB_SQ_SS_SX_S11_N3cub18CUB_300001_SM_100024ReduceByKeyScanTileStateINSG_IJST_iEEElLb0EEESZ_S10_llEEEvDpT0__param_1+24];
	ld.param.u64 	%rd213, [_ZN6thrust24THRUST_300001_SM_1000_NS8cuda_cub4core6detail13_kernel_agentINS1_15__reduce_by_key16ReduceByKeyAgentINS0_6detail15normal_iteratorINS0_10device_ptrIiEEEENS0_12zip_iteratorIN4cuda3std3__45tupleIJNS0_18transform_iteratorIN12Trajectories21PhaseToComplexFunctorENS0_20permutation_iteratorINS9_IdEESB_EENS0_11use_defaultESN_EESB_EEEEENS0_16discard_iteratorISN_EENSC_INSG_IJNS8_INS9_I7double2EEEESB_EEEEENSF_8equal_toIiEENSI_21ReduceComplexAndIndexEPllEEJSB_SQ_SS_SX_S11_N3cub18CUB_300001_SM_100024ReduceByKeyScanTileStateINSG_IJST_iEEElLb0EEESZ_S10_llEEEvDpT0__param_1+8];
	ld.param.u64 	%rd214, [_ZN6thrust24THRUST_300001_SM_1000_NS8cuda_cub4core6detail13_kernel_agentINS1_15__reduce_by_key16ReduceByKeyAgentINS0_6detail15normal_iteratorINS0_10device_ptrIiEEEENS0_12zip_iteratorIN4cuda3std3__45tupleIJNS0_18transform_iteratorIN12Trajectories21PhaseToComplexFunctorENS0_20permutation_iteratorINS9_IdEESB_EENS0_11use_defaultESN_EESB_EEEEENS0_16discard_iteratorISN_EENSC_INSG_IJNS8_INS9_I7double2EEEESB_EEEEENSF_8equal_toIiEENSI_21ReduceComplexAndIndexEPllEEJSB_SQ_SS_SX_S11_N3cub18CUB_300001_SM_100024ReduceByKeyScanTileStateINSG_IJST_iEEElLb0EEESZ_S10_llEEEvDpT0__param_1];
	ld.param.u64 	%rd207, [_ZN6thrust24THRUST_300001_SM_1000_NS8cuda_cub4core6detail13_kernel_agentINS1_15__reduce_by_key16ReduceByKeyAgentINS0_6detail15normal_iteratorINS0_10device_ptrIiEEEENS0_12zip_iteratorIN4cuda3std3__45tupleIJNS0_18transform_iteratorIN12Trajectories21PhaseToComplexFunctorENS0_20permutation_iteratorINS9_IdEESB_EENS0_11use_defaultESN_EESB_EEEEENS0_16discard_iteratorISN_EENSC_INSG_IJNS8_INS9_I7double2EEEESB_EEEEENSF_8equal_toIiEENSI_21ReduceComplexAndIndexEPllEEJSB_SQ_SS_SX_S11_N3cub18CUB_300001_SM_100024ReduceByKeyScanTileStateINSG_IJST_iEEElLb0EEESZ_S10_llEEEvDpT0__param_4];
	ld.param.u64 	%rd211, [_ZN6thrust24THRUST_300001_SM_1000_NS8cuda_cub4core6detail13_kernel_agentINS1_15__reduce_by_key16ReduceByKeyAgentINS0_6detail15normal_iteratorINS0_10device_ptrIiEEEENS0_12zip_iteratorIN4cuda3std3__45tupleIJNS0_18transform_iteratorIN12Trajectories21PhaseToComplexFunctorENS0_20permutation_iteratorINS9_IdEESB_EENS0_11use_defaultESN_EESB_EEEEENS0_16discard_iteratorISN_EENSC_INSG_IJNS8_INS9_I7double2EEEESB_EEEEENSF_8equal_toIiEENSI_21ReduceComplexAndIndexEPllEEJSB_SQ_SS_SX_S11_N3cub18CUB_300001_SM_100024ReduceByKeyScanTileStateINSG_IJST_iEEElLb0EEESZ_S10_llEEEvDpT0__param_8];
	cvta.to.global.u64 	%rd1, %rd207;
	cvta.to.global.u64 	%rd6, %rd214;
	cvta.to.global.u64 	%rd7, %rd213;
	cvta.to.global.u64 	%rd8, %rd212;
	cvta.to.global.u64 	%rd9, %rd205;
	cvta.to.global.u64 	%rd10, %rd206;
	mov.u32 	%r1, %ctaid.x;
	mul.wide.u32 	%rd11, %r1, 512;
	sub.s64 	%rd12, %rd211, %rd11;
	setp.lt.s64 	%p4, %rd12, 513;
	@%p4 bra 	$L__BB16_133;
	setp.ne.s32 	%p199, %r1, 0;
	@%p199 bra 	$L__BB16_45;
	mov.u32 	%r2, %tid.x;
	and.b32  	%r3839, %r2, 31;
	shl.b32 	%r3840, %r2, 1;
	and.b32  	%r3841, %r3840, 1984;
	or.b32  	%r3842, %r3841, %r3839;
	cvt.u64.u32 	%rd981, %r3842;
	add.s64 	%rd982, %rd11, %rd981;
	shl.b64 	%rd983, %rd982, 2;
	add.s64 	%rd979, %rd5, %rd983;
	// begin inline asm
	ld.global.nc.u32 %r3836, [%rd979];
	// end inline asm
	add.s64 	%rd980, %rd979, 128;
	// begin inline asm
	ld.global.nc.u32 %r3837, [%rd980];
	// end inline asm
	// begin inline asm
	mov.u32 %r3838, %laneid;
	// end inline asm
	add.s32 	%r4, %r3838, %r3841;
	shl.b32 	%r3843, %r4, 2;
	mov.u32 	%r3844, _ZN6thrust24THRUST_300001_SM_1000_NS8cuda_cub4core6detail5shmemE;
	add.s32 	%r5, %r3844, %r3843;
	st.shared.u32 	[%r5], %r3836;
	st.shared.u32 	[%r5+128], %r3837;
	bar.warp.sync 	-1;
	and.b32  	%r3845, %r2, 992;
	add.s32 	%r6, %r3838, %r3845;
	shl.b32 	%r3846, %r3838, 2;
	add.s32 	%r7, %r5, %r3846;
	ld.shared.v2.u32 	{%r8, %r9}, [%r7];
	bar.sync 	0;
	add.s64 	%rd13, %rd6, %rd983;
	add.s64 	%rd14, %rd8, %rd983;
	ld.global.u32 	%r3847, [%rd13];
	mul.wide.s32 	%rd984, %r3847, 8;
	add.s64 	%rd985, %rd7, %rd984;
	ld.global.f64 	%fd1, [%rd985];
	abs.f64 	%fd2, %fd1;
	setp.neu.f64 	%p302, %fd2, 0d7FF0000000000000;
	@%p302 bra 	$L__BB16_4;
	mov.f64 	%fd1181, 0d0000000000000000;
	mul.rn.f64 	%fd1390, %fd1, %fd1181;
	mov.b32 	%r4299, 1;
	bra.uni 	$L__BB16_7;
$L__BB16_4:
	mul.f64 	%fd1176, %fd1, 0d3FE45F306DC9C883;
	cvt.rni.s32.f64 	%r4298, %fd1176;
	cvt.rn.f64.s32 	%fd1177, %r4298;
	fma.rn.f64 	%fd1178, %fd1177, 0dBFF921FB54442D18, %fd1;
	fma.rn.f64 	%fd1179, %fd1177, 0dBC91A62633145C00, %fd1178;
	fma.rn.f64 	%fd1390, %fd1177, 0dB97B839A252049C0, %fd1179;
	setp.ltu.f64 	%p303, %fd2, 0d41E0000000000000;
	@%p303 bra 	$L__BB16_6;
	{ // callseq 36, 0
	.param .b64 param0;
	st.param.f64 	[param0], %fd1;
	.param .align 16 .b8 retval0[16];
	call.uni (retval0), 
	__internal_trig_reduction_slowpathd, 
	(
	param0
	);
	ld.param.f64 	%fd1390, [retval0];
	ld.param.b32 	%r4298, [retval0+8];
	} // callseq 36
$L__BB16_6:
	add.s32 	%r4299, %r4298, 1;
$L__BB16_7:
	setp.neu.f64 	%p304, %fd2, 0d7FF0000000000000;
	shl.b32 	%r3850, %r4299, 6;
	cvt.u64.u32 	%rd986, %r3850;
	and.b64  	%rd987, %rd986, 64;
	mov.u64 	%rd988, __cudart_sin_cos_coeffs;
	add.s64 	%rd989, %rd988, %rd987;
	mul.rn.f64 	%fd1182, %fd1390, %fd1390;
	and.b32  	%r3851, %r4299, 1;
	setp.eq.b32 	%p305, %r3851, 1;
	selp.f64 	%fd1183, 0dBDA8FF8320FD8164, 0d3DE5DB65F9785EBA, %p305;
	ld.global.nc.v2.f64 	{%fd1184, %fd1185}, [%rd989];
	fma.rn.f64 	%fd1186, %fd1183, %fd1182, %fd1184;
	fma.rn.f64 	%fd1187, %fd1186, %fd1182, %fd1185;
	ld.global.nc.v2.f64 	{%fd1188, %fd1189}, [%rd989+16];
	fma.rn.f64 	%fd1190, %fd1187, %fd1182, %fd1188;
	fma.rn.f64 	%fd1191, %fd1190, %fd1182, %fd1189;
	ld.global.nc.v2.f64 	{%fd1192, %fd1193}, [%rd989+32];
	fma.rn.f64 	%fd1194, %fd1191, %fd1182, %fd1192;
	fma.rn.f64 	%fd1195, %fd1194, %fd1182, %fd1193;
	fma.rn.f64 	%fd1196, %fd1195, %fd1390, %fd1390;
	fma.rn.f64 	%fd1197, %fd1195, %fd1182, 0d3FF0000000000000;
	selp.f64 	%fd1198, %fd1197, %fd1196, %p305;
	and.b32  	%r3852, %r4299, 2;
	setp.eq.s32 	%p306, %r3852, 0;
	mov.f64 	%fd1199, 0d0000000000000000;
	sub.f64 	%fd1200, %fd1199, %fd1198;
	selp.f64 	%fd8, %fd1198, %fd1200, %p306;
	@%p304 bra 	$L__BB16_9;
	mov.f64 	%fd1206, 0d0000000000000000;
	mul.rn.f64 	%fd1391, %fd1, %fd1206;
	mov.b32 	%r4300, 0;
	bra.uni 	$L__BB16_11;
$L__BB16_9:
	mul.f64 	%fd1201, %fd1, 0d3FE45F306DC9C883;
	cvt.rni.s32.f64 	%r4300, %fd1201;
	cvt.rn.f64.s32 	%fd1202, %r4300;
	fma.rn.f64 	%fd1203, %fd1202, 0dBFF921FB54442D18, %fd1;
	fma.rn.f64 	%fd1204, %fd1202, 0dBC91A62633145C00, %fd1203;
	fma.rn.f64 	%fd1391, %fd1202, 0dB97B839A252049C0, %fd1204;
	setp.ltu.f64 	%p307, %fd2, 0d41E0000000000000;
	@%p307 bra 	$L__BB16_11;
	{ // callseq 37, 0
	.param .b64 param0;
	st.param.f64 	[param0], %fd1;
	.param .align 16 .b8 retval0[16];
	call.uni (retval0), 
	__internal_trig_reduction_slowpathd, 
	(
	param0
	);
	ld.param.f64 	%fd1391, [retval0];
	ld.param.b32 	%r4300, [retval0+8];
	} // callseq 37
$L__BB16_11:
	shl.b32 	%r3855, %r4300, 6;
	cvt.u64.u32 	%rd990, %r3855;
	and.b64  	%rd991, %rd990, 64;
	add.s64 	%rd993, %rd988, %rd991;
	mul.rn.f64 	%fd1207, %fd1391, %fd1391;
	and.b32  	%r3856, %r4300, 1;
	setp.eq.b32 	%p308, %r3856, 1;
	selp.f64 	%fd1208, 0dBDA8FF8320FD8164, 0d3DE5DB65F9785EBA, %p308;
	ld.global.nc.v2.f64 	{%fd1209, %fd1210}, [%rd993];
	fma.rn.f64 	%fd1211, %fd1208, %fd1207, %fd1209;
	fma.rn.f64 	%fd1212, %fd1211, %fd1207, %fd1210;
	ld.global.nc.v2.f64 	{%fd1213, %fd1214}, [%rd993+16];
	fma.rn.f64 	%fd1215, %fd1212, %fd1207, %fd1213;
	fma.rn.f64 	%fd1216, %fd1215, %fd1207, %fd1214;
	ld.global.nc.v2.f64 	{%fd1217, %fd1218}, [%rd993+32];
	fma.rn.f64 	%fd1219, %fd1216, %fd1207, %fd1217;
	fma.rn.f64 	%fd1220, %fd1219, %fd1207, %fd1218;
	fma.rn.f64 	%fd1221, %fd1220, %fd1391, %fd1391;
	fma.rn.f64 	%fd1222, %fd1220, %fd1207, 0d3FF0000000000000;
	selp.f64 	%fd1223, %fd1222, %fd1221, %p308;
	and.b32  	%r3857, %r4300, 2;
	setp.eq.s32 	%p309, %r3857, 0;
	mov.f64 	%fd1224, 0d0000000000000000;
	sub.f64 	%fd1225, %fd1224, %fd1223;
	selp.f64 	%fd13, %fd1223, %fd1225, %p309;
	ld.global.u32 	%r18, [%rd14];
	ld.global.u32 	%r3858, [%rd13+128];
	mul.wide.s32 	%rd994, %r3858, 8;
	add.s64 	%rd995, %rd7, %rd994;
	ld.global.f64 	%fd14, [%rd995];
	abs.f64 	%fd15, %fd14;
	setp.eq.f64 	%p310, %fd15, 0d7FF0000000000000;
	@%p310 bra 	$L__BB16_15;
	mul.f64 	%fd1226, %fd14, 0d3FE45F306DC9C883;
	cvt.rni.s32.f64 	%r4301, %fd1226;
	cvt.rn.f64.s32 	%fd1227, %r4301;
	fma.rn.f64 	%fd1228, %fd1227, 0dBFF921FB54442D18, %fd14;
	fma.rn.f64 	%fd1229, %fd1227, 0dBC91A62633145C00, %fd1228;
	fma.rn.f64 	%fd1393, %fd1227, 0dB97B839A252049C0, %fd1229;
	setp.ltu.f64 	%p311, %fd15, 0d41E0000000000000;
	@%p311 bra 	$L__BB16_14;
	{ // callseq 38, 0
	.param .b64 param0;
	st.param.f64 	[param0], %fd14;
	.param .align 16 .b8 retval0[16];
	call.uni (retval0), 
	__internal_trig_reduction_slowpathd, 
	(
	param0
	);
	ld.param.f64 	%fd1393, [retval0];
	ld.param.b32 	%r4301, [retval0+8];
	} // callseq 38
$L__BB16_14:
	add.s32 	%r4302, %r4301, 1;
	bra.uni 	$L__BB16_16;
$L__BB16_15:
	mov.f64 	%fd1231, 0d0000000000000000;
	mul.rn.f64 	%fd1393, %fd14, %fd1231;
	mov.b32 	%r4302, 1;
$L__BB16_16:
	setp.eq.f64 	%p312, %fd15, 0d7FF0000000000000;
	shl.b32 	%r3861, %r4302, 6;
	cvt.u64.u32 	%rd996, %r3861;
	and.b64  	%rd997, %rd996, 64;
	add.s64 	%rd999, %rd988, %rd997;
	mul.rn.f64 	%fd1232, %fd1393, %fd1393;
	and.b32  	%r3862, %r4302, 1;
	setp.eq.b32 	%p313, %r3862, 1;
	selp.f64 	%fd1233, 0dBDA8FF8320FD8164, 0d3DE5DB65F9785EBA, %p313;
	ld.global.nc.v2.f64 	{%fd1234, %fd1235}, [%rd999];
	fma.rn.f64 	%fd1236, %fd1233, %fd1232, %fd1234;
	fma.rn.f64 	%fd1237, %fd1236, %fd1232, %fd1235;
	ld.global.nc.v2.f64 	{%fd1238, %fd1239}, [%rd999+16];
	fma.rn.f64 	%fd1240, %fd1237, %fd1232, %fd1238;
	fma.rn.f64 	%fd1241, %fd1240, %fd1232, %fd1239;
	ld.global.nc.v2.f64 	{%fd1242, %fd1243}, [%rd999+32];
	fma.rn.f64 	%fd1244, %fd1241, %fd1232, %fd1242;
	fma.rn.f64 	%fd1245, %fd1244, %fd1232, %fd1243;
	fma.rn.f64 	%fd1246, %fd1245, %fd1393, %fd1393;
	fma.rn.f64 	%fd1247, %fd1245, %fd1232, 0d3FF0000000000000;
	selp.f64 	%fd1248, %fd1247, %fd1246, %p313;
	and.b32  	%r3863, %r4302, 2;
	setp.eq.s32 	%p314, %r3863, 0;
	mov.f64 	%fd1249, 0d0000000000000000;
	sub.f64 	%fd1250, %fd1249, %fd1248;
	selp.f64 	%fd21, %fd1248, %fd1250, %p314;
	@%p312 bra 	$L__BB16_19;
	mul.f64 	%fd1251, %fd14, 0d3FE45F306DC9C883;
	cvt.rni.s32.f64 	%r4303, %fd1251;
	cvt.rn.f64.s32 	%fd1252, %r4303;
	fma.rn.f64 	%fd1253, %fd1252, 0dBFF921FB54442D18, %fd14;
	fma.rn.f64 	%fd1254, %fd1252, 0dBC91A62633145C00, %fd1253;
	fma.rn.f64 	%fd1394, %fd1252, 0dB97B839A252049C0, %fd1254;
	setp.ltu.f64 	%p315, %fd15, 0d41E0000000000000;
	@%p315 bra 	$L__BB16_20;
	{ // callseq 39, 0
	.param .b64 param0;
	st.param.f64 	[param0], %fd14;
	.param .align 16 .b8 retval0[16];
	call.uni (retval0), 
	__internal_trig_reduction_slowpathd, 
	(
	param0
	);
	ld.param.f64 	%fd1394, [retval0];
	ld.param.b32 	%r4303, [retval0+8];
	} // callseq 39
	bra.uni 	$L__BB16_20;
$L__BB16_19:
	mov.f64 	%fd1256, 0d0000000000000000;
	mul.rn.f64 	%fd1394, %fd14, %fd1256;
	mov.b32 	%r4303, 0;
$L__BB16_20:
	shl.b32 	%r3867, %r4303, 6;
	cvt.u64.u32 	%rd1001, %r3867;
	and.b64  	%rd1002, %rd1001, 64;
	add.s64 	%rd1004, %rd988, %rd1002;
	mul.rn.f64 	%fd1257, %fd1394, %fd1394;
	and.b32  	%r3868, %r4303, 1;
	setp.eq.b32 	%p316, %r3868, 1;
	selp.f64 	%fd1258, 0dBDA8FF8320FD8164, 0d3DE5DB65F9785EBA, %p316;
	ld.global.nc.v2.f64 	{%fd1259, %fd1260}, [%rd1004];
	fma.rn.f64 	%fd1261, %fd1258, %fd1257, %fd1259;
	fma.rn.f64 	%fd1262, %fd1261, %fd1257, %fd1260;
	ld.global.nc.v2.f64 	{%fd1263, %fd1264}, [%rd1004+16];
	fma.rn.f64 	%fd1265, %fd1262, %fd1257, %fd1263;
	fma.rn.f64 	%fd1266, %fd1265, %fd1257, %fd1264;
	ld.global.nc.v2.f64 	{%fd1267, %fd1268}, [%rd1004+32];
	fma.rn.f64 	%fd1269, %fd1266, %fd1257, %fd1267;
	fma.rn.f64 	%fd1270, %fd1269, %fd1257, %fd1268;
	fma.rn.f64 	%fd1271, %fd1270, %fd1394, %fd1394;
	fma.rn.f64 	%fd1272, %fd1270, %fd1257, 0d3FF0000000000000;
	selp.f64 	%fd1273, %fd1272, %fd1271, %p316;
	and.b32  	%r3869, %r4303, 2;
	setp.eq.s32 	%p317, %r3869, 0;
	mov.f64 	%fd1274, 0d0000000000000000;
	sub.f64 	%fd1275, %fd1274, %fd1273;
	selp.f64 	%fd1276, %fd1273, %fd1275, %p317;
	ld.global.u32 	%r3870, [%rd14+128];
	mad.lo.s32 	%r3871, %r4, 28, %r5;
	st.shared.v2.f64 	[%r3871], {%fd8, %fd13};
	mov.b32 	%r3872, 0;
	st.shared.v4.u32 	[%r3871+16], {%r18, %r3872, %r3872, %r3872};
	st.shared.v2.f64 	[%r3871+1024], {%fd21, %fd1276};
	st.shared.v4.u32 	[%r3871+1040], {%r3870, %r3872, %r3872, %r3872};
	bar.warp.sync 	-1;
	mad.lo.s32 	%r3873, %r6, 56, %r7;
	ld.shared.v2.f64 	{%fd1398, %fd1397}, [%r3873];
	ld.shared.u32 	%r4306, [%r3873+16];
	ld.shared.v2.f64 	{%fd29, %fd28}, [%r3873+32];
	ld.shared.u32 	%r28, [%r3873+48];
	bar.sync 	0;
	shl.b32 	%r3874, %r2, 2;
	add.s32 	%r3876, %r3844, %r3874;
	add.s32 	%r29, %r3876, 1632;
	st.shared.u32 	[%r3876+1632], %r9;
	bar.sync 	0;
	setp.eq.s32 	%p318, %r2, 0;
	mov.b64 	%rd1103, 0;
	@%p318 bra 	$L__BB16_22;
	ld.shared.u32 	%r4304, [%r29+-4];
	setp.ne.s32 	%p319, %r4304, %r8;
	selp.u64 	%rd1103, 1, 0, %p319;
$L__BB16_22:
	setp.ne.s32 	%p320, %r8, %r9;
	selp.u64 	%rd1005, 1, 0, %p320;
	add.s64 	%rd1006, %rd1103, %rd1005;
	mov.b64 	{%r3878, %r3883}, %rd1006;
	add.f64 	%fd1277, %fd1398, %fd29;
	add.f64 	%fd1278, %fd1397, %fd28;
	min.s32 	%r4237, %r4306, %r28;
	selp.b32 	%r3918, %r28, %r4237, %p320;
	selp.f64 	%fd1279, %fd28, %fd1278, %p320;
	mov.b64 	%rd1007, %fd1279;
	mov.b64 	{%r3908, %r3913}, %rd1007;
	selp.f64 	%fd1280, %fd29, %fd1277, %p320;
	mov.b64 	%rd1008, %fd1280;
	mov.b64 	{%r3898, %r3903}, %rd1008;
	shr.u32 	%r32, %r2, 5;
	mov.b32 	%r4234, 1;
	mov.b32 	%r4235, 0;
	mov.b32 	%r4236, -1;
	// begin inline asm
	shfl.sync.up.b32 %r3877, %r3878, %r4234, %r4235, %r4236;
	// end inline asm
	// begin inline asm
	shfl.sync.up.b32 %r3882, %r3883, %r4234, %r4235, %r4236;
	// end inline asm
	mov.b64 	%rd1009, {%r3877, %r3882};
	// begin inline asm
	shfl.sync.up.b32 %r3887, %r4235, %r4234, %r4235, %r4236;
	// end inline asm
	// begin inline asm
	shfl.sync.up.b32 %r3892, %r4235, %r4234, %r4235, %r4236;
	// end inline asm
	// begin inline asm
	shfl.sync.up.b32 %r3897, %r3898, %r4234, %r4235, %r4236;
	// end inline asm
	// begin inline asm
	shfl.sync.up.b32 %r3902, %r3903, %r4234, %r4235, %r4236;
	// end inline asm
	mov.b64 	%rd1010, {%r3897, %r3902};
	mov.b64 	%fd1281, %rd1010;
	// begin inline asm
	shfl.sync.up.b32 %r3907, %r3908, %r4234, %r4235, %r4236;
	// end inline asm
	// begin inline asm
	shfl.sync.up.b32 %r3912, %r3913, %r4234, %r4235, %r4236;
	// end inline asm
	mov.b64 	%rd1011, {%r3907, %r3912};
	mov.b64 	%fd1282, %rd1011;
	// begin inline asm
	shfl.sync.up.b32 %r3917, %r3918, %r4234, %r4235, %r4236;
	// end inline asm
	// begin inline asm
	shfl.sync.up.b32 %r3922, %r4235, %r4234, %r4235, %r4236;
	// end inline asm
	// begin inline asm
	shfl.sync.up.b32 %r3927, %r4235, %r4234, %r4235, %r4236;
	// end inline asm
	// begin inline asm
	shfl.sync.up.b32 %r3932, %r4235, %r4234, %r4235, %r4236;
	// end inline asm
	setp.eq.s64 	%p321, %rd1006, 0;
	add.f64 	%fd1283, %fd1280, %fd1281;
	add.f64 	%fd1284, %fd1279, %fd1282;
	min.s32 	%r4238, %r3917, %r3918;
	selp.b32 	%r4239, %r4238, %r3918, %p321;
	selp.f64 	%fd1285, %fd1284, %fd1279, %p321;
	selp.f64 	%fd1286, %fd1283, %fd1280, %p321;
	setp.lt.s32 	%p322, %r3838, 1;
	selp.b32 	%r3978, %r3918, %r4239, %p322;
	selp.f64 	%fd1287, %fd1279, %fd1285, %p322;
	mov.b64 	%rd1012, %fd1287;
	mov.b64 	{%r3968, %r3973}, %rd1012;
	selp.f64 	%fd1288, %fd1280, %fd1286, %p322;
	mov.b64 	%rd1013, %fd1288;
	mov.b64 	{%r3958, %r3963}, %rd1013;
	selp.b64 	%rd1014, 0, %rd1009, %p322;
	add.s64 	%rd1015, %rd1006, %rd1014;
	mov.b64 	{%r3938, %r3943}, %rd1015;
	mov.b32 	%r3994, 2;
	// begin inline asm
	shfl.sync.up.b32 %r3937, %r3938, %r3994, %r4235, %r4236;
	// end inline asm
	// begin inline asm
	shfl.sync.up.b32 %r3942, %r3943, %r3994, %r4235, %r4236;
	// end inline asm
	mov.b64 	%rd1016, {%r3937, %r3942};
	// begin inline asm
	shfl.sync.up.b32 %r3947, %r4235, %r3994, %r4235, %r4236;
	// end inline asm
	// begin inline asm
	shfl.sync.up.b32 %r3952, %r4235, %r3994, %r4235, %r4236;
	// end inline asm
	// begin inline asm
	shfl.sync.up.b32 %r3957, %r3958, %r3994, %r4235, %r4236;
	// end inline asm
	// begin inline asm
	shfl.sync.up.b32 %r3962, %r3963, %r3994, %r4235, %r4236;
	// end inline asm
	mov.b64 	%rd1017, {%r3957, %r3962};
	mov.b64 	%fd1289, %rd1017;
	// begin inline asm
	shfl.sync.up.b32 %r3967, %r3968, %r3994, %r4235, %r4236;
	// end inline asm
	// begin inline asm
	shfl.sync.up.b32 %r3972, %r3973, %r3994, %r4235, %r4236;
	// end inline asm
	mov.b64 	%rd1018, {%r3967, %r3972};
	mov.b64 	%fd1290, %rd1018;
	// begin inline asm
	shfl.sync.up.b32 %r3977, %r3978, %r3994, %r4235, %r4236;
	// end inline asm
	// begin inline asm
	shfl.sync.up.b32 %r3982, %r4235, %r3994, %r4235, %r4236;
	// end inline asm
	// begin inline asm
	shfl.sync.up.b32 %r3987, %r4235, %r3994, %r4235, %r4236;
	// end inline asm
	// begin inline asm
	shfl.sync.up.b32 %r3992, %r4235, %r3994, %r4235, %r4236;
	// end inline asm
	setp.eq.s64 	%p323, %rd1015, 0;
	add.f64 	%fd1291, %fd1288, %fd1289;
	add.f64 	%fd1292, %fd1287, %fd1290;
	min.s32 	%r4240, %r3977, %r3978;
	selp.b32 	%r4241, %r4240, %r3978, %p323;
	selp.f64 	%fd1293, %fd1292, %fd1287, %p323;
	selp.f64 	%fd1294, %fd1291, %fd1288, %p323;
	setp.lt.s32 	%p324, %r3838, 2;
	selp.b32 	%r4038, %r3978, %r4241, %p324;
	selp.f64 	%fd1295, %fd1287, %fd1293, %p324;
	mov.b64 	%rd1019, %fd1295;
	mov.b64 	{%r4028, %r4033}, %rd1019;
	selp.f64 	%fd1296, %fd1288, %fd1294, %p324;
	mov.b64 	%rd1020, %fd1296;
	mov.b64 	{%r4018, %r4023}, %rd1020;
	selp.b64 	%rd1021, 0, %rd1016, %p324;
	add.s64 	%rd1022, %rd1015, %rd1021;
	mov.b64 	{%r3998, %r4003}, %rd1022;
	mov.b32 	%r4054, 4;
	// begin inline asm
	shfl.sync.up.b32 %r3997, %r3998, %r4054, %r4235, %r4236;
	// end inline asm
	// begin inline asm
	shfl.sync.up.b32 %r4002, %r4003, %r4054, %r4235, %r4236;
	// end inline asm
	mov.b64 	%rd1023, {%r3997, %r4002};
	// begin inline asm
	shfl.sync.up.b32 %r4007, %r4235, %r4054, %r4235, %r4236;
	// end inline asm
	// begin inline asm
	shfl.sync.up.b32 %r4012, %r4235, %r4054, %r4235, %r4236;
	// end inline asm
	// begin inline asm
	shfl.sync.up.b32 %r4017, %r4018, %r4054, %r4235, %r4236;
	// end inline asm
	// begin inline asm
	shfl.sync.up.b32 %r4022, %r4023, %r4054, %r4235, %r4236;
	// end inline asm
	mov.b64 	%rd1024, {%r4017, %r4022};
	mov.b64 	%fd1297, %rd1024;
	// begin inline asm
	shfl.sync.up.b32 %r4027, %r4028, %r4054, %r4235, %r4236;
	// end inline asm
	// begin inline asm
	shfl.sync.up.b32 %r4032, %r4033, %r4054, %r4235, %r4236;
	// end inline asm
	mov.b64 	%rd1025, {%r4027, %r4032};
	mov.b64 	%fd1298, %rd1025;
	// begin inline asm
	shfl.sync.up.b32 %r4037, %r4038, %r4054, %r4235, %r4236;
	// end inline asm
	// begin inline asm
	shfl.sync.up.b32 %r4042, %r4235, %r4054, %r4235, %r4236;
	// end inline asm
	// begin inline asm
	shfl.sync.up.b32 %r4047, %r4235, %r4054, %r4235, %r4236;
	// end inline asm
	// begin inline asm
	shfl.sync.up.b32 %r4052, %r4235, %r4054, %r4235, %r4236;
	// end inline asm
	setp.eq.s64 	%p325, %rd1022, 0;
	add.f64 	%fd1299, %fd1296, %fd1297;
	add.f64 	%fd1300, %fd1295, %fd1298;
	min.s32 	%r4242, %r4037, %r4038;
	selp.b32 	%r4243, %r4242, %r4038, %p325;
	selp.f64 	%fd1301, %fd1300, %fd1295, %p325;
	selp.f64 	%fd1302, %fd1299, %fd1296, %p325;
	setp.lt.s32 	%p326, %r3838, 4;
	selp.b32 	%r4098, %r4038, %r4243, %p326;
	selp.f64 	%fd1303, %fd1295, %fd1301, %p326;
	mov.b64 	%rd1026, %fd1303;
	mov.b64 	{%r4088, %r4093}, %rd1026;
	selp.f64 	%fd1304, %fd1296, %fd1302, %p326;
	mov.b64 	%rd1027, %fd1304;
	mov.b64 	{%r4078, %r4083}, %rd1027;
	selp.b64 	%rd1028, 0, %rd1023, %p326;
	add.s64 	%rd1029, %rd1022, %rd1028;
	mov.b64 	{%r4058, %r4063}, %rd1029;
	mov.b32 	%r4114, 8;
	// begin inline asm
	shfl.sync.up.b32 %r4057, %r4058, %r4114, %r4235, %r4236;
	// end inline asm
	// begin inline asm
	shfl.sync.up.b32 %r4062, %r4063, %r4114, %r4235, %r4236;
	// end inline asm
	mov.b64 	%rd1030, {%r4057, %r4062};
	// begin inline asm
	shfl.sync.up.b32 %r4067, %r4235, %r4114, %r4235, %r4236;
	// end inline asm
	// begin inline asm
	shfl.sync.up.b32 %r4072, %r4235, %r4114, %r4235, %r4236;
	// end inline asm
	// begin inline asm
	shfl.sync.up.b32 %r4077, %r4078, %r4114, %r4235, %r4236;
	// end inline asm
	// begin inline asm
	shfl.sync.up.b32 %r4082, %r4083, %r4114, %r4235, %r4236;
	// end inline asm
	mov.b64 	%rd1031, {%r4077, %r4082};
	mov.b64 	%fd1305, %rd1031;
	// begin inline asm
	shfl.sync.up.b32 %r4087, %r4088, %r4114, %r4235, %r4236;
	// end inline asm
	// begin inline asm
	shfl.sync.up.b32 %r4092, %r4093, %r4114, %r4235, %r4236;
	// end inline asm
	mov.b64 	%rd1032, {%r4087, %r4092};
	mov.b64 	%fd1306, %rd1032;
	// begin inline asm
	shfl.sync.up.b32 %r4097, %r4098, %r4114, %r4235, %r4236;
	// end inline asm
	// begin inline asm
	shfl.sync.up.b32 %r4102, %r4235, %r4114, %r4235, %r4236;
	// end inline asm
	// begin inline asm
	shfl.sync.up.b32 %r4107, %r4235, %r4114, %r4235, %r4236;
	// end inline asm
	// begin inline asm
	shfl.sync.up.b32 %r4112, %r4235, %r4114, %r4235, %r4236;
	// end inline asm
	setp.eq.s64 	%p327, %rd1029, 0;
	add.f64 	%fd1307, %fd1304, %fd1305;
	add.f64 	%fd1308, %fd1303, %fd1306;
	min.s32 	%r4244, %r4097, %r4098;
	selp.b32 	%r4245, %r4244, %r4098, %p327;
	selp.f64 	%fd1309, %fd1308, %fd1303, %p327;
	selp.f64 	%fd1310, %fd1307, %fd1304, %p327;
	setp.lt.s32 	%p328, %r3838, 8;
	selp.b32 	%r4158, %r4098, %r4245, %p328;
	selp.f64 	%fd1311, %fd1303, %fd1309, %p328;
	mov.b64 	%rd1033, %fd1311;
	mov.b64 	{%r4148, %r4153}, %rd1033;
	selp.f64 	%fd1312, %fd1304, %fd1310, %p328;
	mov.b64 	%rd1034, %fd1312;
	mov.b64 	{%r4138, %r4143}, %rd1034;
	selp.b64 	%rd1035, 0, %rd1030, %p328;
	add.s64 	%rd1036, %rd1029, %rd1035;
	mov.b64 	{%r4118, %r4123}, %rd1036;
	mov.b32 	%r4174, 16;
	// begin inline asm
	shfl.sync.up.b32 %r4117, %r4118, %r4174, %r4235, %r4236;
	// end inline asm
	// begin inline asm
	shfl.sync.up.b32 %r4122, %r4123, %r4174, %r4235, %r4236;
	// end inline asm
	mov.b64 	%rd1037, {%r4117, %r4122};
	// begin inline asm
	shfl.sync.up.b32 %r4127, %r4235, %r4174, %r4235, %r4236;
	// end inline asm
	// begin inline asm
	shfl.sync.up.b32 %r4132, %r4235, %r4174, %r4235, %r4236;
	// end inline asm
	// begin inline asm
	shfl.sync.up.b32 %r4137, %r4138, %r4174, %r4235, %r4236;
	// end inline asm
	// begin inline asm
	shfl.sync.up.b32 %r4142, %r4143, %r4174, %r4235, %r4236;
	// end inline asm
	mov.b64 	%rd1038, {%r4137, %r4142};
	mov.b64 	%fd1313, %rd1038;
	// begin inline asm
	shfl.sync.up.b32 %r4147, %r4148, %r4174, %r4235, %r4236;
	// end inline asm
	// begin inline asm
	shfl.sync.up.b32 %r4152, %r4153, %r4174, %r4235, %r4236;
	// end inline asm
	mov.b64 	%rd1039, {%r4147, %r4152};
	mov.b64 	%fd1314, %rd1039;
	// begin inline asm
	shfl.sync.up.b32 %r4157, %r4158, %r4174, %r4235, %r4236;
	// end inline asm
	// begin inline asm
	shfl.sync.up.b32 %r4162, %r4235, %r4174, %r4235, %r4236;
	// end inline asm
	// begin inline asm
	shfl.sync.up.b32 %r4167, %r4235, %r4174, %r4235, %r4236;
	// end inline asm
	// begin inline asm
	shfl.sync.up.b32 %r4172, %r4235, %r4174, %r4235, %r4236;
	// end inline asm
	setp.eq.s64 	%p329, %rd1036, 0;
	add.f64 	%fd1315, %fd1312, %fd1313;
	add.f64 	%fd1316, %fd1311, %fd1314;
	min.s32 	%r4246, %r4157, %r4158;
	selp.b32 	%r4247, %r4246, %r4158, %p329;
	selp.f64 	%fd1317, %fd1316, %fd1311, %p329;
	selp.f64 	%fd1318, %fd1315, %fd1312, %p329;
	setp.lt.s32 	%p330, %r3838, 16;
	selp.b32 	%r4218, %r4158, %r4247, %p330;
	selp.f64 	%fd30, %fd1311, %fd1317, %p330;
	mov.b64 	%rd1040, %fd30;
	mov.b64 	{%r4208, %r4213}, %rd1040;
	selp.f64 	%fd31, %fd1312, %fd1318, %p330;
	mov.b64 	%rd1041, %fd31;
	mov.b64 	{%r4198, %r4203}, %rd1041;
	selp.b64 	%rd1042, 0, %rd1037, %p330;
	add.s64 	%rd17, %rd1036, %rd1042;
	mov.b64 	{%r4178, %r4183}, %rd17;
	// begin inline asm
	shfl.sync.up.b32 %r4177, %r4178, %r4234, %r4235, %r4236;
	// end inline asm
	// begin inline asm
	shfl.sync.up.b32 %r4182, %r4183, %r4234, %r4235, %r4236;
	// end inline asm
	mov.b64 	%rd1106, {%r4177, %r4182};
	// begin inline asm
	shfl.sync.up.b32 %r4187, %r4235, %r4234, %r4235, %r4236;
	// end inline asm
	// begin inline asm
	shfl.sync.up.b32 %r4192, %r4235, %r4234, %r4235, %r4236;
	// end inline asm
	// begin inline asm
	shfl.sync.up.b32 %r4197, %r4198, %r4234, %r4235, %r4236;
	// end inline asm
	// begin inline asm
	shfl.sync.up.b32 %r4202, %r4203, %r4234, %r4235, %r4236;
	// end inline asm
	mov.b64 	%rd1043, {%r4197, %r4202};
	mov.b64 	%fd1396, %rd1043;
	// begin inline asm
	shfl.sync.up.b32 %r4207, %r4208, %r4234, %r4235, %r4236;
	// end inline asm
	// begin inline asm
	shfl.sync.up.b32 %r4212, %r4213, %r4234, %r4235, %r4236;
	// end inline asm
	mov.b64 	%rd1044, {%r4207, %r4212};
	mov.b64 	%fd1395, %rd1044;
	// begin inline asm
	shfl.sync.up.b32 %r4305, %r4218, %r4234, %r4235, %r4236;
	// end inline asm
	// begin inline asm
	shfl.sync.up.b32 %r4222, %r4235, %r4234, %r4235, %r4236;
	// end inline asm
	// begin inline asm
	shfl.sync.up.b32 %r4227, %r4235, %r4234, %r4235, %r4236;
	// end inline asm
	// begin inline asm
	shfl.sync.up.b32 %r4232, %r4235, %r4234, %r4235, %r4236;
	// end inline asm
	setp.ne.s32 	%p331, %r3838, 31;
	@%p331 bra 	$L__BB16_24;
	mad.lo.s32 	%r4249, %r32, 48, %r3844;
	st.shared.u64 	[%r4249], %rd17;
	mov.b32 	%r4250, 0;
	st.shared.v2.u32 	[%r4249+8], {%r4250, %r4250};
	st.shared.v2.f64 	[%r4249+16], {%fd31, %fd30};
	st.shared.v4.u32 	[%r4249+32], {%r4218, %r4250, %r4250, %r4250};
$L__BB16_24:
	bar.sync 	0;
	ld.shared.u64 	%rd1045, [_ZN6thrust24THRUST_300001_SM_1000_NS8cuda_cub4core6detail5shmemE];
	ld.shared.v2.b32 	{%r35, %r36}, [_ZN6thrust24THRUST_300001_SM_1000_NS8cuda_cub4core6detail5shmemE+8];
	ld.shared.v2.f64 	{%fd1319, %fd1320}, [_ZN6thrust24THRUST_300001_SM_1000_NS8cuda_cub4core6detail5shmemE+16];
	ld.shared.u32 	%r4251, [_ZN6thrust24THRUST_300001_SM_1000_NS8cuda_cub4core6detail5shmemE+32];
	ld.shared.u32 	%r37, [_ZN6thrust24THRUST_300001_SM_1000_NS8cuda_cub4core6detail5shmemE+36];
	ld.shared.v2.b32 	{%r38, %r39}, [_ZN6thrust24THRUST_300001_SM_1000_NS8cuda_cub4core6detail5shmemE+40];
	setp.eq.s32 	%p332, %r32, 1;
	selp.f64 	%fd1321, %fd1319, 0d0000000000000000, %p332;
	selp.b32 	%r4252, %r4251, 0, %p332;
	selp.f64 	%fd1322, %fd1320, 0d0000000000000000, %p332;
	ld.shared.u64 	%rd1046, [_ZN6thrust24THRUST_300001_SM_1000_NS8cuda_cub4core6detail5shmemE+48];
	ld.shared.v2.f64 	{%fd1323, %fd1324}, [_ZN6thrust24THRUST_300001_SM_1000_NS8cuda_cub4core6detail5shmemE+64];
	ld.shared.u32 	%r4253, [_ZN6thrust24THRUST_300001_SM_1000_NS8cuda_cub4core6detail5shmemE+80];
	add.s64 	%rd1047, %rd1046, %rd1045;
	setp.eq.s64 	%p333, %rd1046, 0;
	add.f64 	%fd1325, %fd1319, %fd1323;
	add.f64 	%fd1326, %fd1320, %fd1324;
	min.s32 	%r4254, %r4251, %r4253;
	selp.b32 	%r4255, %r4254, %r4253, %p333;
	selp.f64 	%fd1327, %fd1326, %fd1324, %p333;
	selp.f64 	%fd1328, %fd1325, %fd1323, %p333;
	setp.eq.s32 	%p334, %r32, 2;
	selp.f64 	%fd1329, %fd1328, %fd1321, %p334;
	selp.b32 	%r4256, %r4255, %r4252, %p334;
	selp.f64 	%fd1330, %fd1327, %fd1322, %p334;
	selp.b64 	%rd1048, %rd1047, %rd1045, %p334;
	ld.shared.u64 	%rd1049, [_ZN6thrust24THRUST_300001_SM_1000_NS8cuda_cub4core6detail5shmemE+96];
	ld.shared.v2.f64 	{%fd1331, %fd1332}, [_ZN6thrust24THRUST_300001_SM_1000_NS8cuda_cub4core6detail5shmemE+112];
	ld.shared.u32 	%r4257, [_ZN6thrust24THRUST_300001_SM_1000_NS8cuda_cub4core6detail5shmemE+128];
	add.s64 	%rd1050, %rd1049, %rd1047;
	setp.eq.s64 	%p335, %rd1049, 0;
	add.f64 	%fd1333, %fd1328, %fd1331;
	add.f64 	%fd1334, %fd1327, %fd1332;
	min.s32 	%r4258, %r4255, %r4257;
	selp.b32 	%r4259, %r4258, %r4257, %p335;
	selp.f64 	%fd1335, %fd1334, %fd1332, %p335;
	selp.f64 	%fd1336, %fd1333, %fd1331, %p335;
	setp.eq.s32 	%p336, %r32, 3;
	selp.f64 	%fd1337, %fd1336, %fd1329, %p336;
	selp.b32 	%r4260, %r4259, %r4256, %p336;
	selp.f64 	%fd1338, %fd1335, %fd1330, %p336;
	selp.b64 	%rd1051, %rd1050, %rd1048, %p336;
	ld.shared.u64 	%rd1052, [_ZN6thrust24THRUST_300001_SM_1000_NS8cuda_cub4core6detail5shmemE+144];
	ld.shared.v2.f64 	{%fd1339, %fd1340}, [_ZN6thrust24THRUST_300001_SM_1000_NS8cuda_cub4core6detail5shmemE+160];
	ld.shared.u32 	%r4261, [_ZN6thrust24THRUST_300001_SM_1000_NS8cuda_cub4core6detail5shmemE+176];
	add.s64 	%rd1053, %rd1052, %rd1050;
	setp.eq.s64 	%p337, %rd1052, 0;
	add.f64 	%fd1341, %fd1336, %fd1339;
	add.f64 	%fd1342, %fd1335, %fd1340;
	min.s32 	%r4262, %r4259, %r4261;
	selp.b32 	%r4263, %r4262, %r4261, %p337;
	selp.f64 	%fd1343, %fd1342, %fd1340, %p337;
	selp.f64 	%fd1344, %fd1341, %fd1339, %p337;
	setp.eq.s32 	%p338, %r32, 4;
	selp.f64 	%fd1345, %fd1344, %fd1337, %p338;
	selp.b32 	%r4264, %r4263, %r4260, %p338;
	selp.f64 	%fd1346, %fd1343, %fd1338, %p338;
	selp.b64 	%rd1054, %rd1053, %rd1051, %p338;
	ld.shared.u64 	%rd1055, [_ZN6thrust24THRUST_300001_SM_1000_NS8cuda_cub4core6detail5shmemE+192];
	ld.shared.v2.f64 	{%fd1347, %fd1348}, [_ZN6thrust24THRUST_300001_SM_1000_NS8cuda_cub4core6detail5shmemE+208];
	ld.shared.u32 	%r4265, [_ZN6thrust24THRUST_300001_SM_1000_NS8cuda_cub4core6detail5shmemE+224];
	add.s64 	%rd1056, %rd1055, %rd1053;
	setp.eq.s64 	%p339, %rd1055, 0;
	add.f64 	%fd1349, %fd1344, %fd1347;
	add.f64 	%fd1350, %fd1343, %fd1348;
	min.s32 	%r4266, %r4263, %r4265;
	selp.b32 	%r4267, %r4266, %r4265, %p339;
	selp.f64 	%fd1351, %fd1350, %fd1348, %p339;
	selp.f64 	%fd1352, %fd1349, %fd1347, %p339;
	setp.eq.s32 	%p340, %r32, 5;
	selp.f64 	%fd1353, %fd1352, %fd1345, %p340;
	selp.b32 	%r4268, %r4267, %r4264, %p340;
	selp.f64 	%fd1354, %fd1351, %fd1346, %p340;
	selp.b64 	%rd1057, %rd1056, %rd1054, %p340;
	ld.shared.u64 	%rd1058, [_ZN6thrust24THRUST_300001_SM_1000_NS8cuda_cub4core6detail5shmemE+240];
	ld.shared.v2.f64 	{%fd1355, %fd1356}, [_ZN6thrust24THRUST_300001_SM_1000_NS8cuda_cub4core6detail5shmemE+256];
	ld.shared.u32 	%r4269, [_ZN6thrust24THRUST_300001_SM_1000_NS8cuda_cub4core6detail5shmemE+272];
	add.s64 	%rd1059, %rd1058, %rd1056;
	setp.eq.s64 	%p341, %rd1058, 0;
	add.f64 	%fd1357, %fd1352, %fd1355;
	add.f64 	%fd1358, %fd1351, %fd1356;
	min.s32 	%r4270, %r4267, %r4269;
	selp.b32 	%r4271, %r4270, %r4269, %p341;
	selp.f64 	%fd1359, %fd1358, %fd1356, %p341;
	selp.f64 	%fd1360, %fd1357, %fd1355, %p341;
	setp.eq.s32 	%p342, %r32, 6;
	selp.f64 	%fd1361, %fd1360, %fd1353, %p342;
	selp.b32 	%r4272, %r4271, %r4268, %p342;
	selp.f64 	%fd1362, %fd1359, %fd1354, %p342;
	selp.b64 	%rd1060, %rd1059, %rd1057, %p342;
	ld.shared.u64 	%rd1061, [_ZN6thrust24THRUST_300001_SM_1000_NS8cuda_cub4core6detail5shmemE+288];
	ld.shared.v2.f64 	{%fd1363, %fd1364}, [_ZN6thrust24THRUST_300001_SM_1000_NS8cuda_cub4core6detail5shmemE+304];
	ld.shared.u32 	%r4273, [_ZN6thrust24THRUST_300001_SM_1000_NS8cuda_cub4core6detail5shmemE+320];
	add.s64 	%rd1062, %rd1061, %rd1059;
	setp.eq.s64 	%p343, %rd1061, 0;
	add.f64 	%fd1365, %fd1360, %fd1363;
	add.f64 	%fd1366, %fd1359, %fd1364;
	min.s32 	%r4274, %r4271, %r4273;
	selp.b32 	%r4275, %r4274, %r4273, %p343;
	selp.f64 	%fd1367, %fd1366, %fd1364, %p343;
	selp.f64 	%fd1368, %fd1365, %fd1363, %p343;
	setp.eq.s32 	%p344, %r32, 7;
	selp.f64 	%fd34, %fd1368, %fd1361, %p344;
	selp.b32 	%r40, %r4275, %r4272, %p344;
	selp.f64 	%fd35, %fd1367, %fd1362, %p344;
	selp.b64 	%rd19, %rd1062, %rd1060, %p344;
	ld.shared.u64 	%rd1063, [_ZN6thrust24THRUST_300001_SM_1000_NS8cuda_cub4core6detail5shmemE+336];
	ld.shared.v2.f64 	{%fd1369, %fd1370}, [_ZN6thrust24THRUST_300001_SM_1000_NS8cuda_cub4core6detail5shmemE+352];
	ld.shared.u32 	%r4276, [_ZN6thrust24THRUST_300001_SM_1000_NS8cuda_cub4core6detail5shmemE+368];
	add.s64 	%rd20, %rd1063, %rd1062;
	setp.eq.s64 	%p345, %rd1063, 0;
	add.f64 	%fd1371, %fd1368, %fd1369;
	add.f64 	%fd1372, %fd1367, %fd1370;
	min.s32 	%r4277, %r4275, %r4276;
	selp.b32 	%r41, %r4277, %r4276, %p345;
	selp.f64 	%fd36, %fd1372, %fd1370, %p345;
	selp.f64 	%fd37, %fd1371, %fd1369, %p345;
	setp.lt.u32 	%p346, %r2, 32;
	@%p346 bra 	$L__BB16_26;
	setp.eq.s64 	%p347, %rd1106, 0;
	add.f64 	%fd1373, %fd34, %fd1396;
	add.f64 	%fd1374, %fd35, %fd1395;
	min.s32 	%r4278, %r40, %r4305;
	selp.b32 	%r4279, %r4278, %r4305, %p347;
	selp.f64 	%fd1375, %fd1374, %fd1395, %p347;
	selp.f64 	%fd1376, %fd1373, %fd1396, %p347;
	setp.eq.s32 	%p348, %r3838, 0;
	selp.b32 	%r4305, %r40, %r4279, %p348;
	selp.f64 	%fd1395, %fd35, %fd1375, %p348;
	selp.f64 	%fd1396, %fd34, %fd1376, %p348;
	selp.b64 	%rd1064, 0, %rd1106, %p348;
	add.s64 	%rd1106, %rd19, %rd1064;
$L__BB16_26:
	setp.eq.s32 	%p349, %r2, 0;
	mov.u64 	%rd1105, %rd1103;
	@%p349 bra 	$L__BB16_28;
	add.s64 	%rd1105, %rd1103, %rd1106;
	setp.eq.s64 	%p350, %rd1103, 0;
	add.f64 	%fd1377, %fd1396, %fd1398;
	add.f64 	%fd1378, %fd1395, %fd1397;
	min.s32 	%r4280, %r4305, %r4306;
	selp.b32 	%r4306, %r4280, %r4306, %p350;
	selp.f64 	%fd1397, %fd1378, %fd1397, %p350;
	selp.f64 	%fd1398, %fd1377, %fd1398, %p350;
$L__BB16_28:
	setp.ne.s32 	%p351, %r2, 0;
	@%p351 bra 	$L__BB16_30;
	mov.b64 	%rd1067, {%r35, %r36};
	mov.b64 	%rd1073, {%r38, %r39};
	add.s64 	%rd1065, %rd210, 1536;
	mov.b64 	%rd1069, %fd37;
	mov.b64 	%rd1070, %fd36;
	mov.b64 	%rd1072, {%r41, %r37};
	// begin inline asm
	st.cg.v2.u64 [%rd1065], {%rd20, %rd1067};
	// end inline asm
	add.s64 	%rd1068, %rd210, 1552;
	// begin inline asm
	st.cg.v2.u64 [%rd1068], {%rd1069, %rd1070};
	// end inline asm
	add.s64 	%rd1071, %rd210, 1568;
	// begin inline asm
	st.cg.v2.u64 [%rd1071], {%rd1072, %rd1073};
	// end inline asm
	add.s64 	%rd1074, %rd208, 128;
	mov.b32 	%r4281, 101;
	// begin inline asm
	st.release.gpu.u32 [%rd1074], %r4281;
	// end inline asm
	mov.b64 	%rd1106, 0;
$L__BB16_30:
	setp.lt.s64 	%p352, %rd20, 257;
	@%p352 bra 	$L__BB16_41;
	bar.sync 	0;
	setp.eq.s64 	%p355, %rd1103, 0;
	@%p355 bra 	$L__BB16_33;
	cvt.u32.u64 	%r4282, %rd1106;
	mad.lo.s32 	%r4284, %r4282, 48, %r3844;
	st.shared.u32 	[%r4284], %r4304;
	st.shared.v2.f64 	[%r4284+16], {%fd1396, %fd1395};
	st.shared.u32 	[%r4284+32], %r4305;
$L__BB16_33:
	setp.eq.s32 	%p356, %r8, %r9;
	@%p356 bra 	$L__BB16_35;
	cvt.u32.u64 	%r4285, %rd1105;
	mad.lo.s32 	%r4287, %r4285, 48, %r3844;
	st.shared.u32 	[%r4287], %r8;
	st.shared.v2.f64 	[%r4287+16], {%fd1398, %fd1397};
	st.shared.u32 	[%r4287+32], %r4306;
$L__BB16_35:
	bar.sync 	0;
	cvt.u64.u32 	%rd1111, %r2;
	setp.le.u64 	%p357, %rd20, %rd1111;
	@%p357 bra 	$L__BB16_306;
	not.b64 	%rd1084, %rd1111;
	add.s64 	%rd27, %rd20, %rd1084;
	shr.u64 	%rd1085, %rd27, 8;
	add.s64 	%rd1086, %rd1085, 1;
	and.b64  	%rd1107, %rd1086, 3;
	and.b64  	%rd1087, %rd27, 768;
	setp.eq.s64 	%p358, %rd1087, 768;
	@%p358 bra 	$L__BB16_39;
	shl.b64 	%rd1088, %rd1111, 2;
	add.s64 	%rd1109, %rd10, %rd1088;
	shl.b64 	%rd1089, %rd1111, 4;
	add.s64 	%rd1108, %rd9, %rd1089;
	mad.lo.s32 	%r4289, %r2, 48, %r3844;
	add.s32 	%r4307, %r4289, 32;
	shl.b64 	%rd1090, %rd1107, 8;
	add.s64 	%rd1111, %rd1090, %rd1111;
$L__BB16_38:
	.pragma "nounroll";
	ld.shared.v2.f64 	{%fd1379, %fd1380}, [%r4307+-16];
	ld.shared.u32 	%r4290, [%r4307];
	st.global.v2.f64 	[%rd1108], {%fd1379, %fd1380};
	st.global.u32 	[%rd1109], %r4290;
	add.s64 	%rd1109, %rd1109, 1024;
	add.s64 	%rd1108, %rd1108, 4096;
	add.s32 	%r4307, %r4307, 12288;
	add.s64 	%rd1107, %rd1107, -1;
	setp.ne.s64 	%p359, %rd1107, 0;
	@%p359 bra 	$L__BB16_38;
$L__BB16_39:
	setp.lt.u64 	%p360, %rd27, 768;
	@%p360 bra 	$L__BB16_306;
$L__BB16_40:
	cvt.u32.u64 	%r4291, %rd1111;
	mad.lo.s32 	%r4293, %r4291, 48, %r3844;
	ld.shared.v2.f64 	{%fd1381, %fd1382}, [%r4293+16];
	ld.shared.u32 	%r4294, [%r4293+32];
	shl.b64 	%rd1091, %rd1111, 4;
	add.s64 	%rd1092, %rd9, %rd1091;
	shl.b64 	%rd1093, %rd1111, 2;
	add.s64 	%rd1094, %rd10, %rd1093;
	st.global.v2.f64 	[%rd1092], {%fd1381, %fd1382};
	st.global.u32 	[%rd1094], %r4294;
	ld.shared.v2.f64 	{%fd1383, %fd1384}, [%r4293+12304];
	ld.shared.u32 	%r4295, [%r4293+12320];
	and.b64  	%rd1095, %rd1091, 68719476720;
	add.s64 	%rd1096, %rd9, %rd1095;
	and.b64  	%rd1097, %rd1093, 17179869180;
	add.s64 	%rd1098, %rd10, %rd1097;
	st.global.v2.f64 	[%rd1096+4096], {%fd1383, %fd1384};
	st.global.u32 	[%rd1098+1024], %r4295;
	ld.shared.v2.f64 	{%fd1385, %fd1386}, [%r4293+24592];
	ld.shared.u32 	%r4296, [%r4293+24608];
	st.global.v2.f64 	[%rd1096+8192], {%fd1385, %fd1386};
	st.global.u32 	[%rd1098+2048], %r4296;
	ld.shared.v2.f64 	{%fd1387, %fd1388}, [%r4293+36880];
	ld.shared.u32 	%r4297, [%r4293+36896];
	st.global.v2.f64 	[%rd1096+12288], {%fd1387, %fd1388};
	st.global.u32 	[%rd1098+3072], %r4297;
	add.s64 	%rd1099, %rd1111, 1024;
	and.b64  	%rd1111, %rd1099, 4294967295;
	setp.gt.u64 	%p361, %rd20, %rd1111;
	@%p361 bra 	$L__BB16_40;
	bra.uni 	$L__BB16_306;
$L__BB16_41:
	setp.eq.s64 	%p353, %rd1103, 0;
	@%p353 bra 	$L__BB16_43;
	shl.b64 	%rd1076, %rd1106, 4;
	add.s64 	%rd1077, %rd9, %rd1076;
	shl.b64 	%rd1078, %rd1106, 2;
	add.s64 	%rd1079, %rd10, %rd1078;
	st.global.v2.f64 	[%rd1077], {%fd1396, %fd1395};
	st.global.u32 	[%rd1079], %r4305;
$L__BB16_43:
	setp.eq.s32 	%p354, %r8, %r9;
	@%p354 bra 	$L__BB16_306;
	shl.b64 	%rd1080, %rd1105, 4;
	add.s64 	%rd1081, %rd9, %rd1080;
	shl.b64 	%rd1082, %rd1105, 2;
	add.s64 	%rd1083, %rd10, %rd1082;
	st.global.v2.f64 	[%rd1081], {%fd1398, %fd1397};
	st.global.u32 	[%rd1083], %r4306;
	bra.uni 	$L__BB16_306;
$L__BB16_45:
	mov.u32 	%r49, %tid.x;
	and.b32  	%r2519, %r49, 31;
	shl.b32 	%r2520, %r49, 1;
	and.b32  	%r2521, %r2520, 1984;
	or.b32  	%r2522, %r2521, %r2519;
	cvt.u64.u32 	%rd676, %r2522;
	add.s64 	%rd41, %rd11, %rd676;
	shl.b64 	%rd677, %rd41, 2;
	add.s64 	%rd674, %rd5, %rd677;
	// begin inline asm
	ld.global.nc.u32 %r2515, [%rd674];
	// end inline asm
	add.s64 	%rd675, %rd674, 128;
	// begin inline asm
	ld.global.nc.u32 %r2516, [%rd675];
	// end inline asm
	// begin inline asm
	mov.u32 %r2517, %laneid;
	// end inline asm
	add.s32 	%r51, %r2517, %r2521;
	shl.b32 	%r2523, %r51, 2;
	mov.u32 	%r2524, _ZN6thrust24THRUST_300001_SM_1000_NS8cuda_cub4core6detail5shmemE;
	add.s32 	%r52, %r2524, %r2523;
	st.shared.u32 	[%r52], %r2515;
	st.shared.u32 	[%r52+128], %r2516;
	bar.warp.sync 	-1;
	shl.b32 	%r2525, %r2517, 2;
	add.s32 	%r53, %r52, %r2525;
	ld.shared.v2.u32 	{%r54, %r55}, [%r53];
	setp.ne.s32 	%p200, %r49, 0;
	mov.b32 	%r4315, 0;
	@%p200 bra 	$L__BB16_47;
	shl.b64 	%rd679, %rd11, 2;
	add.s64 	%rd680, %rd5, %rd679;
	add.s64 	%rd678, %rd680, -4;
	// begin inline asm
	ld.global.nc.u32 %r4315, [%rd678];
	// end inline asm
$L__BB16_47:
	bar.sync 	0;
	add.s64 	%rd42, %rd6, %rd677;
	add.s64 	%rd43, %rd8, %rd677;
	ld.global.u32 	%r2527, [%rd42];
	mul.wide.s32 	%rd682, %r2527, 8;
	add.s64 	%rd683, %rd7, %rd682;
	ld.global.f64 	%fd46, [%rd683];
	abs.f64 	%fd47, %fd46;
	setp.neu.f64 	%p201, %fd47, 0d7FF0000000000000;
	@%p201 bra 	$L__BB16_49;
	mov.f64 	%fd916, 0d0000000000000000;
	mul.rn.f64 	%fd1400, %fd46, %fd916;
	mov.b32 	%r4310, 1;
	bra.uni 	$L__BB16_52;
$L__BB16_49:
	mul.f64 	%fd911, %fd46, 0d3FE45F306DC9C883;
	cvt.rni.s32.f64 	%r4309, %fd911;
	cvt.rn.f64.s32 	%fd912, %r4309;
	fma.rn.f64 	%fd913, %fd912, 0dBFF921FB54442D18, %fd46;
	fma.rn.f64 	%fd914, %fd912, 0dBC91A62633145C00, %fd913;
	fma.rn.f64 	%fd1400, %fd912, 0dB97B839A252049C0, %fd914;
	setp.ltu.f64 	%p202, %fd47, 0d41E0000000000000;
	@%p202 bra 	$L__BB16_51;
	{ // callseq 32, 0
	.param .b64 param0;
	st.param.f64 	[param0], %fd46;
	.param .align 16 .b8 retval0[16];
	call.uni (retval0), 
	__internal_trig_reduction_slowpathd, 
	(
	param0
	);
	ld.param.f64 	%fd1400, [retval0];
	ld.param.b32 	%r4309, [retval0+8];
	} // callseq 32
$L__BB16_51:
	add.s32 	%r4310, %r4309, 1;
$L__BB16_52:
	setp.neu.f64 	%p203, %fd47, 0d7FF0000000000000;
	shl.b32 	%r2530, %r4310, 6;
	cvt.u64.u32 	%rd684, %r2530;
	and.b64  	%rd685, %rd684, 64;
	mov.u64 	%rd686, __cudart_sin_cos_coeffs;
	add.s64 	%rd687, %rd686, %rd685;
	mul.rn.f64 	%fd917, %fd1400, %fd1400;
	and.b32  	%r2531, %r4310, 1;
	setp.eq.b32 	%p204, %r2531, 1;
	selp.f64 	%fd918, 0dBDA8FF8320FD8164, 0d3DE5DB65F9785EBA, %p204;
	ld.global.nc.v2.f64 	{%fd919, %fd920}, [%rd687];
	fma.rn.f64 	%fd921, %fd918, %fd917, %fd919;
	fma.rn.f64 	%fd922, %fd921, %fd917, %fd920;
	ld.global.nc.v2.f64 	{%fd923, %fd924}, [%rd687+16];
	fma.rn.f64 	%fd925, %fd922, %fd917, %fd923;
	fma.rn.f64 	%fd926, %fd925, %fd917, %fd924;
	ld.global.nc.v2.f64 	{%fd927, %fd928}, [%rd687+32];
	fma.rn.f64 	%fd929, %fd926, %fd917, %fd927;
	fma.rn.f64 	%fd930, %fd929, %fd917, %fd928;
	fma.rn.f64 	%fd931, %fd930, %fd1400, %fd1400;
	fma.rn.f64 	%fd932, %fd930, %fd917, 0d3FF0000000000000;
	selp.f64 	%fd933, %fd932, %fd931, %p204;
	and.b32  	%r2532, %r4310, 2;
	setp.eq.s32 	%p205, %r2532, 0;
	mov.f64 	%fd934, 0d0000000000000000;
	sub.f64 	%fd935, %fd934, %fd933;
	selp.f64 	%fd53, %fd933, %fd935, %p205;
	@%p203 bra 	$L__BB16_54;
	mov.f64 	%fd941, 0d0000000000000000;
	mul.rn.f64 	%fd1401, %fd46, %fd941;
	mov.b32 	%r4311, 0;
	bra.uni 	$L__BB16_56;
$L__BB16_54:
	mul.f64 	%fd936, %fd46, 0d3FE45F306DC9C883;
	cvt.rni.s32.f64 	%r4311, %fd936;
	cvt.rn.f64.s32 	%fd937, %r4311;
	fma.rn.f64 	%fd938, %fd937, 0dBFF921FB54442D18, %fd46;
	fma.rn.f64 	%fd939, %fd937, 0dBC91A62633145C00, %fd938;
	fma.rn.f64 	%fd1401, %fd937, 0dB97B839A252049C0, %fd939;
	setp.ltu.f64 	%p206, %fd47, 0d41E0000000000000;
	@%p206 bra 	$L__BB16_56;
	{ // callseq 33, 0
	.param .b64 param0;
	st.param.f64 	[param0], %fd46;
	.param .align 16 .b8 retval0[16];
	call.uni (retval0), 
	__internal_trig_reduction_slowpathd, 
	(
	param0
	);
	ld.param.f64 	%fd1401, [retval0];
	ld.param.b32 	%r4311, [retval0+8];
	} // callseq 33
$L__BB16_56:
	shl.b32 	%r2535, %r4311, 6;
	cvt.u64.u32 	%rd688, %r2535;
	and.b64  	%rd689, %rd688, 64;
	add.s64 	%rd691, %rd686, %rd689;
	mul.rn.f64 	%fd942, %fd1401, %fd1401;
	and.b32  	%r2536, %r4311, 1;
	setp.eq.b32 	%p207, %r2536, 1;
	selp.f64 	%fd943, 0dBDA8FF8320FD8164, 0d3DE5DB65F9785EBA, %p207;
	ld.global.nc.v2.f64 	{%fd944, %fd945}, [%rd691];
	fma.rn.f64 	%fd946, %fd943, %fd942, %fd944;
	fma.rn.f64 	%fd947, %fd946, %fd942, %fd945;
	ld.global.nc.v2.f64 	{%fd948, %fd949}, [%rd691+16];
	fma.rn.f64 	%fd950, %fd947, %fd942, %fd948;
	fma.rn.f64 	%fd951, %fd950, %fd942, %fd949;
	ld.global.nc.v2.f64 	{%fd952, %fd953}, [%rd691+32];
	fma.rn.f64 	%fd954, %fd951, %fd942, %fd952;
	fma.rn.f64 	%fd955, %fd954, %fd942, %fd953;
	fma.rn.f64 	%fd956, %fd955, %fd1401, %fd1401;
	fma.rn.f64 	%fd957, %fd955, %fd942, 0d3FF0000000000000;
	selp.f64 	%fd958, %fd957, %fd956, %p207;
	and.b32  	%r2537, %r4311, 2;
	setp.eq.s32 	%p208, %r2537, 0;
	mov.f64 	%fd959, 0d0000000000000000;
	sub.f64 	%fd960, %fd959, %fd958;
	selp.f64 	%fd58, %fd958, %fd960, %p208;
	ld.global.u32 	%r66, [%rd43];
	ld.global.u32 	%r2538, [%rd42+128];
	mul.wide.s32 	%rd692, %r2538, 8;
	add.s64 	%rd693, %rd7, %rd692;
	ld.global.f64 	%fd59, [%rd693];
	abs.f64 	%fd60, %fd59;
	setp.eq.f64 	%p209, %fd60, 0d7FF0000000000000;
	@%p209 bra 	$L__BB16_60;
	mul.f64 	%fd961, %fd59, 0d3FE45F306DC9C883;
	cvt.rni.s32.f64 	%r4312, %fd961;
	cvt.rn.f64.s32 	%fd962, %r4312;
	fma.rn.f64 	%fd963, %fd962, 0dBFF921FB54442D18, %fd59;
	fma.rn.f64 	%fd964, %fd962, 0dBC91A62633145C00, %fd963;
	fma.rn.f64 	%fd1403, %fd962, 0dB97B839A252049C0, %fd964;
	setp.ltu.f64 	%p210, %fd60, 0d41E0000000000000;
	@%p210 bra 	$L__BB16_59;
	{ // callseq 34, 0
	.param .b64 param0;
	st.param.f64 	[param0], %fd59;
	.param .align 16 .b8 retval0[16];
	call.uni (retval0), 
	__internal_trig_reduction_slowpathd, 
	(
	param0
	);
	ld.param.f64 	%fd1403, [retval0];
	ld.param.b32 	%r4312, [retval0+8];
	} // callseq 34
$L__BB16_59:
	add.s32 	%r4313, %r4312, 1;
	bra.uni 	$L__BB16_61;
$L__BB16_60:
	mov.f64 	%fd966, 0d0000000000000000;
	mul.rn.f64 	%fd1403, %fd59, %fd966;
	mov.b32 	%r4313, 1;
$L__BB16_61:
	setp.eq.f64 	%p211, %fd60, 0d7FF0000000000000;
	shl.b32 	%r2541, %r4313, 6;
	cvt.u64.u32 	%rd694, %r2541;
	and.b64  	%rd695, %rd694, 64;
	add.s64 	%rd697, %rd686, %rd695;
	mul.rn.f64 	%fd967, %fd1403, %fd1403;
	and.b32  	%r2542, %r4313, 1;
	setp.eq.b32 	%p212, %r2542, 1;
	selp.f64 	%fd968, 0dBDA8FF8320FD8164, 0d3DE5DB65F9785EBA, %p212;
	ld.global.nc.v2.f64 	{%fd969, %fd970}, [%rd697];
	fma.rn.f64 	%fd971, %fd968, %fd967, %fd969;
	fma.rn.f64 	%fd972, %fd971, %fd967, %fd970;
	ld.global.nc.v2.f64 	{%fd973, %fd974}, [%rd697+16];
	fma.rn.f64 	%fd975, %fd972, %fd967, %fd973;
	fma.rn.f64 	%fd976, %fd975, %fd967, %fd974;
	ld.global.nc.v2.f64 	{%fd977, %fd978}, [%rd697+32];
	fma.rn.f64 	%fd979, %fd976, %fd967, %fd977;
	fma.rn.f64 	%fd980, %fd979, %fd967, %fd978;
	fma.rn.f64 	%fd981, %fd980, %fd1403, %fd1403;
	fma.rn.f64 	%fd982, %fd980, %fd967, 0d3FF0000000000000;
	selp.f64 	%fd983, %fd982, %fd981, %p212;
	and.b32  	%r2543, %r4313, 2;
	setp.eq.s32 	%p213, %r2543, 0;
	mov.f64 	%fd984, 0d0000000000000000;
	sub.f64 	%fd985, %fd984, %fd983;
	selp.f64 	%fd66, %fd983, %fd985, %p213;
	@%p211 bra 	$L__BB16_64;
	mul.f64 	%fd986, %fd59, 0d3FE45F306DC9C883;
	cvt.rni.s32.f64 	%r4314, %fd986;
	cvt.rn.f64.s32 	%fd987, %r4314;
	fma.rn.f64 	%fd988, %fd987, 0dBFF921FB54442D18, %fd59;
	fma.rn.f64 	%fd989, %fd987, 0dBC91A62633145C00, %fd988;
	fma.rn.f64 	%fd1404, %fd987, 0dB97B839A252049C0, %fd989;
	setp.ltu.f64 	%p214, %fd60, 0d41E0000000000000;
	@%p214 bra 	$L__BB16_65;
	{ // callseq 35, 0
	.param .b64 param0;
	st.param.f64 	[param0], %fd59;
	.param .align 16 .b8 retval0[16];
	call.uni (retval0), 
	__internal_trig_reduction_slowpathd, 
	(
	param0
	);
	ld.param.f64 	%fd1404, [retval0];
	ld.param.b32 	%r4314, [retval0+8];
	} // callseq 35
	bra.uni 	$L__BB16_65;
$L__BB16_64:
	mov.f64 	%fd991, 0d0000000000000000;
	mul.rn.f64 	%fd1404, %fd59, %fd991;
	mov.b32 	%r4314, 0;
$L__BB16_65:
	setp.eq.s32 	%p215, %r49, 0;
	shl.b32 	%r2546, %r4314, 6;
	cvt.u64.u32 	%rd698, %r2546;
	and.b64  	%rd699, %rd698, 64;
	add.s64 	%rd701, %rd686, %rd699;
	mul.rn.f64 	%fd992, %fd1404, %fd1404;
	and.b32  	%r2547, %r4314, 1;
	setp.eq.b32 	%p216, %r2547, 1;
	selp.f64 	%fd993, 0dBDA8FF8320FD8164, 0d3DE5DB65F9785EBA, %p216;
	ld.global.nc.v2.f64 	{%fd994, %fd995}, [%rd701];
	fma.rn.f64 	%fd996, %fd993, %fd992, %fd994;
	fma.rn.f64 	%fd997, %fd996, %fd992, %fd995;
	ld.global.nc.v2.f64 	{%fd998, %fd999}, [%rd701+16];
	fma.rn.f64 	%fd1000, %fd997, %fd992, %fd998;
	fma.rn.f64 	%fd1001, %fd1000, %fd992, %fd999;
	ld.global.nc.v2.f64 	{%fd1002, %fd1003}, [%rd701+32];
	fma.rn.f64 	%fd1004, %fd1001, %fd992, %fd1002;
	fma.rn.f64 	%fd1005, %fd1004, %fd992, %fd1003;
	fma.rn.f64 	%fd1006, %fd1005, %fd1404, %fd1404;
	fma.rn.f64 	%fd1007, %fd1005, %fd992, 0d3FF0000000000000;
	selp.f64 	%fd1008, %fd1007, %fd1006, %p216;
	and.b32  	%r2548, %r4314, 2;
	setp.eq.s32 	%p217, %r2548, 0;
	mov.f64 	%fd1009, 0d0000000000000000;
	sub.f64 	%fd1010, %fd1009, %fd1008;
	selp.f64 	%fd1011, %fd1008, %fd1010, %p217;
	ld.global.u32 	%r2549, [%rd43+128];
	mad.lo.s32 	%r2550, %r51, 28, %r52;
	st.shared.v2.f64 	[%r2550], {%fd53, %fd58};
	mov.b32 	%r2551, 0;
	st.shared.v4.u32 	[%r2550+16], {%r66, %r2551, %r2551, %r2551};
	st.shared.v2.f64 	[%r2550+1024], {%fd66, %fd1011};
	st.shared.v4.u32 	[%r2550+1040], {%r2549, %r2551, %r2551, %r2551};
	bar.warp.sync 	-1;
	and.b32  	%r2552, %r49, 992;
	add.s32 	%r2553, %r2517, %r2552;
	mad.lo.s32 	%r2554, %r2553, 56, %r53;
	ld.shared.v2.f64 	{%fd71, %fd72}, [%r2554];
	ld.shared.u32 	%r75, [%r2554+16];
	ld.shared.v2.f64 	{%fd74, %fd73}, [%r2554+32];
	ld.shared.u32 	%r76, [%r2554+48];
	bar.sync 	0;
	shl.b32 	%r2555, %r49, 2;
	add.s32 	%r2557, %r2524, %r2555;
	add.s32 	%r77, %r2557, 1632;
	st.shared.u32 	[%r2557+1632], %r55;
	bar.sync 	0;
	@%p215 bra 	$L__BB16_67;
	ld.shared.u32 	%r4315, [%r77+-4];
$L__BB16_67:
	setp.ne.s32 	%p218, %r4315, %r54;
	selp.u64 	%rd702, 1, 0, %p218;
	setp.ne.s32 	%p219, %r54, %r55;
	selp.u64 	%rd703, 1, 0, %p219;
	add.s64 	%rd704, %rd703, %rd702;
	mov.b64 	{%r2559, %r2564}, %rd704;
	add.f64 	%fd1012, %fd71, %fd74;
	add.f64 	%fd1013, %fd72, %fd73;
	min.s32 	%r2918, %r75, %r76;
	selp.b32 	%r2599, %r76, %r2918, %p219;
	selp.f64 	%fd1014, %fd73, %fd1013, %p219;
	mov.b64 	%rd705, %fd1014;
	mov.b64 	{%r2589, %r2594}, %rd705;
	selp.f64 	%fd1015, %fd74, %fd1012, %p219;
	mov.b64 	%rd706, %fd1015;
	mov.b64 	{%r2579, %r2584}, %rd706;
	shr.u32 	%r80, %r49, 5;
	mov.b32 	%r2915, 1;
	mov.b32 	%r2916, 0;
	mov.b32 	%r2917, -1;
	// begin inline asm
	shfl.sync.up.b32 %r2558, %r2559, %r2915, %r2916, %r2917;
	// end inline asm
	// begin inline asm
	shfl.sync.up.b32 %r2563, %r2564, %r2915, %r2916, %r2917;
	// end inline asm
	mov.b64 	%rd707, {%r2558, %r2563};
	// begin inline asm
	shfl.sync.up.b32 %r2568, %r2916, %r2915, %r2916, %r2917;
	// end inline asm
	// begin inline asm
	shfl.sync.up.b32 %r2573, %r2916, %r2915, %r2916, %r2917;
	// end inline asm
	// begin inline asm
	shfl.sync.up.b32 %r2578, %r2579, %r2915, %r2916, %r2917;
	// end inline asm
	// begin inline asm
	shfl.sync.up.b32 %r2583, %r2584, %r2915, %r2916, %r2917;
	// end inline asm
	mov.b64 	%rd708, {%r2578, %r2583};
	mov.b64 	%fd1016, %rd708;
	// begin inline asm
	shfl.sync.up.b32 %r2588, %r2589, %r2915, %r2916, %r2917;
	// end inline asm
	// begin inline asm
	shfl.sync.up.b32 %r2593, %r2594, %r2915, %r2916, %r2917;
	// end inline asm
	mov.b64 	%rd709, {%r2588, %r2593};
	mov.b64 	%fd1017, %rd709;
	// begin inline asm
	shfl.sync.up.b32 %r2598, %r2599, %r2915, %r2916, %r2917;
	// end inline asm
	// begin inline asm
	shfl.sync.up.b32 %r2603, %r2916, %r2915, %r2916, %r2917;
	// end inline asm
	// begin inline asm
	shfl.sync.up.b32 %r2608, %r2916, %r2915, %r2916, %r2917;
	// end inline asm
	// begin inline asm
	shfl.sync.up.b32 %r2613, %r2916, %r2915, %r2916, %r2917;
	// end inline asm
	setp.eq.s64 	%p220, %rd704, 0;
	add.f64 	%fd1018, %fd1015, %fd1016;
	add.f64 	%fd1019, %fd1014, %fd1017;
	min.s32 	%r2919, %r2598, %r2599;
	selp.f64 	%fd1020, %fd1018, %fd1015, %p220;
	selp.f64 	%fd1021, %fd1019, %fd1014, %p220;
	selp.b32 	%r2920, %r2919, %r2599, %p220;
	setp.lt.s32 	%p221, %r2517, 1;
	selp.b64 	%rd710, 0, %rd707, %p221;
	add.s64 	%rd711, %rd704, %rd710;
	mov.b64 	{%r2619, %r2624}, %rd711;
	selp.f64 	%fd1022, %fd1015, %fd1020, %p221;
	mov.b64 	%rd712, %fd1022;
	mov.b64 	{%r2639, %r2644}, %rd712;
	selp.f64 	%fd1023, %fd1014, %fd1021, %p221;
	mov.b64 	%rd713, %fd1023;
	mov.b64 	{%r2649, %r2654}, %rd713;
	selp.b32 	%r2659, %r2599, %r2920, %p221;
	mov.b32 	%r2675, 2;
	// begin inline asm
	shfl.sync.up.b32 %r2618, %r2619, %r2675, %r2916, %r2917;
	// end inline asm
	// begin inline asm
	shfl.sync.up.b32 %r2623, %r2624, %r2675, %r2916, %r2917;
	// end inline asm
	mov.b64 	%rd714, {%r2618, %r2623};
	// begin inline asm
	shfl.sync.up.b32 %r2628, %r2916, %r2675, %r2916, %r2917;
	// end inline asm
	// begin inline asm
	shfl.sync.up.b32 %r2633, %r2916, %r2675, %r2916, %r2917;
	// end inline asm
	// begin inline asm
	shfl.sync.up.b32 %r2638, %r2639, %r2675, %r2916, %r2917;
	// end inline asm
	// begin inline asm
	shfl.sync.up.b32 %r2643, %r2644, %r2675, %r2916, %r2917;
	// end inline asm
	mov.b64 	%rd715, {%r2638, %r2643};
	mov.b64 	%fd1024, %rd715;
	// begin inline asm
	shfl.sync.up.b32 %r2648, %r2649, %r2675, %r2916, %r2917;
	// end inline asm
	// begin inline asm
	shfl.sync.up.b32 %r2653, %r2654, %r2675, %r2916, %r2917;
	// end inline asm
	mov.b64 	%rd716, {%r2648, %r2653};
	mov.b64 	%fd1025, %rd716;
	// begin inline asm
	shfl.sync.up.b32 %r2658, %r2659, %r2675, %r2916, %r2917;
	// end inline asm
	// begin inline asm
	shfl.sync.up.b32 %r2663, %r2916, %r2675, %r2916, %r2917;
	// end inline asm
	// begin inline asm
	shfl.sync.up.b32 %r2668, %r2916, %r2675, %r2916, %r2917;
	// end inline asm
	// begin inline asm
	shfl.sync.up.b32 %r2673, %r2916, %r2675, %r2916, %r2917;
	// end inline asm
	setp.eq.s64 	%p222, %rd711, 0;
	add.f64 	%fd1026, %fd1022, %fd1024;
	add.f64 	%fd1027, %fd1023, %fd1025;
	min.s32 	%r2921, %r2658, %r2659;
	selp.f64 	%fd1028, %fd1026, %fd1022, %p222;
	selp.f64 	%fd1029, %fd1027, %fd1023, %p222;
	selp.b32 	%r2922, %r2921, %r2659, %p222;
	setp.lt.s32 	%p223, %r2517, 2;
	selp.b64 	%rd717, 0, %rd714, %p223;
	add.s64 	%rd718, %rd711, %rd717;
	mov.b64 	{%r2679, %r2684}, %rd718;
	selp.f64 	%fd1030, %fd1022, %fd1028, %p223;
	mov.b64 	%rd719, %fd1030;
	mov.b64 	{%r2699, %r2704}, %rd719;
	selp.f64 	%fd1031, %fd1023, %fd1029, %p223;
	mov.b64 	%rd720, %fd1031;
	mov.b64 	{%r2709, %r2714}, %rd720;
	selp.b32 	%r2719, %r2659, %r2922, %p223;
	mov.b32 	%r2735, 4;
	// begin inline asm
	shfl.sync.up.b32 %r2678, %r2679, %r2735, %r2916, %r2917;
	// end inline asm
	// begin inline asm
	shfl.sync.up.b32 %r2683, %r2684, %r2735, %r2916, %r2917;
	// end inline asm
	mov.b64 	%rd721, {%r2678, %r2683};
	// begin inline asm
	shfl.sync.up.b32 %r2688, %r2916, %r2735, %r2916, %r2917;
	// end inline asm
	// begin inline asm
	shfl.sync.up.b32 %r2693, %r2916, %r2735, %r2916, %r2917;
	// end inline asm
	// begin inline asm
	shfl.sync.up.b32 %r2698, %r2699, %r2735, %r2916, %r2917;
	// end inline asm
	// begin inline asm
	shfl.sync.up.b32 %r2703, %r2704, %r2735, %r2916, %r2917;
	// end inline asm
	mov.b64 	%rd722, {%r2698, %r2703};
	mov.b64 	%fd1032, %rd722;
	// begin inline asm
	shfl.sync.up.b32 %r2708, %r2709, %r2735, %r2916, %r2917;
	// end inline asm
	// begin inline asm
	shfl.sync.up.b32 %r2713, %r2714, %r2735, %r2916, %r2917;
	// end inline asm
	mov.b64 	%rd723, {%r2708, %r2713};
	mov.b64 	%fd1033, %rd723;
	// begin inline asm
	shfl.sync.up.b32 %r2718, %r2719, %r2735, %r2916, %r2917;
	// end inline asm
	// begin inline asm
	shfl.sync.up.b32 %r2723, %r2916, %r2735, %r2916, %r2917;
	// end inline asm
	// begin inline asm
	shfl.sync.up.b32 %r2728, %r2916, %r2735, %r2916, %r2917;
	// end inline asm
	// begin inline asm
	shfl.sync.up.b32 %r2733, %r2916, %r2735, %r2916, %r2917;
	// end inline asm
	setp.eq.s64 	%p224, %rd718, 0;
	add.f64 	%fd1034, %fd1030, %fd1032;
	add.f64 	%fd1035, %fd1031, %fd1033;
	min.s32 	%r2923, %r2718, %r2719;
	selp.f64 	%fd1036, %fd1034, %fd1030, %p224;
	selp.f64 	%fd1037, %fd1035, %fd1031, %p224;
	selp.b32 	%r2924, %r2923, %r2719, %p224;
	setp.lt.s32 	%p225, %r2517, 4;
	selp.b64 	%rd724, 0, %rd721, %p225;
	add.s64 	%rd725, %rd718, %rd724;
	mov.b64 	{%r2739, %r2744}, %rd725;
	selp.f64 	%fd1038, %fd1030, %fd1036, %p225;
	mov.b64 	%rd726, %fd1038;
	mov.b64 	{%r2759, %r2764}, %rd726;
	selp.f64 	%fd1039, %fd1031, %fd1037, %p225;
	mov.b64 	%rd727, %fd1039;
	mov.b64 	{%r2769, %r2774}, %rd727;
	selp.b32 	%r2779, %r2719, %r2924, %p225;
	mov.b32 	%r2795, 8;
	// begin inline asm
	shfl.sync.up.b32 %r2738, %r2739, %r2795, %r2916, %r2917;
	// end inline asm
	// begin inline asm
	shfl.sync.up.b32 %r2743, %r2744, %r2795, %r2916, %r2917;
	// end inline asm
	mov.b64 	%rd728, {%r2738, %r2743};
	// begin inline asm
	shfl.sync.up.b32 %r2748, %r2916, %r2795, %r2916, %r2917;
	// end inline asm
	// begin inline asm
	shfl.sync.up.b32 %r2753, %r2916, %r2795, %r2916, %r2917;
	// end inline asm
	// begin inline asm
	shfl.sync.up.b32 %r2758, %r2759, %r2795, %r2916, %r2917;
	// end inline asm
	// begin inline asm
	shfl.sync.up.b32 %r2763, %r2764, %r2795, %r2916, %r2917;
	// end inline asm
	mov.b64 	%rd729, {%r2758, %r2763};
	mov.b64 	%fd1040, %rd729;
	// begin inline asm
	shfl.sync.up.b32 %r2768, %r2769, %r2795, %r2916, %r2917;
	// end inline asm
	// begin inline asm
	shfl.sync.up.b32 %r2773, %r2774, %r2795, %r2916, %r2917;
	// end inline asm
	mov.b64 	%rd730, {%r2768, %r2773};
	mov.b64 	%fd1041, %rd730;
	// begin inline asm
	shfl.sync.up.b32 %r2778, %r2779, %r2795, %r2916, %r2917;
	// end inline asm
	// begin inline asm
	shfl.sync.up.b32 %r2783, %r2916, %r2795, %r2916, %r2917;
	// end inline asm
	// begin inline asm
	shfl.sync.up.b32 %r2788, %r2916, %r2795, %r2916, %r2917;
	// end inline asm
	// begin inline asm
	shfl.sync.up.b32 %r2793, %r2916, %r2795, %r2916, %r2917;
	// end inline asm
	setp.eq.s64 	%p226, %rd725, 0;
	add.f64 	%fd1042, %fd1038, %fd1040;
	add.f64 	%fd1043, %fd1039, %fd1041;
	min.s32 	%r2925, %r2778, %r2779;
	selp.f64 	%fd1044, %fd1042, %fd1038, %p226;
	selp.f64 	%fd1045, %fd1043, %fd1039, %p226;
	selp.b32 	%r2926, %r2925, %r2779, %p226;
	setp.lt.s32 	%p227, %r2517, 8;
	selp.b64 	%rd731, 0, %rd728, %p227;
	add.s64 	%rd732, %rd725, %rd731;
	mov.b64 	{%r2799, %r2804}, %rd732;
	selp.f64 	%fd1046, %fd1038, %fd1044, %p227;
	mov.b64 	%rd733, %fd1046;
	mov.b64 	{%r2819, %r2824}, %rd733;
	selp.f64 	%fd1047, %fd1039, %fd1045, %p227;
	mov.b64 	%rd734, %fd1047;
	mov.b64 	{%r2829, %r2834}, %rd734;
	selp.b32 	%r2839, %r2779, %r2926, %p227;
	mov.b32 	%r2855, 16;
	// begin inline asm
	shfl.sync.up.b32 %r2798, %r2799, %r2855, %r2916, %r2917;
	// end inline asm
	// begin inline asm
	shfl.sync.up.b32 %r2803, %r2804, %r2855, %r2916, %r2917;
	// end inline asm
	mov.b64 	%rd735, {%r2798, %r2803};
	// begin inline asm
	shfl.sync.up.b32 %r2808, %r2916, %r2855, %r2916, %r2917;
	// end inline asm
	// begin inline asm
	shfl.sync.up.b32 %r2813, %r2916, %r2855, %r2916, %r2917;
	// end inline asm
	// begin inline asm
	shfl.sync.up.b32 %r2818, %r2819, %r2855, %r2916, %r2917;
	// end inline asm
	// begin inline asm
	shfl.sync.up.b32 %r2823, %r2824, %r2855, %r2916, %r2917;
	// end inline asm
	mov.b64 	%rd736, {%r2818, %r2823};
	mov.b64 	%fd1048, %rd736;
	// begin inline asm
	shfl.sync.up.b32 %r2828, %r2829, %r2855, %r2916, %r2917;
	// end inline asm
	// begin inline asm
	shfl.sync.up.b32 %r2833, %r2834, %r2855, %r2916, %r2917;
	// end inline asm
	mov.b64 	%rd737, {%r2828, %r2833};
	mov.b64 	%fd1049, %rd737;
	// begin inline asm
	shfl.sync.up.b32 %r2838, %r2839, %r2855, %r2916, %r2917;
	// end inline asm
	// begin inline asm
	shfl.sync.up.b32 %r2843, %r2916, %r2855, %r2916, %r2917;
	// end inline asm
	// begin inline asm
	shfl.sync.up.b32 %r2848, %r2916, %r2855, %r2916, %r2917;
	// end inline asm
	// begin inline asm
	shfl.sync.up.b32 %r2853, %r2916, %r2855, %r2916, %r2917;
	// end inline asm
	setp.eq.s64 	%p228, %rd732, 0;
	add.f64 	%fd1050, %fd1046, %fd1048;
	add.f64 	%fd1051, %fd1047, %fd1049;
	min.s32 	%r2927, %r2838, %r2839;
	selp.f64 	%fd1052, %fd1050, %fd1046, %p228;
	selp.f64 	%fd1053, %fd1051, %fd1047, %p228;
	selp.b32 	%r2928, %r2927, %r2839, %p228;
	setp.lt.s32 	%p229, %r2517, 16;
	selp.b64 	%rd738, 0, %rd735, %p229;
	add.s64 	%rd44, %rd732, %rd738;
	mov.b64 	{%r2859, %r2864}, %rd44;
	selp.f64 	%fd75, %fd1046, %fd1052, %p229;
	mov.b64 	%rd739, %fd75;
	mov.b64 	{%r2879, %r2884}, %rd739;
	selp.f64 	%fd76, %fd1047, %fd1053, %p229;
	mov.b64 	%rd740, %fd76;
	mov.b64 	{%r2889, %r2894}, %rd740;
	selp.b32 	%r2899, %r2839, %r2928, %p229;
	// begin inline asm
	shfl.sync.up.b32 %r2858, %r2859, %r2915, %r2916, %r2917;
	// end inline asm
	// begin inline asm
	shfl.sync.up.b32 %r2863, %r2864, %r2915, %r2916, %r2917;
	// end inline asm
	mov.b64 	%rd1126, {%r2858, %r2863};
	// begin inline asm
	shfl.sync.up.b32 %r2868, %r2916, %r2915, %r2916, %r2917;
	// end inline asm
	// begin inline asm
	shfl.sync.up.b32 %r2873, %r2916, %r2915, %r2916, %r2917;
	// end inline asm
	// begin inline asm
	shfl.sync.up.b32 %r2878, %r2879, %r2915, %r2916, %r2917;
	// end inline asm
	// begin inline asm
	shfl.sync.up.b32 %r2883, %r2884, %r2915, %r2916, %r2917;
	// end inline asm
	mov.b64 	%rd741, {%r2878, %r2883};
	mov.b64 	%fd1432, %rd741;
	// begin inline asm
	shfl.sync.up.b32 %r2888, %r2889, %r2915, %r2916, %r2917;
	// end inline asm
	// begin inline asm
	shfl.sync.up.b32 %r2893, %r2894, %r2915, %r2916, %r2917;
	// end inline asm
	mov.b64 	%rd742, {%r2888, %r2893};
	mov.b64 	%fd1431, %rd742;
	// begin inline asm
	shfl.sync.up.b32 %r4391, %r2899, %r2915, %r2916, %r2917;
	// end inline asm
	// begin inline asm
	shfl.sync.up.b32 %r2903, %r2916, %r2915, %r2916, %r2917;
	// end inline asm
	// begin inline asm
	shfl.sync.up.b32 %r2908, %r2916, %r2915, %r2916, %r2917;
	// end inline asm
	// begin inline asm
	shfl.sync.up.b32 %r2913, %r2916, %r2915, %r2916, %r2917;
	// end inline asm
	setp.ne.s32 	%p230, %r2517, 31;
	@%p230 bra 	$L__BB16_69;
	mad.lo.s32 	%r2930, %r80, 48, %r2524;
	st.shared.u64 	[%r2930], %rd44;
	mov.b32 	%r2931, 0;
	st.shared.v2.u32 	[%r2930+8], {%r2931, %r2931};
	st.shared.v2.f64 	[%r2930+16], {%fd75, %fd76};
	st.shared.v4.u32 	[%r2930+32], {%r2899, %r2931, %r2931, %r2931};
$L__BB16_69:
	bar.sync 	0;
	ld.shared.u64 	%rd743, [_ZN6thrust24THRUST_300001_SM_1000_NS8cuda_cub4core6detail5shmemE];
	ld.shared.v2.b32 	{%r83, %r84}, [_ZN6thrust24THRUST_300001_SM_1000_NS8cuda_cub4core6detail5shmemE+8];
	ld.shared.v2.f64 	{%fd1054, %fd1055}, [_ZN6thrust24THRUST_300001_SM_1000_NS8cuda_cub4core6detail5shmemE+16];
	ld.shared.u32 	%r2932, [_ZN6thrust24THRUST_300001_SM_1000_NS8cuda_cub4core6detail5shmemE+32];
	ld.shared.u32 	%r85, [_ZN6thrust24THRUST_300001_SM_1000_NS8cuda_cub4core6detail5shmemE+36];
	ld.shared.v2.b32 	{%r86, %r87}, [_ZN6thrust24THRUST_300001_SM_1000_NS8cuda_cub4core6detail5shmemE+40];
	setp.eq.s32 	%p231, %r80, 1;
	selp.f64 	%fd1056, %fd1055, 0d0000000000000000, %p231;
	selp.b32 	%r2933, %r2932, 0, %p231;
	selp.f64 	%fd1057, %fd1054, 0d0000000000000000, %p231;
	ld.shared.u64 	%rd744, [_ZN6thrust24THRUST_300001_SM_1000_NS8cuda_cub4core6detail5shmemE+48];
	ld.shared.v2.f64 	{%fd1058, %fd1059}, [_ZN6thrust24THRUST_300001_SM_1000_NS8cuda_cub4core6detail5shmemE+64];
	ld.shared.u32 	%r2934, [_ZN6thrust24THRUST_300001_SM_1000_NS8cuda_cub4core6detail5shmemE+80];
	add.s64 	%rd745, %rd744, %rd743;
	setp.eq.s64 	%p232, %rd744, 0;
	add.f64 	%fd1060, %fd1054, %fd1058;
	add.f64 	%fd1061, %fd1055, %fd1059;
	min.s32 	%r2935, %r2932, %r2934;
	selp.f64 	%fd1062, %fd1060, %fd1058, %p232;
	selp.f64 	%fd1063, %fd1061, %fd1059, %p232;
	selp.b32 	%r2936, %r2935, %r2934, %p232;
	setp.eq.s32 	%p233, %r80, 2;
	selp.b64 	%rd746, %rd745, %rd743, %p233;
	selp.f64 	%fd1064, %fd1063, %fd1056, %p233;
	selp.b32 	%r2937, %r2936, %r2933, %p233;
	selp.f64 	%fd1065, %fd1062, %fd1057, %p233;
	ld.shared.u64 	%rd747, [_ZN6thrust24THRUST_300001_SM_1000_NS8cuda_cub4core6detail5shmemE+96];
	ld.shared.v2.f64 	{%fd1066, %fd1067}, [_ZN6thrust24THRUST_300001_SM_1000_NS8cuda_cub4core6detail5shmemE+112];
	ld.shared.u32 	%r2938, [_ZN6thrust24THRUST_300001_SM_1000_NS8cuda_cub4core6detail5shmemE+128];
	add.s64 	%rd748, %rd747, %rd745;
	setp.eq.s64 	%p234, %rd747, 0;
	add.f64 	%fd1068, %fd1062, %fd1066;
	add.f64 	%fd1069, %fd1063, %fd1067;
	min.s32 	%r2939, %r2936, %r2938;
	selp.f64 	%fd1070, %fd1068, %fd1066, %p234;
	selp.f64 	%fd1071, %fd1069, %fd1067, %p234;
	selp.b32 	%r2940, %r2939, %r2938, %p234;
	setp.eq.s32 	%p235, %r80, 3;
	selp.b64 	%rd749, %rd748, %rd746, %p235;
	selp.f64 	%fd1072, %fd1071, %fd1064, %p235;
	selp.b32 	%r2941, %r2940, %r2937, %p235;
	selp.f64 	%fd1073, %fd1070, %fd1065, %p235;
	ld.shared.u64 	%rd750, [_ZN6thrust24THRUST_300001_SM_1000_NS8cuda_cub4core6detail5shmemE+144];
	ld.shared.v2.f64 	{%fd1074, %fd1075}, [_ZN6thrust24THRUST_300001_SM_1000_NS8cuda_cub4core6detail5shmemE+160];
	ld.shared.u32 	%r2942, [_ZN6thrust24THRUST_300001_SM_1000_NS8cuda_cub4core6detail5shmemE+176];
	add.s64 	%rd751, %rd750, %rd748;
	setp.eq.s64 	%p236, %rd750, 0;
	add.f64 	%fd1076, %fd1070, %fd1074;
	add.f64 	%fd1077, %fd1071, %fd1075;
	min.s32 	%r2943, %r2940, %r2942;
	selp.f64 	%fd1078, %fd1076, %fd1074, %p236;
	selp.f64 	%fd1079, %fd1077, %fd1075, %p236;
	selp.b32 	%r2944, %r2943, %r2942, %p236;
	setp.eq.s32 	%p237, %r80, 4;
	selp.b64 	%rd752, %rd751, %rd749, %p237;
	selp.f64 	%fd1080, %fd1079, %fd1072, %p237;
	selp.b32 	%r2945, %r2944, %r2941, %p237;
	selp.f64 	%fd1081, %fd1078, %fd1073, %p237;
	ld.shared.u64 	%rd753, [_ZN6thrust24THRUST_300001_SM_1000_NS8cuda_cub4core6detail5shmemE+192];
	ld.shared.v2.f64 	{%fd1082, %fd1083}, [_ZN6thrust24THRUST_300001_SM_1000_NS8cuda_cub4core6detail5shmemE+208];
	ld.shared.u32 	%r2946, [_ZN6thrust24THRUST_300001_SM_1000_NS8cuda_cub4core6detail5shmemE+224];
	add.s64 	%rd754, %rd753, %rd751;
	setp.eq.s64 	%p238, %rd753, 0;
	add.f64 	%fd1084, %fd1078, %fd1082;
	add.f64 	%fd1085, %fd1079, %fd1083;
	min.s32 	%r2947, %r2944, %r2946;
	selp.f64 	%fd1086, %fd1084, %fd1082, %p238;
	selp.f64 	%fd1087, %fd1085, %fd1083, %p238;
	selp.b32 	%r2948, %r2947, %r2946, %p238;
	setp.eq.s32 	%p239, %r80, 5;
	selp.b64 	%rd755, %rd754, %rd752, %p239;
	selp.f64 	%fd1088, %fd1087, %fd1080, %p239;
	selp.b32 	%r2949, %r2948, %r2945, %p239;
	selp.f64 	%fd1089, %fd1086, %fd1081, %p239;
	ld.shared.u64 	%rd756, [_ZN6thrust24THRUST_300001_SM_1000_NS8cuda_cub4core6detail5shmemE+240];
	ld.shared.v2.f64 	{%fd1090, %fd1091}, [_ZN6thrust24THRUST_300001_SM_1000_NS8cuda_cub4core6detail5shmemE+256];
	ld.shared.u32 	%r2950, [_ZN6thrust24THRUST_300001_SM_1000_NS8cuda_cub4core6detail5shmemE+272];
	add.s64 	%rd757, %rd756, %rd754;
	setp.eq.s64 	%p240, %rd756, 0;
	add.f64 	%fd1092, %fd1086, %fd1090;
	add.f64 	%fd1093, %fd1087, %fd1091;
	min.s32 	%r2951, %r2948, %r2950;
	selp.f64 	%fd1094, %fd1092, %fd1090, %p240;
	selp.f64 	%fd1095, %fd1093, %fd1091, %p240;
	selp.b32 	%r2952, %r2951, %r2950, %p240;
	setp.eq.s32 	%p241, %r80, 6;
	selp.b64 	%rd758, %rd757, %rd755, %p241;
	selp.f64 	%fd1096, %fd1095, %fd1088, %p241;
	selp.b32 	%r2953, %r2952, %r2949, %p241;
	selp.f64 	%fd1097, %fd1094, %fd1089, %p241;
	ld.shared.u64 	%rd759, [_ZN6thrust24THRUST_300001_SM_1000_NS8cuda_cub4core6detail5shmemE+288];
	ld.shared.v2.f64 	{%fd1098, %fd1099}, [_ZN6thrust24THRUST_300001_SM_1000_NS8cuda_cub4core6detail5shmemE+304];
	ld.shared.u32 	%r2954, [_ZN6thrust24THRUST_300001_SM_1000_NS8cuda_cub4core6detail5shmemE+320];
	add.s64 	%rd760, %rd759, %rd757;
	setp.eq.s64 	%p242, %rd759, 0;
	add.f64 	%fd1100, %fd1094, %fd1098;
	add.f64 	%fd1101, %fd1095, %fd1099;
	min.s32 	%r2955, %r2952, %r2954;
	selp.f64 	%fd1102, %fd1100, %fd1098, %p242;
	selp.f64 	%fd1103, %fd1101, %fd1099, %p242;
	selp.b32 	%r2956, %r2955, %r2954, %p242;
	setp.eq.s32 	%p243, %r80, 7;
	selp.b64 	%rd46, %rd760, %rd758, %p243;
	selp.f64 	%fd79, %fd1103, %fd1096, %p243;
	selp.b32 	%r88, %r2956, %r2953, %p243;
	selp.f64 	%fd80, %fd1102, %fd1097, %p243;
	ld.shared.u64 	%rd761, [_ZN6thrust24THRUST_300001_SM_1000_NS8cuda_cub4core6detail5shmemE+336];
	ld.shared.v2.f64 	{%fd1104, %fd1105}, [_ZN6thrust24THRUST_300001_SM_1000_NS8cuda_cub4core6detail5shmemE+352];
	ld.shared.u32 	%r2957, [_ZN6thrust24THRUST_300001_SM_1000_NS8cuda_cub4core6detail5shmemE+368];
	add.s64 	%rd47, %rd761, %rd760;
	setp.eq.s64 	%p244, %rd761, 0;
	add.f64 	%fd1106, %fd1102, %fd1104;
	add.f64 	%fd1107, %fd1103, %fd1105;
	min.s32 	%r2958, %r2956, %r2957;
	selp.f64 	%fd81, %fd1106, %fd1104, %p244;
	selp.f64 	%fd82, %fd1107, %fd1105, %p244;
	selp.b32 	%r89, %r2958, %r2957, %p244;
	setp.lt.u32 	%p245, %r49, 32;
	@%p245 bra 	$L__BB16_71;
	setp.eq.s64 	%p246, %rd1126, 0;
	add.f64 	%fd1108, %fd80, %fd1432;
	add.f64 	%fd1109, %fd79, %fd1431;
	min.s32 	%r2959, %r88, %r4391;
	selp.f64 	%fd1110, %fd1108, %fd1432, %p246;
	selp.f64 	%fd1111, %fd1109, %fd1431, %p246;
	selp.b32 	%r2960, %r2959, %r4391, %p246;
	setp.eq.s32 	%p247, %r2517, 0;
	selp.b32 	%r4391, %r88, %r2960, %p247;
	selp.f64 	%fd1431, %fd79, %fd1111, %p247;
	selp.f64 	%fd1432, %fd80, %fd1110, %p247;
	selp.b64 	%rd762, 0, %rd1126, %p247;
	add.s64 	%rd1126, %rd46, %rd762;
	bra.uni 	$L__BB16_115;
$L__BB16_71:
	setp.ne.s32 	%p248, %r49, 0;
	mul.wide.u32 	%rd763, %r1, 4;
	add.s64 	%rd49, %rd208, %rd763;
	@%p248 bra 	$L__BB16_73;
	st.shared.u64 	[_ZN6thrust24THRUST_300001_SM_1000_NS8cuda_cub4core6detail5shmemE+560], %rd47;
	mov.b64 	%rd766, {%r83, %r84};
	st.shared.v2.u32 	[_ZN6thrust24THRUST_300001_SM_1000_NS8cuda_cub4core6detail5shmemE+568], {%r83, %r84};
	st.shared.v2.f64 	[_ZN6thrust24THRUST_300001_SM_1000_NS8cuda_cub4core6detail5shmemE+576], {%fd81, %fd82};
	mov.b64 	%rd772, {%r86, %r87};
	st.shared.v4.u32 	[_ZN6thrust24THRUST_300001_SM_1000_NS8cuda_cub4core6detail5shmemE+592], {%r89, %r85, %r86, %r87};
	mul.wide.u32 	%rd774, %r1, 48;
	add.s64 	%rd775, %rd209, %rd774;
	add.s64 	%rd764, %rd775, 1536;
	mov.b64 	%rd768, %fd81;
	mov.b64 	%rd769, %fd82;
	mov.b64 	%rd771, {%r89, %r85};
	// begin inline asm
	st.cg.v2.u64 [%rd764], {%rd47, %rd766};
	// end inline asm
	add.s64 	%rd767, %rd775, 1552;
	// begin inline asm
	st.cg.v2.u64 [%rd767], {%rd768, %rd769};
	// end inline asm
	add.s64 	%rd770, %rd775, 1568;
	// begin inline asm
	st.cg.v2.u64 [%rd770], {%rd771, %rd772};
	// end inline asm
	add.s64 	%rd773, %rd49, 128;
	mov.b32 	%r2961, 100;
	// begin inline asm
	st.release.gpu.u32 [%rd773], %r2961;
	// end inline asm
$L__BB16_73:
	not.b32 	%r91, %r49;
	add.s32 	%r4359, %r1, %r91;
	mov.u32 	%r2962, %nctaid.x;
	setp.gt.u32 	%p249, %r2962, 499;
	@%p249 bra 	$L__BB16_75;
	membar.cta;
	bra.uni 	$L__BB16_76;
$L__BB16_75:
	mov.b32 	%r2963, 450;
	// begin inline asm
	nanosleep.u32 %r2963;
	// end inline asm
$L__BB16_76:
	mul.wide.s32 	%rd776, %r91, 4;
	add.s64 	%rd777, %rd49, %rd776;
	add.s64 	%rd50, %rd777, 128;
$L__BB16_77:
	// begin inline asm
	ld.relaxed.gpu.u32 %r4353, [%rd50];
	// end inline asm
	membar.gl;
	setp.eq.s32 	%p250, %r4353, 99;
	mov.b32 	%r2965, -1;
	vote.sync.any.pred 	%p251, %p250, %r2965;
	@%p251 bra 	$L__BB16_77;
	mov.b32 	%r4318, 0;
	mov.f64 	%fd1405, 0d0000000000000000;
	setp.eq.s32 	%p252, %r4353, 101;
	@%p252 bra 	$L__BB16_81;
	setp.ne.s32 	%p253, %r4353, 100;
	mov.f64 	%fd1406, %fd1405;
	@%p253 bra 	$L__BB16_82;
	mul.wide.s32 	%rd815, %r4359, 48;
	add.s64 	%rd816, %rd209, %rd815;
	add.s64 	%rd808, %rd816, 1536;
	// begin inline asm
	ld.cg.v2.u64 {%rd1112, %rd807}, [%rd808];
	// end inline asm
	add.s64 	%rd811, %rd816, 1552;
	// begin inline asm
	ld.cg.v2.u64 {%rd809, %rd810}, [%rd811];
	// end inline asm
	add.s64 	%rd814, %rd816, 1568;
	// begin inline asm
	ld.cg.v2.u64 {%rd812, %rd813}, [%rd814];
	// end inline asm
	shr.u64 	%rd817, %rd807, 8;
	shr.u64 	%rd818, %rd807, 16;
	shr.u64 	%rd819, %rd807, 24;
	shr.u64 	%rd820, %rd807, 40;
	shr.u64 	%rd821, %rd807, 48;
	shr.u64 	%rd822, %rd807, 56;
	mov.b64 	%fd1406, %rd809;
	mov.b64 	%fd1405, %rd810;
	cvt.u32.u64 	%r4318, %rd812;
	shr.u64 	%rd823, %rd812, 40;
	shr.u64 	%rd824, %rd812, 48;
	shr.u64 	%rd825, %rd812, 56;
	shr.u64 	%rd826, %rd813, 8;
	shr.u64 	%rd827, %rd813, 16;
	shr.u64 	%rd828, %rd813, 24;
	shr.u64 	%rd829, %rd813, 40;
	shr.u64 	%rd830, %rd813, 48;
	shr.u64 	%rd831, %rd813, 56;
	cvt.u32.u64 	%r2999, %rd819;
	cvt.u32.u64 	%r3000, %rd818;
	prmt.b32 	%r3001, %r3000, %r2999, 0x3340U;
	cvt.u32.u64 	%r3002, %rd807;
	cvt.u32.u64 	%r3003, %rd817;
	prmt.b32 	%r3004, %r3002, %r3003, 0x3340U;
	prmt.b32 	%r4316, %r3004, %r3001, 0x5410U;
	cvt.u32.u64 	%r3005, %rd822;
	cvt.u32.u64 	%r3006, %rd821;
	prmt.b32 	%r3007, %r3006, %r3005, 0x3340U;
	{ .reg .b32 tmp; mov.b64 {tmp, %r3008}, %rd807; }
	cvt.u32.u64 	%r3009, %rd820;
	prmt.b32 	%r3010, %r3008, %r3009, 0x3340U;
	prmt.b32 	%r4317, %r3010, %r3007, 0x5410U;
	cvt.u32.u64 	%r3011, %rd825;
	cvt.u32.u64 	%r3012, %rd824;
	prmt.b32 	%r3013, %r3012, %r3011, 0x3340U;
	{ .reg .b32 tmp; mov.b64 {tmp, %r3014}, %rd812; }
	cvt.u32.u64 	%r3015, %rd823;
	prmt.b32 	%r3016, %r3014, %r3015, 0x3340U;
	prmt.b32 	%r4319, %r3016, %r3013, 0x5410U;
	cvt.u32.u64 	%r3017, %rd828;
	cvt.u32.u64 	%r3018, %rd827;
	prmt.b32 	%r3019, %r3018, %r3017, 0x3340U;
	cvt.u32.u64 	%r3020, %rd813;
	cvt.u32.u64 	%r3021, %rd826;
	prmt.b32 	%r3022, %r3020, %r3021, 0x3340U;
	prmt.b32 	%r4320, %r3022, %r3019, 0x5410U;
	cvt.u32.u64 	%r3023, %rd831;
	cvt.u32.u64 	%r3024, %rd830;
	prmt.b32 	%r3025, %r3024, %r3023, 0x3340U;
	{ .reg .b32 tmp; mov.b64 {tmp, %r3026}, %rd813; }
	cvt.u32.u64 	%r3027, %rd829;
	prmt.b32 	%r3028, %r3026, %r3027, 0x3340U;
	prmt.b32 	%r4321, %r3028, %r3025, 0x5410U;
	bra.uni 	$L__BB16_82;
$L__BB16_81:
	mul.wide.s32 	%rd789, %r4359, 48;
	add.s64 	%rd790, %rd210, %rd789;
	add.s64 	%rd782, %rd790, 1536;
	// begin inline asm
	ld.cg.v2.u64 {%rd1112, %rd781}, [%rd782];
	// end inline asm
	add.s64 	%rd785, %rd790, 1552;
	// begin inline asm
	ld.cg.v2.u64 {%rd783, %rd784}, [%rd785];
	// end inline asm
	add.s64 	%rd788, %rd790, 1568;
	// begin inline asm
	ld.cg.v2.u64 {%rd786, %rd787}, [%rd788];
	// end inline asm
	shr.u64 	%rd791, %rd781, 8;
	shr.u64 	%rd792, %rd781, 16;
	shr.u64 	%rd793, %rd781, 24;
	shr.u64 	%rd794, %rd781, 40;
	shr.u64 	%rd795, %rd781, 48;
	shr.u64 	%rd796, %rd781, 56;
	mov.b64 	%fd1406, %rd783;
	mov.b64 	%fd1405, %rd784;
	cvt.u32.u64 	%r4318, %rd786;
	shr.u64 	%rd797, %rd786, 40;
	shr.u64 	%rd798, %rd786, 48;
	shr.u64 	%rd799, %rd786, 56;
	shr.u64 	%rd800, %rd787, 8;
	shr.u64 	%rd801, %rd787, 16;
	shr.u64 	%rd802, %rd787, 24;
	shr.u64 	%rd803, %rd787, 40;
	shr.u64 	%rd804, %rd787, 48;
	shr.u64 	%rd805, %rd787, 56;
	cvt.u32.u64 	%r2969, %rd793;
	cvt.u32.u64 	%r2970, %rd792;
	prmt.b32 	%r2971, %r2970, %r2969, 0x3340U;
	cvt.u32.u64 	%r2972, %rd781;
	cvt.u32.u64 	%r2973, %rd791;
	prmt.b32 	%r2974, %r2972, %r2973, 0x3340U;
	prmt.b32 	%r4316, %r2974, %r2971, 0x5410U;
	cvt.u32.u64 	%r2975, %rd796;
	cvt.u32.u64 	%r2976, %rd795;
	prmt.b32 	%r2977, %r2976, %r2975, 0x3340U;
	{ .reg .b32 tmp; mov.b64 {tmp, %r2978}, %rd781; }
	cvt.u32.u64 	%r2979, %rd794;
	prmt.b32 	%r2980, %r2978, %r2979, 0x3340U;
	prmt.b32 	%r4317, %r2980, %r2977, 0x5410U;
	cvt.u32.u64 	%r2981, %rd799;
	cvt.u32.u64 	%r2982, %rd798;
	prmt.b32 	%r2983, %r2982, %r2981, 0x3340U;
	{ .reg .b32 tmp; mov.b64 {tmp, %r2984}, %rd786; }
	cvt.u32.u64 	%r2985, %rd797;
	prmt.b32 	%r2986, %r2984, %r2985, 0x3340U;
	prmt.b32 	%r4319, %r2986, %r2983, 0x5410U;
	cvt.u32.u64 	%r2987, %rd802;
	cvt.u32.u64 	%r2988, %rd801;
	prmt.b32 	%r2989, %r2988, %r2987, 0x3340U;
	cvt.u32.u64 	%r2990, %rd787;
	cvt.u32.u64 	%r2991, %rd800;
	prmt.b32 	%r2992, %r2990, %r2991, 0x3340U;
	prmt.b32 	%r4320, %r2992, %r2989, 0x5410U;
	cvt.u32.u64 	%r2993, %rd805;
	cvt.u32.u64 	%r2994, %rd804;
	prmt.b32 	%r2995, %r2994, %r2993, 0x3340U;
	{ .reg .b32 tmp; mov.b64 {tmp, %r2996}, %rd787; }
	cvt.u32.u64 	%r2997, %rd803;
	prmt.b32 	%r2998, %r2996, %r2997, 0x3340U;
	prmt.b32 	%r4321, %r2998, %r2995, 0x5410U;
$L__BB16_82:
	setp.eq.s32 	%p254, %r4353, 101;
	mov.b32 	%r3089, -1;
	vote.sync.ballot.b32 	%r3090, %p254, %r3089;
	// begin inline asm
	mov.u32 %r3029, %lanemask_ge;
	// end inline asm
	and.b32  	%r3091, %r3090, %r3029;
	or.b32  	%r3092, %r3091, -2147483648;
	add.s32 	%r3093, %r3092, -1;
	not.b32 	%r3094, %r3092;
	and.b32  	%r3095, %r3094, %r3093;
	popc.b32 	%r113, %r3095;
	mov.b64 	{%r3031, %r3036}, %rd1112;
	mov.b32 	%r3087, 1;
	// begin inline asm
	shfl.sync.down.b32 %r3030, %r3031, %r3087, %r113, %r3089;
	// end inline asm
	// begin inline asm
	shfl.sync.down.b32 %r3035, %r3036, %r3087, %r113, %r3089;
	// end inline asm
	// begin inline asm
	shfl.sync.down.b32 %r3040, %r4316, %r3087, %r113, %r3089;
	// end inline asm
	// begin inline asm
	shfl.sync.down.b32 %r3045, %r4317, %r3087, %r113, %r3089;
	// end inline asm
	mov.b64 	%rd832, %fd1406;
	mov.b64 	{%r3051, %r3056}, %rd832;
	// begin inline asm
	shfl.sync.down.b32 %r3050, %r3051, %r3087, %r113, %r3089;
	// end inline asm
	// begin inline asm
	shfl.sync.down.b32 %r3055, %r3056, %r3087, %r113, %r3089;
	// end inline asm
	mov.b64 	%rd833, %fd1405;
	mov.b64 	{%r3061, %r3066}, %rd833;
	// begin inline asm
	shfl.sync.down.b32 %r3060, %r3061, %r3087, %r113, %r3089;
	// end inline asm
	// begin inline asm
	shfl.sync.down.b32 %r3065, %r3066, %r3087, %r113, %r3089;
	// end inline asm
	// begin inline asm
	shfl.sync.down.b32 %r3070, %r4318, %r3087, %r113, %r3089;
	// end inline asm
	// begin inline asm
	shfl.sync.down.b32 %r3075, %r4319, %r3087, %r113, %r3089;
	// end inline asm
	// begin inline asm
	shfl.sync.down.b32 %r3080, %r4320, %r3087, %r113, %r3089;
	// end inline asm
	// begin inline asm
	shfl.sync.down.b32 %r3085, %r4321, %r3087, %r113, %r3089;
	// end inline asm
	setp.ge.s32 	%p256, %r2517, %r113;
	@%p256 bra 	$L__BB16_84;
	mov.b64 	%rd834, {%r3060, %r3065};
	mov.b64 	%fd1113, %rd834;
	mov.b64 	%rd835, {%r3050, %r3055};
	mov.b64 	%fd1114, %rd835;
	mov.b64 	%rd836, {%r3030, %r3035};
	add.s64 	%rd54, %rd1112, %rd836;
	setp.eq.s64 	%p257, %rd1112, 0;
	add.f64 	%fd1115, %fd1406, %fd1114;
	add.f64 	%fd1116, %fd1405, %fd1113;
	min.s32 	%r3097, %r3070, %r4318;
	selp.f64 	%fd1406, %fd1115, %fd1406, %p257;
	selp.f64 	%fd1405, %fd1116, %fd1405, %p257;
	selp.b32 	%r4318, %r3097, %r4318, %p257;
	mov.u64 	%rd1112, %rd54;
$L__BB16_84:
	mov.b64 	{%r3099, %r3104}, %rd1112;
	mov.b32 	%r3155, 2;
	mov.b32 	%r3157, -1;
	// begin inline asm
	shfl.sync.down.b32 %r3098, %r3099, %r3155, %r113, %r3157;
	// end inline asm
	// begin inline asm
	shfl.sync.down.b32 %r3103, %r3104, %r3155, %r113, %r3157;
	// end inline asm
	// begin inline asm
	shfl.sync.down.b32 %r3108, %r4316, %r3155, %r113, %r3157;
	// end inline asm
	// begin inline asm
	shfl.sync.down.b32 %r3113, %r4317, %r3155, %r113, %r3157;
	// end inline asm
	mov.b64 	%rd837, %fd1406;
	mov.b64 	{%r3119, %r3124}, %rd837;
	// begin inline asm
	shfl.sync.down.b32 %r3118, %r3119, %r3155, %r113, %r3157;
	// end inline asm
	// begin inline asm
	shfl.sync.down.b32 %r3123, %r3124, %r3155, %r113, %r3157;
	// end inline asm
	mov.b64 	%rd838, %fd1405;
	mov.b64 	{%r3129, %r3134}, %rd838;
	// begin inline asm
	shfl.sync.down.b32 %r3128, %r3129, %r3155, %r113, %r3157;
	// end inline asm
	// begin inline asm
	shfl.sync.down.b32 %r3133, %r3134, %r3155, %r113, %r3157;
	// end inline asm
	// begin inline asm
	shfl.sync.down.b32 %r3138, %r4318, %r3155, %r113, %r3157;
	// end inline asm
	// begin inline asm
	shfl.sync.down.b32 %r3143, %r4319, %r3155, %r113, %r3157;
	// end inline asm
	// begin inline asm
	shfl.sync.down.b32 %r3148, %r4320, %r3155, %r113, %r3157;
	// end inline asm
	// begin inline asm
	shfl.sync.down.b32 %r3153, %r4321, %r3155, %r113, %r3157;
	// end inline asm
	add.s32 	%r3158, %r2517, 2;
	setp.gt.s32 	%p258, %r3158, %r113;
	@%p258 bra 	$L__BB16_86;
	mov.b64 	%rd839, {%r3128, %r3133};
	mov.b64 	%fd1117, %rd839;
	mov.b64 	%rd840, {%r3118, %r3123};
	mov.b64 	%fd1118, %rd840;
	mov.b64 	%rd841, {%r3098, %r3103};
	add.s64 	%rd56, %rd1112, %rd841;
	setp.eq.s64 	%p259, %rd1112, 0;
	add.f64 	%fd1119, %fd1406, %fd1118;
	add.f64 	%fd1120, %fd1405, %fd1117;
	min.s32 	%r3160, %r3138, %r4318;
	selp.f64 	%fd1406, %fd1119, %fd1406, %p259;
	selp.f64 	%fd1405, %fd1120, %fd1405, %p259;
	selp.b32 	%r4318, %r3160, %r4318, %p259;
	mov.u64 	%rd1112, %rd56;
$L__BB16_86:
	mov.b64 	{%r3162, %r3167}, %rd1112;
	mov.b32 	%r3218, 4;
	mov.b32 	%r3220, -1;
	// begin inline asm
	shfl.sync.down.b32 %r3161, %r3162, %r3218, %r113, %r3220;
	// end inline asm
	// begin inline asm
	shfl.sync.down.b32 %r3166, %r3167, %r3218, %r113, %r3220;
	// end inline asm
	// begin inline asm
	shfl.sync.down.b32 %r3171, %r4316, %r3218, %r113, %r3220;
	// end inline asm
	// begin inline asm
	shfl.sync.down.b32 %r3176, %r4317, %r3218, %r113, %r3220;
	// end inline asm
	mov.b64 	%rd842, %fd1406;
	mov.b64 	{%r3182, %r3187}, %rd842;
	// begin inline asm
	shfl.sync.down.b32 %r3181, %r3182, %r3218, %r113, %r3220;
	// end inline asm
	// begin inline asm
	shfl.sync.down.b32 %r3186, %r3187, %r3218, %r113, %r3220;
	// end inline asm
	mov.b64 	%rd843, %fd1405;
	mov.b64 	{%r3192, %r3197}, %rd843;
	// begin inline asm
	shfl.sync.down.b32 %r3191, %r3192, %r3218, %r113, %r3220;
	// end inline asm
	// begin inline asm
	shfl.sync.down.b32 %r3196, %r3197, %r3218, %r113, %r3220;
	// end inline asm
	// begin inline asm
	shfl.sync.down.b32 %r3201, %r4318, %r3218, %r113, %r3220;
	// end inline asm
	// begin inline asm
	shfl.sync.down.b32 %r3206, %r4319, %r3218, %r113, %r3220;
	// end inline asm
	// begin inline asm
	shfl.sync.down.b32 %r3211, %r4320, %r3218, %r113, %r3220;
	// end inline asm
	// begin inline asm
	shfl.sync.down.b32 %r3216, %r4321, %r3218, %r113, %r3220;
	// end inline asm
	add.s32 	%r3221, %r2517, 4;
	setp.gt.s32 	%p260, %r3221, %r113;
	@%p260 bra 	$L__BB16_88;
	mov.b64 	%rd844, {%r3191, %r3196};
	mov.b64 	%fd1121, %rd844;
	mov.b64 	%rd845, {%r3181, %r3186};
	mov.b64 	%fd1122, %rd845;
	mov.b64 	%rd846, {%r3161, %r3166};
	add.s64 	%rd58, %rd1112, %rd846;
	setp.eq.s64 	%p261, %rd1112, 0;
	add.f64 	%fd1123, %fd1406, %fd1122;
	add.f64 	%fd1124, %fd1405, %fd1121;
	min.s32 	%r3223, %r3201, %r4318;
	selp.f64 	%fd1406, %fd1123, %fd1406, %p261;
	selp.f64 	%fd1405, %fd1124, %fd1405, %p261;
	selp.b32 	%r4318, %r3223, %r4318, %p261;
	mov.u64 	%rd1112, %rd58;
$L__BB16_88:
	mov.b64 	{%r3225, %r3230}, %rd1112;
	mov.b32 	%r3281, 8;
	mov.b32 	%r3283, -1;
	// begin inline asm
	shfl.sync.down.b32 %r3224, %r3225, %r3281, %r113, %r3283;
	// end inline asm
	// begin inline asm
	shfl.sync.down.b32 %r3229, %r3230, %r3281, %r113, %r3283;
	// end inline asm
	// begin inline asm
	shfl.sync.down.b32 %r3234, %r4316, %r3281, %r113, %r3283;
	// end inline asm
	// begin inline asm
	shfl.sync.down.b32 %r3239, %r4317, %r3281, %r113, %r3283;
	// end inline asm
	mov.b64 	%rd847, %fd1406;
	mov.b64 	{%r3245, %r3250}, %rd847;
	// begin inline asm
	shfl.sync.down.b32 %r3244, %r3245, %r3281, %r113, %r3283;
	// end inline asm
	// begin inline asm
	shfl.sync.down.b32 %r3249, %r3250, %r3281, %r113, %r3283;
	// end inline asm
	mov.b64 	%rd848, %fd1405;
	mov.b64 	{%r3255, %r3260}, %rd848;
	// begin inline asm
	shfl.sync.down.b32 %r3254, %r3255, %r3281, %r113, %r3283;
	// end inline asm
	// begin inline asm
	shfl.sync.down.b32 %r3259, %r3260, %r3281, %r113, %r3283;
	// end inline asm
	// begin inline asm
	shfl.sync.down.b32 %r3264, %r4318, %r3281, %r113, %r3283;
	// end inline asm
	// begin inline asm
	shfl.sync.down.b32 %r3269, %r4319, %r3281, %r113, %r3283;
	// end inline asm
	// begin inline asm
	shfl.sync.down.b32 %r3274, %r4320, %r3281, %r113, %r3283;
	// end inline asm
	// begin inline asm
	shfl.sync.down.b32 %r3279, %r4321, %r3281, %r113, %r3283;
	// end inline asm
	add.s32 	%r3284, %r2517, 8;
	setp.gt.s32 	%p262, %r3284, %r113;
	@%p262 bra 	$L__BB16_90;
	mov.b64 	%rd849, {%r3254, %r3259};
	mov.b64 	%fd1125, %rd849;
	mov.b64 	%rd850, {%r3244, %r3249};
	mov.b64 	%fd1126, %rd850;
	mov.b64 	%rd851, {%r3224, %r3229};
	add.s64 	%rd60, %rd1112, %rd851;
	setp.eq.s64 	%p263, %rd1112, 0;
	add.f64 	%fd1127, %fd1406, %fd1126;
	add.f64 	%fd1128, %fd1405, %fd1125;
	min.s32 	%r3286, %r3264, %r4318;
	selp.f64 	%fd1406, %fd1127, %fd1406, %p263;
	selp.f64 	%fd1405, %fd1128, %fd1405, %p263;
	selp.b32 	%r4318, %r3286, %r4318, %p263;
	mov.u64 	%rd1112, %rd60;
$L__BB16_90:
	mov.b64 	{%r3288, %r3293}, %rd1112;
	mov.b32 	%r3344, 16;
	mov.b32 	%r3346, -1;
	// begin inline asm
	shfl.sync.down.b32 %r3287, %r3288, %r3344, %r113, %r3346;
	// end inline asm
	// begin inline asm
	shfl.sync.down.b32 %r3292, %r3293, %r3344, %r113, %r3346;
	// end inline asm
	// begin inline asm
	shfl.sync.down.b32 %r3297, %r4316, %r3344, %r113, %r3346;
	// end inline asm
	// begin inline asm
	shfl.sync.down.b32 %r3302, %r4317, %r3344, %r113, %r3346;
	// end inline asm
	mov.b64 	%rd852, %fd1406;
	mov.b64 	{%r3308, %r3313}, %rd852;
	// begin inline asm
	shfl.sync.down.b32 %r3307, %r3308, %r3344, %r113, %r3346;
	// end inline asm
	// begin inline asm
	shfl.sync.down.b32 %r3312, %r3313, %r3344, %r113, %r3346;
	// end inline asm
	mov.b64 	%rd853, %fd1405;
	mov.b64 	{%r3318, %r3323}, %rd853;
	// begin inline asm
	shfl.sync.down.b32 %r3317, %r3318, %r3344, %r113, %r3346;
	// end inline asm
	// begin inline asm
	shfl.sync.down.b32 %r3322, %r3323, %r3344, %r113, %r3346;
	// end inline asm
	// begin inline asm
	shfl.sync.down.b32 %r3327, %r4318, %r3344, %r113, %r3346;
	// end inline asm
	// begin inline asm
	shfl.sync.down.b32 %r3332, %r4319, %r3344, %r113, %r3346;
	// end inline asm
	// begin inline asm
	shfl.sync.down.b32 %r3337, %r4320, %r3344, %r113, %r3346;
	// end inline asm
	// begin inline asm
	shfl.sync.down.b32 %r3342, %r4321, %r3344, %r113, %r3346;
	// end inline asm
	add.s32 	%r3347, %r2517, 16;
	setp.gt.s32 	%p264, %r3347, %r113;
	@%p264 bra 	$L__BB16_92;
	mov.b64 	%rd854, {%r3317, %r3322};
	mov.b64 	%fd1129, %rd854;
	mov.b64 	%rd855, {%r3307, %r3312};
	mov.b64 	%fd1130, %rd855;
	mov.b64 	%rd856, {%r3287, %r3292};
	add.s64 	%rd62, %rd1112, %rd856;
	setp.eq.s64 	%p265, %rd1112, 0;
	add.f64 	%fd1131, %fd1406, %fd1130;
	add.f64 	%fd1132, %fd1405, %fd1129;
	min.s32 	%r3349, %r3327, %r4318;
	selp.f64 	%fd1406, %fd1131, %fd1406, %p265;
	selp.f64 	%fd1405, %fd1132, %fd1405, %p265;
	selp.b32 	%r4318, %r3349, %r4318, %p265;
	mov.u64 	%rd1112, %rd62;
$L__BB16_92:
	shr.u32 	%r3351, %r4316, 8;
	cvt.u16.u32 	%rs1, %r3351;
	{ .reg .b16 tmp; mov.b32 {tmp, %rs2}, %r4316; }
	shr.u32 	%r3352, %r4316, 24;
	cvt.u16.u32 	%rs3, %r3352;
	shr.u32 	%r3353, %r4317, 8;
	cvt.u16.u32 	%rs4, %r3353;
	{ .reg .b16 tmp; mov.b32 {tmp, %rs5}, %r4317; }
	shr.u32 	%r3354, %r4317, 24;
	cvt.u16.u32 	%rs6, %r3354;
	shr.u32 	%r3355, %r4319, 8;
	cvt.u16.u32 	%rs7, %r3355;
	{ .reg .b16 tmp; mov.b32 {tmp, %rs8}, %r4319; }
	shr.u32 	%r3356, %r4319, 24;
	cvt.u16.u32 	%rs9, %r3356;
	shr.u32 	%r3357, %r4320, 8;
	cvt.u16.u32 	%rs10, %r3357;
	{ .reg .b16 tmp; mov.b32 {tmp, %rs11}, %r4320; }
	shr.u32 	%r3358, %r4320, 24;
	cvt.u16.u32 	%rs12, %r3358;
	shr.u32 	%r3359, %r4321, 8;
	cvt.u16.u32 	%rs13, %r3359;
	{ .reg .b16 tmp; mov.b32 {tmp, %rs14}, %r4321; }
	shr.u32 	%r3360, %r4321, 24;
	cvt.u16.u32 	%rs15, %r3360;
$L__BB16_93:
	setp.ne.s32 	%p266, %r4353, 101;
	mov.b32 	%r3361, -1;
	vote.sync.all.pred 	%p267, %p266, %r3361;
	not.pred 	%p268, %p267;
	@%p268 bra 	$L__BB16_111;
	mul.wide.s32 	%rd903, %r4359, 4;
	add.s64 	%rd902, %rd208, %rd903;
$L__BB16_95:
	// begin inline asm
	ld.relaxed.gpu.u32 %r4353, [%rd902];
	// end inline asm
	membar.gl;
	setp.eq.s32 	%p285, %r4353, 99;
	mov.b32 	%r3453, -1;
	vote.sync.any.pred 	%p286, %p285, %r3453;
	@%p286 bra 	$L__BB16_95;
	mov.b32 	%r4362, 0;
	mov.f64 	%fd1419, 0d0000000000000000;
	setp.eq.s32 	%p287, %r4353, 101;
	@%p287 bra 	$L__BB16_99;
	setp.ne.s32 	%p288, %r4353, 100;
	mov.f64 	%fd1420, %fd1419;
	@%p288 bra 	$L__BB16_100;
	mul.wide.s32 	%rd938, %r4359, 48;
	add.s64 	%rd931, %rd209, %rd938;
	// begin inline asm
	ld.cg.v2.u64 {%rd1120, %rd930}, [%rd931];
	// end inline asm
	add.s64 	%rd934, %rd931, 16;
	// begin inline asm
	ld.cg.v2.u64 {%rd932, %rd933}, [%rd934];
	// end inline asm
	add.s64 	%rd937, %rd931, 32;
	// begin inline asm
	ld.cg.v2.u64 {%rd935, %rd936}, [%rd937];
	// end inline asm
	shr.u64 	%rd939, %rd930, 8;
	shr.u64 	%rd940, %rd930, 16;
	shr.u64 	%rd941, %rd930, 24;
	shr.u64 	%rd942, %rd930, 40;
	shr.u64 	%rd943, %rd930, 48;
	shr.u64 	%rd944, %rd930, 56;
	mov.b64 	%fd1420, %rd932;
	mov.b64 	%fd1419, %rd933;
	cvt.u32.u64 	%r4362, %rd935;
	shr.u64 	%rd945, %rd935, 40;
	shr.u64 	%rd946, %rd935, 48;
	shr.u64 	%rd947, %rd935, 56;
	shr.u64 	%rd948, %rd936, 8;
	shr.u64 	%rd949, %rd936, 16;
	shr.u64 	%rd950, %rd936, 24;
	shr.u64 	%rd951, %rd936, 40;
	shr.u64 	%rd952, %rd936, 48;
	shr.u64 	%rd953, %rd936, 56;
	cvt.u32.u64 	%r3486, %rd941;
	cvt.u32.u64 	%r3487, %rd940;
	prmt.b32 	%r3488, %r3487, %r3486, 0x3340U;
	cvt.u32.u64 	%r3489, %rd930;
	cvt.u32.u64 	%r3490, %rd939;
	prmt.b32 	%r3491, %r3489, %r3490, 0x3340U;
	prmt.b32 	%r4360, %r3491, %r3488, 0x5410U;
	cvt.u32.u64 	%r3492, %rd944;
	cvt.u32.u64 	%r3493, %rd943;
	prmt.b32 	%r3494, %r3493, %r3492, 0x3340U;
	{ .reg .b32 tmp; mov.b64 {tmp, %r3495}, %rd930; }
	cvt.u32.u64 	%r3496, %rd942;
	prmt.b32 	%r3497, %r3495, %r3496, 0x3340U;
	prmt.b32 	%r4361, %r3497, %r3494, 0x5410U;
	cvt.u32.u64 	%r3498, %rd947;
	cvt.u32.u64 	%r3499, %rd946;
	prmt.b32 	%r3500, %r3499, %r3498, 0x3340U;
	{ .reg .b32 tmp; mov.b64 {tmp, %r3501}, %rd935; }
	cvt.u32.u64 	%r3502, %rd945;
	prmt.b32 	%r3503, %r3501, %r3502, 0x3340U;
	prmt.b32 	%r4363, %r3503, %r3500, 0x5410U;
	cvt.u32.u64 	%r3504, %rd950;
	cvt.u32.u64 	%r3505, %rd949;
	prmt.b32 	%r3506, %r3505, %r3504, 0x3340U;
	cvt.u32.u64 	%r3507, %rd936;
	cvt.u32.u64 	%r3508, %rd948;
	prmt.b32 	%r3509, %r3507, %r3508, 0x3340U;
	prmt.b32 	%r4364, %r3509, %r3506, 0x5410U;
	cvt.u32.u64 	%r3510, %rd953;
	cvt.u32.u64 	%r3511, %rd952;
	prmt.b32 	%r3512, %r3511, %r3510, 0x3340U;
	{ .reg .b32 tmp; mov.b64 {tmp, %r3513}, %rd936; }
	cvt.u32.u64 	%r3514, %rd951;
	prmt.b32 	%r3515, %r3513, %r3514, 0x3340U;
	prmt.b32 	%r4365, %r3515, %r3512, 0x5410U;
	bra.uni 	$L__BB16_100;
$L__BB16_99:
	mul.wide.s32 	%rd913, %r4359, 48;
	add.s64 	%rd906, %rd210, %rd913;
	// begin inline asm
	ld.cg.v2.u64 {%rd1120, %rd905}, [%rd906];
	// end inline asm
	add.s64 	%rd909, %rd906, 16;
	// begin inline asm
	ld.cg.v2.u64 {%rd907, %rd908}, [%rd909];
	// end inline asm
	add.s64 	%rd912, %rd906, 32;
	// begin inline asm
	ld.cg.v2.u64 {%rd910, %rd911}, [%rd912];
	// end inline asm
	shr.u64 	%rd914, %rd905, 8;
	shr.u64 	%rd915, %rd905, 16;
	shr.u64 	%rd916, %rd905, 24;
	shr.u64 	%rd917, %rd905, 40;
	shr.u64 	%rd918, %rd905, 48;
	shr.u64 	%rd919, %rd905, 56;
	mov.b64 	%fd1420, %rd907;
	mov.b64 	%fd1419, %rd908;
	cvt.u32.u64 	%r4362, %rd910;
	shr.u64 	%rd920, %rd910, 40;
	shr.u64 	%rd921, %rd910, 48;
	shr.u64 	%rd922, %rd910, 56;
	shr.u64 	%rd923, %rd911, 8;
	shr.u64 	%rd924, %rd911, 16;
	shr.u64 	%rd925, %rd911, 24;
	shr.u64 	%rd926, %rd911, 40;
	shr.u64 	%rd927, %rd911, 48;
	shr.u64 	%rd928, %rd911, 56;
	cvt.u32.u64 	%r3456, %rd916;
	cvt.u32.u64 	%r3457, %rd915;
	prmt.b32 	%r3458, %r3457, %r3456, 0x3340U;
	cvt.u32.u64 	%r3459, %rd905;
	cvt.u32.u64 	%r3460, %rd914;
	prmt.b32 	%r3461, %r3459, %r3460, 0x3340U;
	prmt.b32 	%r4360, %r3461, %r3458, 0x5410U;
	cvt.u32.u64 	%r3462, %rd919;
	cvt.u32.u64 	%r3463, %rd918;
	prmt.b32 	%r3464, %r3463, %r3462, 0x3340U;
	{ .reg .b32 tmp; mov.b64 {tmp, %r3465}, %rd905; }
	cvt.u32.u64 	%r3466, %rd917;
	prmt.b32 	%r3467, %r3465, %r3466, 0x3340U;
	prmt.b32 	%r4361, %r3467, %r3464, 0x5410U;
	cvt.u32.u64 	%r3468, %rd922;
	cvt.u32.u64 	%r3469, %rd921;
	prmt.b32 	%r3470, %r3469, %r3468, 0x3340U;
	{ .reg .b32 tmp; mov.b64 {tmp, %r3471}, %rd910; }
	cvt.u32.u64 	%r3472, %rd920;
	prmt.b32 	%r3473, %r3471, %r3472, 0x3340U;
	prmt.b32 	%r4363, %r3473, %r3470, 0x5410U;
	cvt.u32.u64 	%r3474, %rd925;
	cvt.u32.u64 	%r3475, %rd924;
	prmt.b32 	%r3476, %r3475, %r3474, 0x3340U;
	cvt.u32.u64 	%r3477, %rd911;
	cvt.u32.u64 	%r3478, %rd923;
	prmt.b32 	%r3479, %r3477, %r3478, 0x3340U;
	prmt.b32 	%r4364, %r3479, %r3476, 0x5410U;
	cvt.u32.u64 	%r3480, %rd928;
	cvt.u32.u64 	%r3481, %rd927;
	prmt.b32 	%r3482, %r3481, %r3480, 0x3340U;
	{ .reg .b32 tmp; mov.b64 {tmp, %r3483}, %rd911; }
	cvt.u32.u64 	%r3484, %rd926;
	prmt.b32 	%r3485, %r3483, %r3484, 0x3340U;
	prmt.b32 	%r4365, %r3485, %r3482, 0x5410U;
$L__BB16_100:
	mov.b32 	%r3575, -1;
	vote.sync.ballot.b32 	%r3576, %p287, %r3575;
	and.b32  	%r3577, %r3576, %r3029;
	or.b32  	%r3578, %r3577, -2147483648;
	add.s32 	%r3579, %r3578, -1;
	not.b32 	%r3580, %r3578;
	and.b32  	%r3581, %r3580, %r3579;
	popc.b32 	%r241, %r3581;
	mov.b64 	{%r3517, %r3522}, %rd1120;
	mov.b32 	%r3573, 1;
	// begin inline asm
	shfl.sync.down.b32 %r3516, %r3517, %r3573, %r241, %r3575;
	// end inline asm
	// begin inline asm
	shfl.sync.down.b32 %r3521, %r3522, %r3573, %r241, %r3575;
	// end inline asm
	// begin inline asm
	shfl.sync.down.b32 %r3526, %r4360, %r3573, %r241, %r3575;
	// end inline asm
	// begin inline asm
	shfl.sync.down.b32 %r3531, %r4361, %r3573, %r241, %r3575;
	// end inline asm
	mov.b64 	%rd954, %fd1420;
	mov.b64 	{%r3537, %r3542}, %rd954;
	// begin inline asm
	shfl.sync.down.b32 %r3536, %r3537, %r3573, %r241, %r3575;
	// end inline asm
	// begin inline asm
	shfl.sync.down.b32 %r3541, %r3542, %r3573, %r241, %r3575;
	// end inline asm
	mov.b64 	%rd955, %fd1419;
	mov.b64 	{%r3547, %r3552}, %rd955;
	// begin inline asm
	shfl.sync.down.b32 %r3546, %r3547, %r3573, %r241, %r3575;
	// end inline asm
	// begin inline asm
	shfl.sync.down.b32 %r3551, %r3552, %r3573, %r241, %r3575;
	// end inline asm
	// begin inline asm
	shfl.sync.down.b32 %r3556, %r4362, %r3573, %r241, %r3575;
	// end inline asm
	// begin inline asm
	shfl.sync.down.b32 %r3561, %r4363, %r3573, %r241, %r3575;
	// end inline asm
	// begin inline asm
	shfl.sync.down.b32 %r3566, %r4364, %r3573, %r241, %r3575;
	// end inline asm
	// begin inline asm
	shfl.sync.down.b32 %r3571, %r4365, %r3573, %r241, %r3575;
	// end inline asm
	setp.ge.s32 	%p291, %r2517, %r241;
	mov.u64 	%rd1122, %rd1120;
	@%p291 bra 	$L__BB16_102;
	mov.b64 	%rd956, {%r3546, %r3551};
	mov.b64 	%fd1154, %rd956;
	mov.b64 	%rd957, {%r3536, %r3541};
	mov.b64 	%fd1155, %rd957;
	mov.b64 	%rd958, {%r3516, %r3521};
	add.s64 	%rd1122, %rd1120, %rd958;
	setp.eq.s64 	%p292, %rd1120, 0;
	add.f64 	%fd1156, %fd1420, %fd1155;
	add.f64 	%fd1157, %fd1419, %fd1154;
	min.s32 	%r3583, %r3556, %r4362;
	selp.f64 	%fd1420, %fd1156, %fd1420, %p292;
	selp.f64 	%fd1419, %fd1157, %fd1419, %p292;
	selp.b32 	%r4362, %r3583, %r4362, %p292;
$L__BB16_102:
	mov.b64 	{%r3585, %r3590}, %rd1122;
	mov.b32 	%r3641, 2;
	mov.b32 	%r3643, -1;
	// begin inline asm
	shfl.sync.down.b32 %r3584, %r3585, %r3641, %r241, %r3643;
	// end inline asm
	// begin inline asm
	shfl.sync.down.b32 %r3589, %r3590, %r3641, %r241, %r3643;
	// end inline asm
	// begin inline asm
	shfl.sync.down.b32 %r3594, %r4360, %r3641, %r241, %r3643;
	// end inline asm
	// begin inline asm
	shfl.sync.down.b32 %r3599, %r4361, %r3641, %r241, %r3643;
	// end inline asm
	mov.b64 	%rd959, %fd1420;
	mov.b64 	{%r3605, %r3610}, %rd959;
	// begin inline asm
	shfl.sync.down.b32 %r3604, %r3605, %r3641, %r241, %r3643;
	// end inline asm
	// begin inline asm
	shfl.sync.down.b32 %r3609, %r3610, %r3641, %r241, %r3643;
	// end inline asm
	mov.b64 	%rd960, %fd1419;
	mov.b64 	{%r3615, %r3620}, %rd960;
	// begin inline asm
	shfl.sync.down.b32 %r3614, %r3615, %r3641, %r241, %r3643;
	// end inline asm
	// begin inline asm
	shfl.sync.down.b32 %r3619, %r3620, %r3641, %r241, %r3643;
	// end inline asm
	// begin inline asm
	shfl.sync.down.b32 %r3624, %r4362, %r3641, %r241, %r3643;
	// end inline asm
	// begin inline asm
	shfl.sync.down.b32 %r3629, %r4363, %r3641, %r241, %r3643;
	// end inline asm
	// begin inline asm
	shfl.sync.down.b32 %r3634, %r4364, %r3641, %r241, %r3643;
	// end inline asm
	// begin inline asm
	shfl.sync.down.b32 %r3639, %r4365, %r3641, %r241, %r3643;
	// end inline asm
	add.s32 	%r3644, %r2517, 2;
	setp.gt.s32 	%p293, %r3644, %r241;
	@%p293 bra 	$L__BB16_104;
	mov.b64 	%rd961, {%r3614, %r3619};
	mov.b64 	%fd1158, %rd961;
	mov.b64 	%rd962, {%r3604, %r3609};
	mov.b64 	%fd1159, %rd962;
	mov.b64 	%rd963, {%r3584, %r3589};
	add.s64 	%rd71, %rd1122, %rd963;
	setp.eq.s64 	%p294, %rd1122, 0;
	add.f64 	%fd1160, %fd1420, %fd1159;
	add.f64 	%fd1161, %fd1419, %fd1158;
	min.s32 	%r3646, %r3624, %r4362;
	selp.f64 	%fd1420, %fd1160, %fd1420, %p294;
	selp.f64 	%fd1419, %fd1161, %fd1419, %p294;
	selp.b32 	%r4362, %r3646, %r4362, %p294;
	mov.u64 	%rd1122, %rd71;
$L__BB16_104:
	mov.b64 	{%r3648, %r3653}, %rd1122;
	mov.b32 	%r3704, 4;
	mov.b32 	%r3706, -1;
	// begin inline asm
	shfl.sync.down.b32 %r3647, %r3648, %r3704, %r241, %r3706;
	// end inline asm
	// begin inline asm
	shfl.sync.down.b32 %r3652, %r3653, %r3704, %r241, %r3706;
	// end inline asm
	// begin inline asm
	shfl.sync.down.b32 %r3657, %r4360, %r3704, %r241, %r3706;
	// end inline asm
	// begin inline asm
	shfl.sync.down.b32 %r3662, %r4361, %r3704, %r241, %r3706;
	// end inline asm
	mov.b64 	%rd964, %fd1420;
	mov.b64 	{%r3668, %r3673}, %rd964;
	// begin inline asm
	shfl.sync.down.b32 %r3667, %r3668, %r3704, %r241, %r3706;
	// end inline asm
	// begin inline asm
	shfl.sync.down.b32 %r3672, %r3673, %r3704, %r241, %r3706;
	// end inline asm
	mov.b64 	%rd965, %fd1419;
	mov.b64 	{%r3678, %r3683}, %rd965;
	// begin inline asm
	shfl.sync.down.b32 %r3677, %r3678, %r3704, %r241, %r3706;
	// end inline asm
	// begin inline asm
	shfl.sync.down.b32 %r3682, %r3683, %r3704, %r241, %r3706;
	// end inline asm
	// begin inline asm
	shfl.sync.down.b32 %r3687, %r4362, %r3704, %r241, %r3706;
	// end inline asm
	// begin inline asm
	shfl.sync.down.b32 %r3692, %r4363, %r3704, %r241, %r3706;
	// end inline asm
	// begin inline asm
	shfl.sync.down.b32 %r3697, %r4364, %r3704, %r241, %r3706;
	// end inline asm
	// begin inline asm
	shfl.sync.down.b32 %r3702, %r4365, %r3704, %r241, %r3706;
	// end inline asm
	add.s32 	%r3707, %r2517, 4;
	setp.gt.s32 	%p295, %r3707, %r241;
	@%p295 bra 	$L__BB16_106;
	mov.b64 	%rd966, {%r3677, %r3682};
	mov.b64 	%fd1162, %rd966;
	mov.b64 	%rd967, {%r3667, %r3672};
	mov.b64 	%fd1163, %rd967;
	mov.b64 	%rd968, {%r3647, %r3652};
	add.s64 	%rd73, %rd1122, %rd968;
	setp.eq.s64 	%p296, %rd1122, 0;
	add.f64 	%fd1164, %fd1420, %fd1163;
	add.f64 	%fd1165, %fd1419, %fd1162;
	min.s32 	%r3709, %r3687, %r4362;
	selp.f64 	%fd1420, %fd1164, %fd1420, %p296;
	selp.f64 	%fd1419, %fd1165, %fd1419, %p296;
	selp.b32 	%r4362, %r3709, %r4362, %p296;
	mov.u64 	%rd1122, %rd73;
$L__BB16_106:
	mov.b64 	{%r3711, %r3716}, %rd1122;
	mov.b32 	%r3767, 8;
	mov.b32 	%r3769, -1;
	// begin inline asm
	shfl.sync.down.b32 %r3710, %r3711, %r3767, %r241, %r3769;
	// end inline asm
	// begin inline asm
	shfl.sync.down.b32 %r3715, %r3716, %r3767, %r241, %r3769;
	// end inline asm
	// begin inline asm
	shfl.sync.down.b32 %r3720, %r4360, %r3767, %r241, %r3769;
	// end inline asm
	// begin inline asm
	shfl.sync.down.b32 %r3725, %r4361, %r3767, %r241, %r3769;
	// end inline asm
	mov.b64 	%rd969, %fd1420;
	mov.b64 	{%r3731, %r3736}, %rd969;
	// begin inline asm
	shfl.sync.down.b32 %r3730, %r3731, %r3767, %r241, %r3769;
	// end inline asm
	// begin inline asm
	shfl.sync.down.b32 %r3735, %r3736, %r3767, %r241, %r3769;
	// end inline asm
	mov.b64 	%rd970, %fd1419;
	mov.b64 	{%r3741, %r3746}, %rd970;
	// begin inline asm
	shfl.sync.down.b32 %r3740, %r3741, %r3767, %r241, %r3769;
	// end inline asm
	// begin inline asm
	shfl.sync.down.b32 %r3745, %r3746, %r3767, %r241, %r3769;
	// end inline asm
	// begin inline asm
	shfl.sync.down.b32 %r3750, %r4362, %r3767, %r241, %r3769;
	// end inline asm
	// begin inline asm
	shfl.sync.down.b32 %r3755, %r4363, %r3767, %r241, %r3769;
	// end inline asm
	// begin inline asm
	shfl.sync.down.b32 %r3760, %r4364, %r3767, %r241, %r3769;
	// end inline asm
	// begin inline asm
	shfl.sync.down.b32 %r3765, %r4365, %r3767, %r241, %r3769;
	// end inline asm
	add.s32 	%r3770, %r2517, 8;
	setp.gt.s32 	%p297, %r3770, %r241;
	@%p297 bra 	$L__BB16_108;
	mov.b64 	%rd971, {%r3740, %r3745};
	mov.b64 	%fd1166, %rd971;
	mov.b64 	%rd972, {%r3730, %r3735};
	mov.b64 	%fd1167, %rd972;
	mov.b64 	%rd973, {%r3710, %r3715};
	add.s64 	%rd75, %rd1122, %rd973;
	setp.eq.s64 	%p298, %rd1122, 0;
	add.f64 	%fd1168, %fd1420, %fd1167;
	add.f64 	%fd1169, %fd1419, %fd1166;
	min.s32 	%r3772, %r3750, %r4362;
	selp.f64 	%fd1420, %fd1168, %fd1420, %p298;
	selp.f64 	%fd1419, %fd1169, %fd1419, %p298;
	selp.b32 	%r4362, %r3772, %r4362, %p298;
	mov.u64 	%rd1122, %rd75;
$L__BB16_108:
	mov.b64 	{%r3774, %r3779}, %rd1122;
	mov.b32 	%r3830, 16;
	mov.b32 	%r3832, -1;
	// begin inline asm
	shfl.sync.down.b32 %r3773, %r3774, %r3830, %r241, %r3832;
	// end inline asm
	// begin inline asm
	shfl.sync.down.b32 %r3778, %r3779, %r3830, %r241, %r3832;
	// end inline asm
	// begin inline asm
	shfl.sync.down.b32 %r3783, %r4360, %r3830, %r241, %r3832;
	// end inline asm
	// begin inline asm
	shfl.sync.down.b32 %r3788, %r4361, %r3830, %r241, %r3832;
	// end inline asm
	mov.b64 	%rd974, %fd1420;
	mov.b64 	{%r3794, %r3799}, %rd974;
	// begin inline asm
	shfl.sync.down.b32 %r3793, %r3794, %r3830, %r241, %r3832;
	// end inline asm
	// begin inline asm
	shfl.sync.down.b32 %r3798, %r3799, %r3830, %r241, %r3832;
	// end inline asm
	mov.b64 	%rd975, %fd1419;
	mov.b64 	{%r3804, %r3809}, %rd975;
	// begin inline asm
	shfl.sync.down.b32 %r3803, %r3804, %r3830, %r241, %r3832;
	// end inline asm
	// begin inline asm
	shfl.sync.down.b32 %r3808, %r3809, %r3830, %r241, %r3832;
	// end inline asm
	// begin inline asm
	shfl.sync.down.b32 %r3813, %r4362, %r3830, %r241, %r3832;
	// end inline asm
	// begin inline asm
	shfl.sync.down.b32 %r3818, %r4363, %r3830, %r241, %r3832;
	// end inline asm
	// begin inline asm
	shfl.sync.down.b32 %r3823, %r4364, %r3830, %r241, %r3832;
	// end inline asm
	// begin inline asm
	shfl.sync.down.b32 %r3828, %r4365, %r3830, %r241, %r3832;
	// end inline asm
	add.s32 	%r3833, %r2517, 16;
	setp.gt.s32 	%p299, %r3833, %r241;
	@%p299 bra 	$L__BB16_110;
	mov.b64 	%rd976, {%r3803, %r3808};
	mov.b64 	%fd1170, %rd976;
	mov.b64 	%rd977, {%r3793, %r3798};
	mov.b64 	%fd1171, %rd977;
	mov.b64 	%rd978, {%r3773, %r3778};
	add.s64 	%rd77, %rd1122, %rd978;
	setp.eq.s64 	%p300, %rd1122, 0;
	add.f64 	%fd1172, %fd1420, %fd1171;
	add.f64 	%fd1173, %fd1419, %fd1170;
	min.s32 	%r3834, %r3813, %r4362;
	selp.f64 	%fd1420, %fd1172, %fd1420, %p300;
	selp.f64 	%fd1419, %fd1173, %fd1419, %p300;
	selp.b32 	%r4362, %r3834, %r4362, %p300;
	mov.u64 	%rd1122, %rd77;
$L__BB16_110:
	add.s64 	%rd79, %rd1122, %rd1112;
	setp.eq.s64 	%p301, %rd1112, 0;
	add.f64 	%fd1174, %fd1406, %fd1420;
	add.f64 	%fd1175, %fd1405, %fd1419;
	min.s32 	%r3835, %r4362, %r4318;
	selp.f64 	%fd1406, %fd1174, %fd1406, %p301;
	selp.f64 	%fd1405, %fd1175, %fd1405, %p301;
	selp.b32 	%r4318, %r3835, %r4318, %p301;
	add.s32 	%r4359, %r4359, -32;
	mov.u64 	%rd1112, %rd79;
	bra.uni 	$L__BB16_93;
$L__BB16_111:
	mov.u32 	%r3363, %tid.x;
	setp.ne.s32 	%p269, %r3363, 0;
	@%p269 bra 	$L__BB16_113;
	mov.u32 	%r3365, %ctaid.x;
	add.s64 	%rd859, %rd1112, %rd47;
	setp.eq.s64 	%p270, %rd47, 0;
	add.f64 	%fd1133, %fd81, %fd1406;
	add.f64 	%fd1134, %fd82, %fd1405;
	min.s32 	%r3366, %r4318, %r89;
	selp.f64 	%fd1135, %fd1133, %fd81, %p270;
	selp.f64 	%fd1136, %fd1134, %fd82, %p270;
	selp.b32 	%r3367, %r3366, %r89, %p270;
	mul.wide.u32 	%rd868, %r3365, 48;
	add.s64 	%rd869, %rd210, %rd868;
	add.s64 	%rd858, %rd869, 1536;
	mov.b64 	%rd862, %fd1135;
	mov.b64 	%rd863, %fd1136;
	// begin inline asm
	st.cg.v2.u64 [%rd858], {%rd859, %rd860};
	// end inline asm
	add.s64 	%rd861, %rd869, 1552;
	// begin inline asm
	st.cg.v2.u64 [%rd861], {%rd862, %rd863};
	// end inline asm
	add.s64 	%rd864, %rd869, 1568;
	mov.b64 	%rd865, {%r3367, %r3368};
	// begin inline asm
	st.cg.v2.u64 [%rd864], {%rd865, %rd866};
	// end inline asm
	mul.wide.u32 	%rd870, %r3365, 4;
	add.s64 	%rd871, %rd208, %rd870;
	add.s64 	%rd867, %rd871, 128;
	mov.b32 	%r3364, 101;
	// begin inline asm
	st.release.gpu.u32 [%rd867], %r3364;
	// end inline asm
	st.shared.u64 	[_ZN6thrust24THRUST_300001_SM_1000_NS8cuda_cub4core6detail5shmemE+464], %rd1112;
	cvt.u32.u16 	%r3369, %rs6;
	cvt.u32.u16 	%r3370, %rs5;
	prmt.b32 	%r3371, %r3370, %r3369, 0x3340U;
	cvt.u32.u16 	%r3372, %rs4;
	prmt.b32 	%r3373, %r4317, %r3372, 0x3340U;
	prmt.b32 	%r3374, %r3373, %r3371, 0x5410U;
	cvt.u32.u16 	%r3375, %rs3;
	cvt.u32.u16 	%r3376, %rs2;
	prmt.b32 	%r3377, %r3376, %r3375, 0x3340U;
	cvt.u32.u16 	%r3378, %rs1;
	prmt.b32 	%r3379, %r4316, %r3378, 0x3340U;
	prmt.b32 	%r3380, %r3379, %r3377, 0x5410U;
	st.shared.v2.u32 	[_ZN6thrust24THRUST_300001_SM_1000_NS8cuda_cub4core6detail5shmemE+472], {%r3380, %r3374};
	st.shared.v2.f64 	[_ZN6thrust24THRUST_300001_SM_1000_NS8cuda_cub4core6detail5shmemE+480], {%fd1406, %fd1405};
	cvt.u32.u16 	%r3381, %rs9;
	cvt.u32.u16 	%r3382, %rs8;
	prmt.b32 	%r3383, %r3382, %r3381, 0x3340U;
	cvt.u32.u16 	%r3384, %rs7;
	prmt.b32 	%r3385, %r4319, %r3384, 0x3340U;
	prmt.b32 	%r3386, %r3385, %r3383, 0x5410U;
	cvt.u32.u16 	%r3387, %rs12;
	cvt.u32.u16 	%r3388, %rs11;
	prmt.b32 	%r3389, %r3388, %r3387, 0x3340U;
	cvt.u32.u16 	%r3390, %rs10;
	prmt.b32 	%r3391, %r4320, %r3390, 0x3340U;
	prmt.b32 	%r3392, %r3391, %r3389, 0x5410U;
	cvt.u32.u16 	%r3393, %rs15;
	cvt.u32.u16 	%r3394, %rs14;
	prmt.b32 	%r3395, %r3394, %r3393, 0x3340U;
	cvt.u32.u16 	%r3396, %rs13;
	prmt.b32 	%r3397, %r4321, %r3396, 0x3340U;
	prmt.b32 	%r3398, %r3397, %r3395, 0x5410U;
	st.shared.v4.u32 	[_ZN6thrust24THRUST_300001_SM_1000_NS8cuda_cub4core6detail5shmemE+496], {%r4318, %r3386, %r3392, %r3398};
	st.shared.u64 	[_ZN6thrust24THRUST_300001_SM_1000_NS8cuda_cub4core6detail5shmemE+512], %rd859;
	st.shared.v2.f64 	[_ZN6thrust24THRUST_300001_SM_1000_NS8cuda_cub4core6detail5shmemE+528], {%fd1135, %fd1136};
	st.shared.u32 	[_ZN6thrust24THRUST_300001_SM_1000_NS8cuda_cub4core6detail5shmemE+544], %r3367;
$L__BB16_113:
	setp.ne.s32 	%p271, %r2517, 0;
	@%p271 bra 	$L__BB16_115;
	st.shared.u64 	[_ZN6thrust24THRUST_300001_SM_1000_NS8cuda_cub4core6detail5shmemE+400], %rd1112;
	cvt.u32.u16 	%r3399, %rs6;
	cvt.u32.u16 	%r3400, %rs5;
	prmt.b32 	%r3401, %r3400, %r3399, 0x3340U;
	cvt.u32.u16 	%r3402, %rs4;
	prmt.b32 	%r3403, %r4317, %r3402, 0x3340U;
	prmt.b32 	%r3404, %r3403, %r3401, 0x5410U;
	cvt.u32.u16 	%r3405, %rs3;
	cvt.u32.u16 	%r3406, %rs2;
	prmt.b32 	%r3407, %r3406, %r3405, 0x3340U;
	cvt.u32.u16 	%r3408, %rs1;
	prmt.b32 	%r3409, %r4316, %r3408, 0x3340U;
	prmt.b32 	%r3410, %r3409, %r3407, 0x5410U;
	st.shared.v2.u32 	[_ZN6thrust24THRUST_300001_SM_1000_NS8cuda_cub4core6detail5shmemE+408], {%r3410, %r3404};
	st.shared.v2.f64 	[_ZN6thrust24THRUST_300001_SM_1000_NS8cuda_cub4core6detail5shmemE+416], {%fd1406, %fd1405};
	cvt.u32.u16 	%r3411, %rs9;
	cvt.u32.u16 	%r3412, %rs8;
	prmt.b32 	%r3413, %r3412, %r3411, 0x3340U;
	cvt.u32.u16 	%r3414, %rs7;
	prmt.b32 	%r3415, %r4319, %r3414, 0x3340U;
	prmt.b32 	%r3416, %r3415, %r3413, 0x5410U;
	cvt.u32.u16 	%r3417, %rs12;
	cvt.u32.u16 	%r3418, %rs11;
	prmt.b32 	%r3419, %r3418, %r3417, 0x3340U;
	cvt.u32.u16 	%r3420, %rs10;
	prmt.b32 	%r3421, %r4320, %r3420, 0x3340U;
	prmt.b32 	%r3422, %r3421, %r3419, 0x5410U;
	cvt.u32.u16 	%r3423, %rs15;
	cvt.u32.u16 	%r3424, %rs14;
	prmt.b32 	%r3425, %r3424, %r3423, 0x3340U;
	cvt.u32.u16 	%r3426, %rs13;
	prmt.b32 	%r3427, %r4321, %r3426, 0x3340U;
	prmt.b32 	%r3428, %r3427, %r3425, 0x5410U;
	st.shared.v4.u32 	[_ZN6thrust24THRUST_300001_SM_1000_NS8cuda_cub4core6detail5shmemE+432], {%r4318, %r3416, %r3422, %r3428};
	mov.u32 	%r4391, %r4318;
	mov.f64 	%fd1431, %fd1405;
	mov.f64 	%fd1432, %fd1406;
	mov.u64 	%rd1126, %rd1112;
$L__BB16_115:
	mov.u32 	%r330, %tid.x;
	setp.eq.s32 	%p272, %r330, 0;
	bar.sync 	0;
	@%p272 bra 	$L__BB16_117;
	ld.shared.u32 	%r3429, [_ZN6thrust24THRUST_300001_SM_1000_NS8cuda_cub4core6detail5shmemE+432];
	ld.shared.v2.f64 	{%fd1137, %fd1138}, [_ZN6thrust24THRUST_300001_SM_1000_NS8cuda_cub4core6detail5shmemE+416];
	ld.shared.u64 	%rd872, [_ZN6thrust24THRUST_300001_SM_1000_NS8cuda_cub4core6detail5shmemE+400];
	add.s64 	%rd81, %rd872, %rd1126;
	setp.eq.s64 	%p273, %rd1126, 0;
	add.f64 	%fd1139, %fd1432, %fd1137;
	add.f64 	%fd1140, %fd1431, %fd1138;
	min.s32 	%r3430, %r3429, %r4391;
	selp.f64 	%fd1432, %fd1139, %fd1432, %p273;
	selp.f64 	%fd1431, %fd1140, %fd1431, %p273;
	selp.b32 	%r4391, %r3430, %r4391, %p273;
	mov.u64 	%rd1126, %rd81;
$L__BB16_117:
	cvta.to.global.u64 	%rd83, %rd206;
	cvta.to.global.u64 	%rd84, %rd205;
	setp.ne.s32 	%p274, %r4315, %r54;
	selp.u64 	%rd873, 1, 0, %p274;
	add.s64 	%rd85, %rd1126, %rd873;
	add.f64 	%fd1141, %fd1432, %fd71;
	add.f64 	%fd1142, %fd1431, %fd72;
	min.s32 	%r3431, %r4391, %r75;
	selp.f64 	%fd147, %fd71, %fd1141, %p274;
	selp.f64 	%fd148, %fd72, %fd1142, %p274;
	selp.b32 	%r333, %r75, %r3431, %p274;
	ld.shared.u64 	%rd86, [_ZN6thrust24THRUST_300001_SM_1000_NS8cuda_cub4core6detail5shmemE+560];
	ld.shared.u64 	%rd87, [_ZN6thrust24THRUST_300001_SM_1000_NS8cuda_cub4core6detail5shmemE+464];
	setp.lt.s64 	%p275, %rd86, 257;
	@%p275 bra 	$L__BB16_129;
	setp.eq.s32 	%p278, %r4315, %r54;
	bar.sync 	0;
	@%p278 bra 	$L__BB16_120;
	cvt.u32.u64 	%r3432, %rd87;
	cvt.u32.u64 	%r3433, %rd1126;
	sub.s32 	%r3434, %r3433, %r3432;
	mov.u32 	%r3435, _ZN6thrust24THRUST_300001_SM_1000_NS8cuda_cub4core6detail5shmemE;
	mad.lo.s32 	%r3436, %r3434, 48, %r3435;
	st.shared.u32 	[%r3436], %r4315;
	st.shared.v2.f64 	[%r3436+16], {%fd1432, %fd1431};
	st.shared.u32 	[%r3436+32], %r4391;
$L__BB16_120:
	setp.eq.s32 	%p279, %r54, %r55;
	@%p279 bra 	$L__BB16_122;
	cvt.u32.u64 	%r3437, %rd87;
	cvt.u32.u64 	%r3438, %rd85;
	sub.s32 	%r3439, %r3438, %r3437;
	mov.u32 	%r3440, _ZN6thrust24THRUST_300001_SM_1000_NS8cuda_cub4core6detail5shmemE;
	mad.lo.s32 	%r3441, %r3439, 48, %r3440;
	st.shared.u32 	[%r3441], %r54;
	st.shared.v2.f64 	[%r3441+16], {%fd147, %fd148};
	st.shared.u32 	[%r3441+32], %r333;
$L__BB16_122:
	bar.sync 	0;
	cvt.u64.u32 	%rd1132, %r330;
	setp.le.u64 	%p280, %rd86, %rd1132;
	@%p280 bra 	$L__BB16_306;
	not.b64 	%rd882, %rd1132;
	add.s64 	%rd89, %rd86, %rd882;
	shr.u64 	%rd883, %rd89, 8;
	add.s64 	%rd884, %rd883, 1;
	and.b64  	%rd1128, %rd884, 3;
	and.b64  	%rd885, %rd89, 768;
	setp.eq.s64 	%p281, %rd885, 768;
	@%p281 bra 	$L__BB16_126;
	add.s64 	%rd886, %rd87, %rd1132;
	shl.b64 	%rd887, %rd886, 2;
	add.s64 	%rd1130, %rd83, %rd887;
	shl.b64 	%rd888, %rd886, 4;
	add.s64 	%rd1129, %rd84, %rd888;
	mov.u32 	%r3442, _ZN6thrust24THRUST_300001_SM_1000_NS8cuda_cub4core6detail5shmemE;
	mad.lo.s32 	%r3443, %r330, 48, %r3442;
	add.s32 	%r4393, %r3443, 32;
	shl.b64 	%rd889, %rd1128, 8;
	add.s64 	%rd1132, %rd889, %rd1132;
$L__BB16_125:
	.pragma "nounroll";
	ld.shared.v2.f64 	{%fd1143, %fd1144}, [%r4393+-16];
	ld.shared.u32 	%r3444, [%r4393];
	st.global.v2.f64 	[%rd1129], {%fd1143, %fd1144};
	st.global.u32 	[%rd1130], %r3444;
	add.s64 	%rd1130, %rd1130, 1024;
	add.s64 	%rd1129, %rd1129, 4096;
	add.s32 	%r4393, %r4393, 12288;
	add.s64 	%rd1128, %rd1128, -1;
	setp.ne.s64 	%p282, %rd1128, 0;
	@%p282 bra 	$L__BB16_125;
$L__BB16_126:
	setp.lt.u64 	%p283, %rd89, 768;
	@%p283 bra 	$L__BB16_306;
	mov.u32 	%r3446, _ZN6thrust24THRUST_300001_SM_1000_NS8cuda_cub4core6detail5shmemE;
$L__BB16_128:
	cvt.u32.u64 	%r3445, %rd1132;
	add.s64 	%rd890, %rd1132, %rd87;
	mad.lo.s32 	%r3447, %r3445, 48, %r3446;
	ld.shared.v2.f64 	{%fd1145, %fd1146}, [%r3447+16];
	ld.shared.u32 	%r3448, [%r3447+32];
	shl.b64 	%rd891, %rd890, 4;
	add.s64 	%rd892, %rd84, %rd891;
	shl.b64 	%rd893, %rd890, 2;
	add.s64 	%rd894, %rd83, %rd893;
	st.global.v2.f64 	[%rd892], {%fd1145, %fd1146};
	st.global.u32 	[%rd894], %r3448;
	and.b64  	%rd895, %rd1132, 4294967295;
	add.s64 	%rd896, %rd87, %rd895;
	ld.shared.v2.f64 	{%fd1147, %fd1148}, [%r3447+12304];
	ld.shared.u32 	%r3449, [%r3447+12320];
	shl.b64 	%rd897, %rd896, 4;
	add.s64 	%rd898, %rd84, %rd897;
	shl.b64 	%rd899, %rd896, 2;
	add.s64 	%rd900, %rd83, %rd899;
	st.global.v2.f64 	[%rd898+4096], {%fd1147, %fd1148};
	st.global.u32 	[%rd900+1024], %r3449;
	ld.shared.v2.f64 	{%fd1149, %fd1150}, [%r3447+24592];
	ld.shared.u32 	%r3450, [%r3447+24608];
	st.global.v2.f64 	[%rd898+8192], {%fd1149, %fd1150};
	st.global.u32 	[%rd900+2048], %r3450;
	ld.shared.v2.f64 	{%fd1151, %fd1152}, [%r3447+36880];
	ld.shared.u32 	%r3451, [%r3447+36896];
	st.global.v2.f64 	[%rd898+12288], {%fd1151, %fd1152};
	st.global.u32 	[%rd900+3072], %r3451;
	add.s64 	%rd901, %rd1132, 1024;
	and.b64  	%rd1132, %rd901, 4294967295;
	setp.gt.u64 	%p284, %rd86, %rd1132;
	@%p284 bra 	$L__BB16_128;
	bra.uni 	$L__BB16_306;
$L__BB16_129:
	setp.eq.s32 	%p276, %r4315, %r54;
	@%p276 bra 	$L__BB16_131;
	shl.b64 	%rd874, %rd1126, 4;
	add.s64 	%rd875, %rd84, %rd874;
	shl.b64 	%rd876, %rd1126, 2;
	add.s64 	%rd877, %rd83, %rd876;
	st.global.v2.f64 	[%rd875], {%fd1432, %fd1431};
	st.global.u32 	[%rd877], %r4391;
$L__BB16_131:
	setp.eq.s32 	%p277, %r54, %r55;
	@%p277 bra 	$L__BB16_306;
	shl.b64 	%rd878, %rd85, 4;
	add.s64 	%rd879, %rd84, %rd878;
	shl.b64 	%rd880, %rd85, 2;
	add.s64 	%rd881, %rd83, %rd880;
	st.global.v2.f64 	[%rd879], {%fd147, %fd148};
	st.global.u32 	[%rd881], %r333;
	bra.uni 	$L__BB16_306;
$L__BB16_133:
	setp.lt.s64 	%p5, %rd12, 1;
	@%p5 bra 	$L__BB16_306;
	setp.ne.s32 	%p6, %r1, 0;
	@%p6 bra 	$L__BB16_197;
	ld.param.u64 	%rd1102, [_ZN6thrust24THRUST_300001_SM_1000_NS8cuda_cub4core6detail13_kernel_agentINS1_15__reduce_by_key16ReduceByKeyAgentINS0_6detail15normal_iteratorINS0_10device_ptrIiEEEENS0_12zip_iteratorIN4cuda3std3__45tupleIJNS0_18transform_iteratorIN12Trajectories21PhaseToComplexFunctorENS0_20permutation_iteratorINS9_IdEESB_EENS0_11use_defaultESN_EESB_EEEEENS0_16discard_iteratorISN_EENSC_INSG_IJNS8_INS9_I7double2EEEESB_EEEEENSF_8equal_toIiEENSI_21ReduceComplexAndIndexEPllEEJSB_SQ_SS_SX_S11_N3cub18CUB_300001_SM_100024ReduceByKeyScanTileStateINSG_IJST_iEEElLb0EEESZ_S10_llEEEvDpT0__param_8];
	cvt.u32.u64 	%r337, %rd1102;
	shl.b64 	%rd543, %rd11, 2;
	add.s64 	%rd542, %rd5, %rd543;
	// begin inline asm
	ld.global.nc.u32 %r4395, [%rd542];
	// end inline asm
	mov.u32 	%r339, %tid.x;
	and.b32  	%r2045, %r339, 31;
	shl.b32 	%r340, %r339, 1;
	and.b32  	%r341, %r340, 1984;
	or.b32  	%r342, %r341, %r2045;
	setp.ge.s32 	%p124, %r342, %r337;
	shl.b32 	%r2046, %r342, 2;
	cvt.u64.u32 	%rd544, %r2046;
	add.s64 	%rd103, %rd542, %rd544;
	mov.u32 	%r4394, %r4395;
	@%p124 bra 	$L__BB16_137;
	// begin inline asm
	ld.global.nc.u32 %r4394, [%rd103];
	// end inline asm
$L__BB16_137:
	add.s32 	%r345, %r342, 32;
	setp.ge.s32 	%p125, %r345, %r337;
	@%p125 bra 	$L__BB16_139;
	add.s64 	%rd546, %rd103, 128;
	// begin inline asm
	ld.global.nc.u32 %r4395, [%rd546];
	// end inline asm
$L__BB16_139:
	// begin inline asm
	mov.u32 %r2049, %laneid;
	// end inline asm
	add.s32 	%r349, %r2049, %r341;
	shl.b32 	%r2050, %r349, 2;
	mov.u32 	%r2051, _ZN6thrust24THRUST_300001_SM_1000_NS8cuda_cub4core6detail5shmemE;
	add.s32 	%r350, %r2051, %r2050;
	st.shared.u32 	[%r350], %r4394;
	st.shared.u32 	[%r350+128], %r4395;
	bar.warp.sync 	-1;
	shl.b32 	%r2052, %r2049, 2;
	add.s32 	%r351, %r350, %r2052;
	ld.shared.v2.u32 	{%r352, %r353}, [%r351];
	bar.sync 	0;
	add.s64 	%rd104, %rd6, %rd543;
	add.s64 	%rd105, %rd8, %rd543;
	ld.global.u32 	%r2053, [%rd104];
	mul.wide.s32 	%rd548, %r2053, 8;
	add.s64 	%rd549, %rd7, %rd548;
	ld.global.f64 	%fd149, [%rd549];
	abs.f64 	%fd150, %fd149;
	setp.neu.f64 	%p126, %fd150, 0d7FF0000000000000;
	@%p126 bra 	$L__BB16_141;
	mov.f64 	%fd654, 0d0000000000000000;
	mul.rn.f64 	%fd1436, %fd149, %fd654;
	mov.b32 	%r4397, 1;
	bra.uni 	$L__BB16_144;
$L__BB16_141:
	mul.f64 	%fd649, %fd149, 0d3FE45F306DC9C883;
	cvt.rni.s32.f64 	%r4396, %fd649;
	cvt.rn.f64.s32 	%fd650, %r4396;
	fma.rn.f64 	%fd651, %fd650, 0dBFF921FB54442D18, %fd149;
	fma.rn.f64 	%fd652, %fd650, 0dBC91A62633145C00, %fd651;
	fma.rn.f64 	%fd1436, %fd650, 0dB97B839A252049C0, %fd652;
	setp.ltu.f64 	%p127, %fd150, 0d41E0000000000000;
	@%p127 bra 	$L__BB16_143;
	{ // callseq 26, 0
	.param .b64 param0;
	st.param.f64 	[param0], %fd149;
	.param .align 16 .b8 retval0[16];
	call.uni (retval0), 
	__internal_trig_reduction_slowpathd, 
	(
	param0
	);
	ld.param.f64 	%fd1436, [retval0];
	ld.param.b32 	%r4396, [retval0+8];
	} // callseq 26
$L__BB16_143:
	add.s32 	%r4397, %r4396, 1;
$L__BB16_144:
	setp.neu.f64 	%p128, %fd150, 0d7FF0000000000000;
	shl.b32 	%r2056, %r4397, 6;
	cvt.u64.u32 	%rd550, %r2056;
	and.b64  	%rd551, %rd550, 64;
	mov.u64 	%rd552, __cudart_sin_cos_coeffs;
	add.s64 	%rd553, %rd552, %rd551;
	mul.rn.f64 	%fd655, %fd1436, %fd1436;
	and.b32  	%r2057, %r4397, 1;
	setp.eq.b32 	%p129, %r2057, 1;
	selp.f64 	%fd656, 0dBDA8FF8320FD8164, 0d3DE5DB65F9785EBA, %p129;
	ld.global.nc.v2.f64 	{%fd657, %fd658}, [%rd553];
	fma.rn.f64 	%fd659, %fd656, %fd655, %fd657;
	fma.rn.f64 	%fd660, %fd659, %fd655, %fd658;
	ld.global.nc.v2.f64 	{%fd661, %fd662}, [%rd553+16];
	fma.rn.f64 	%fd663, %fd660, %fd655, %fd661;
	fma.rn.f64 	%fd664, %fd663, %fd655, %fd662;
	ld.global.nc.v2.f64 	{%fd665, %fd666}, [%rd553+32];
	fma.rn.f64 	%fd667, %fd664, %fd655, %fd665;
	fma.rn.f64 	%fd668, %fd667, %fd655, %fd666;
	fma.rn.f64 	%fd669, %fd668, %fd1436, %fd1436;
	fma.rn.f64 	%fd670, %fd668, %fd655, 0d3FF0000000000000;
	selp.f64 	%fd671, %fd670, %fd669, %p129;
	and.b32  	%r2058, %r4397, 2;
	setp.eq.s32 	%p130, %r2058, 0;
	mov.f64 	%fd672, 0d0000000000000000;
	sub.f64 	%fd673, %fd672, %fd671;
	selp.f64 	%fd1446, %fd671, %fd673, %p130;
	@%p128 bra 	$L__BB16_146;
	mov.f64 	%fd679, 0d0000000000000000;
	mul.rn.f64 	%fd1437, %fd149, %fd679;
	mov.b32 	%r4398, 0;
	bra.uni 	$L__BB16_148;
$L__BB16_146:
	mul.f64 	%fd674, %fd149, 0d3FE45F306DC9C883;
	cvt.rni.s32.f64 	%r4398, %fd674;
	cvt.rn.f64.s32 	%fd675, %r4398;
	fma.rn.f64 	%fd676, %fd675, 0dBFF921FB54442D18, %fd149;
	fma.rn.f64 	%fd677, %fd675, 0dBC91A62633145C00, %fd676;
	fma.rn.f64 	%fd1437, %fd675, 0dB97B839A252049C0, %fd677;
	setp.ltu.f64 	%p131, %fd150, 0d41E0000000000000;
	@%p131 bra 	$L__BB16_148;
	{ // callseq 27, 0
	.param .b64 param0;
	st.param.f64 	[param0], %fd149;
	.param .align 16 .b8 retval0[16];
	call.uni (retval0), 
	__internal_trig_reduction_slowpathd, 
	(
	param0
	);
	ld.param.f64 	%fd1437, [retval0];
	ld.param.b32 	%r4398, [retval0+8];
	} // callseq 27
$L__BB16_148:
	setp.ge.s32 	%p132, %r342, %r337;
	shl.b32 	%r2061, %r4398, 6;
	cvt.u64.u32 	%rd554, %r2061;
	and.b64  	%rd555, %rd554, 64;
	add.s64 	%rd557, %rd552, %rd555;
	mul.rn.f64 	%fd680, %fd1437, %fd1437;
	and.b32  	%r2062, %r4398, 1;
	setp.eq.b32 	%p133, %r2062, 1;
	selp.f64 	%fd681, 0dBDA8FF8320FD8164, 0d3DE5DB65F9785EBA, %p133;
	ld.global.nc.v2.f64 	{%fd682, %fd683}, [%rd557];
	fma.rn.f64 	%fd684, %fd681, %fd680, %fd682;
	fma.rn.f64 	%fd685, %fd684, %fd680, %fd683;
	ld.global.nc.v2.f64 	{%fd686, %fd687}, [%rd557+16];
	fma.rn.f64 	%fd688, %fd685, %fd680, %fd686;
	fma.rn.f64 	%fd689, %fd688, %fd680, %fd687;
	ld.global.nc.v2.f64 	{%fd690, %fd691}, [%rd557+32];
	fma.rn.f64 	%fd692, %fd689, %fd680, %fd690;
	fma.rn.f64 	%fd693, %fd692, %fd680, %fd691;
	fma.rn.f64 	%fd694, %fd693, %fd1437, %fd1437;
	fma.rn.f64 	%fd695, %fd693, %fd680, 0d3FF0000000000000;
	selp.f64 	%fd696, %fd695, %fd694, %p133;
	and.b32  	%r2063, %r4398, 2;
	setp.eq.s32 	%p134, %r2063, 0;
	mov.f64 	%fd697, 0d0000000000000000;
	sub.f64 	%fd698, %fd697, %fd696;
	selp.f64 	%fd1447, %fd696, %fd698, %p134;
	ld.global.u32 	%r4406, [%rd105];
	mov.f64 	%fd1441, %fd1446;
	mov.f64 	%fd1442, %fd1447;
	mov.u32 	%r4402, %r4406;
	@%p132 bra 	$L__BB16_159;
	mul.wide.u32 	%rd106, %r342, 4;
	add.s64 	%rd558, %rd104, %rd106;
	ld.global.u32 	%r2064, [%rd558];
	mul.wide.s32 	%rd559, %r2064, 8;
	add.s64 	%rd560, %rd7, %rd559;
	ld.global.f64 	%fd162, [%rd560];
	abs.f64 	%fd163, %fd162;
	setp.neu.f64 	%p135, %fd163, 0d7FF0000000000000;
	@%p135 bra 	$L__BB16_151;
	mov.f64 	%fd704, 0d0000000000000000;
	mul.rn.f64 	%fd1439, %fd162, %fd704;
	mov.b32 	%r4400, 1;
	bra.uni 	$L__BB16_154;
$L__BB16_151:
	mul.f64 	%fd699, %fd162, 0d3FE45F306DC9C883;
	cvt.rni.s32.f64 	%r4399, %fd699;
	cvt.rn.f64.s32 	%fd700, %r4399;
	fma.rn.f64 	%fd701, %fd700, 0dBFF921FB54442D18, %fd162;
	fma.rn.f64 	%fd702, %fd700, 0dBC91A62633145C00, %fd701;
	fma.rn.f64 	%fd1439, %fd700, 0dB97B839A252049C0, %fd702;
	setp.ltu.f64 	%p136, %fd163, 0d41E0000000000000;
	@%p136 bra 	$L__BB16_153;
	{ // callseq 28, 0
	.param .b64 param0;
	st.param.f64 	[param0], %fd162;
	.param .align 16 .b8 retval0[16];
	call.uni (retval0), 
	__internal_trig_reduction_slowpathd, 
	(
	param0
	);
	ld.param.f64 	%fd1439, [retval0];
	ld.param.b32 	%r4399, [retval0+8];
	} // callseq 28
$L__BB16_153:
	add.s32 	%r4400, %r4399, 1;
$L__BB16_154:
	setp.neu.f64 	%p137, %fd163, 0d7FF0000000000000;
	shl.b32 	%r2067, %r4400, 6;
	cvt.u64.u32 	%rd561, %r2067;
	and.b64  	%rd562, %rd561, 64;
	add.s64 	%rd564, %rd552, %rd562;
	mul.rn.f64 	%fd705, %fd1439, %fd1439;
	and.b32  	%r2068, %r4400, 1;
	setp.eq.b32 	%p138, %r2068, 1;
	selp.f64 	%fd706, 0dBDA8FF8320FD8164, 0d3DE5DB65F9785EBA, %p138;
	ld.global.nc.v2.f64 	{%fd707, %fd708}, [%rd564];
	fma.rn.f64 	%fd709, %fd706, %fd705, %fd707;
	fma.rn.f64 	%fd710, %fd709, %fd705, %fd708;
	ld.global.nc.v2.f64 	{%fd711, %fd712}, [%rd564+16];
	fma.rn.f64 	%fd713, %fd710, %fd705, %fd711;
	fma.rn.f64 	%fd714, %fd713, %fd705, %fd712;
	ld.global.nc.v2.f64 	{%fd715, %fd716}, [%rd564+32];
	fma.rn.f64 	%fd717, %fd714, %fd705, %fd715;
	fma.rn.f64 	%fd718, %fd717, %fd705, %fd716;
	fma.rn.f64 	%fd719, %fd718, %fd1439, %fd1439;
	fma.rn.f64 	%fd720, %fd718, %fd705, 0d3FF0000000000000;
	selp.f64 	%fd721, %fd720, %fd719, %p138;
	and.b32  	%r2069, %r4400, 2;
	setp.eq.s32 	%p139, %r2069, 0;
	mov.f64 	%fd722, 0d0000000000000000;
	sub.f64 	%fd723, %fd722, %fd721;
	selp.f64 	%fd1441, %fd721, %fd723, %p139;
	@%p137 bra 	$L__BB16_156;
	mov.f64 	%fd729, 0d0000000000000000;
	mul.rn.f64 	%fd1440, %fd162, %fd729;
	mov.b32 	%r4401, 0;
	bra.uni 	$L__BB16_158;
$L__BB16_156:
	mul.f64 	%fd724, %fd162, 0d3FE45F306DC9C883;
	cvt.rni.s32.f64 	%r4401, %fd724;
	cvt.rn.f64.s32 	%fd725, %r4401;
	fma.rn.f64 	%fd726, %fd725, 0dBFF921FB54442D18, %fd162;
	fma.rn.f64 	%fd727, %fd725, 0dBC91A62633145C00, %fd726;
	fma.rn.f64 	%fd1440, %fd725, 0dB97B839A252049C0, %fd727;
	setp.ltu.f64 	%p140, %fd163, 0d41E0000000000000;
	@%p140 bra 	$L__BB16_158;
	{ // callseq 29, 0
	.param .b64 param0;
	st.param.f64 	[param0], %fd162;
	.param .align 16 .b8 retval0[16];
	call.uni (retval0), 
	__internal_trig_reduction_slowpathd, 
	(
	param0
	);
	ld.param.f64 	%fd1440, [retval0];
	ld.param.b32 	%r4401, [retval0+8];
	} // callseq 29
$L__BB16_158:
	shl.b32 	%r2072, %r4401, 6;
	cvt.u64.u32 	%rd565, %r2072;
	and.b64  	%rd566, %rd565, 64;
	add.s64 	%rd568, %rd552, %rd566;
	mul.rn.f64 	%fd730, %fd1440, %fd1440;
	and.b32  	%r2073, %r4401, 1;
	setp.eq.b32 	%p141, %r2073, 1;
	selp.f64 	%fd731, 0dBDA8FF8320FD8164, 0d3DE5DB65F9785EBA, %p141;
	ld.global.nc.v2.f64 	{%fd732, %fd733}, [%rd568];
	fma.rn.f64 	%fd734, %fd731, %fd730, %fd732;
	fma.rn.f64 	%fd735, %fd734, %fd730, %fd733;
	ld.global.nc.v2.f64 	{%fd736, %fd737}, [%rd568+16];
	fma.rn.f64 	%fd738, %fd735, %fd730, %fd736;
	fma.rn.f64 	%fd739, %fd738, %fd730, %fd737;
	ld.global.nc.v2.f64 	{%fd740, %fd741}, [%rd568+32];
	fma.rn.f64 	%fd742, %fd739, %fd730, %fd740;
	fma.rn.f64 	%fd743, %fd742, %fd730, %fd741;
	fma.rn.f64 	%fd744, %fd743, %fd1440, %fd1440;
	fma.rn.f64 	%fd745, %fd743, %fd730, 0d3FF0000000000000;
	selp.f64 	%fd746, %fd745, %fd744, %p141;
	and.b32  	%r2074, %r4401, 2;
	setp.eq.s32 	%p142, %r2074, 0;
	mov.f64 	%fd747, 0d0000000000000000;
	sub.f64 	%fd748, %fd747, %fd746;
	selp.f64 	%fd1442, %fd746, %fd748, %p142;
	add.s64 	%rd569, %rd105, %rd106;
	ld.global.u32 	%r4402, [%rd569];
$L__BB16_159:
	setp.ge.s32 	%p143, %r345, %r337;
	@%p143 bra 	$L__BB16_170;
	mul.wide.u32 	%rd570, %r342, 4;
	add.s64 	%rd571, %rd104, %rd570;
	add.s64 	%rd107, %rd105, %rd570;
	ld.global.u32 	%r2075, [%rd571+128];
	mul.wide.s32 	%rd572, %r2075, 8;
	add.s64 	%rd573, %rd7, %rd572;
	ld.global.f64 	%fd177, [%rd573];
	abs.f64 	%fd178, %fd177;
	setp.eq.f64 	%p144, %fd178, 0d7FF0000000000000;
	@%p144 bra 	$L__BB16_164;
	mul.f64 	%fd749, %fd177, 0d3FE45F306DC9C883;
	cvt.rni.s32.f64 	%r4403, %fd749;
	cvt.rn.f64.s32 	%fd750, %r4403;
	fma.rn.f64 	%fd751, %fd750, 0dBFF921FB54442D18, %fd177;
	fma.rn.f64 	%fd752, %fd750, 0dBC91A62633145C00, %fd751;
	fma.rn.f64 	%fd1444, %fd750, 0dB97B839A252049C0, %fd752;
	setp.ltu.f64 	%p145, %fd178, 0d41E0000000000000;
	@%p145 bra 	$L__BB16_163;
	{ // callseq 30, 0
	.param .b64 param0;
	st.param.f64 	[param0], %fd177;
	.param .align 16 .b8 retval0[16];
	call.uni (retval0), 
	__internal_trig_reduction_slowpathd, 
	(
	param0
	);
	ld.param.f64 	%fd1444, [retval0];
	ld.param.b32 	%r4403, [retval0+8];
	} // callseq 30
$L__BB16_163:
	add.s32 	%r4404, %r4403, 1;
	bra.uni 	$L__BB16_165;
$L__BB16_164:
	mov.f64 	%fd754, 0d0000000000000000;
	mul.rn.f64 	%fd1444, %fd177, %fd754;
	mov.b32 	%r4404, 1;
$L__BB16_165:
	setp.eq.f64 	%p146, %fd178, 0d7FF0000000000000;
	shl.b32 	%r2078, %r4404, 6;
	cvt.u64.u32 	%rd574, %r2078;
	and.b64  	%rd575, %rd574, 64;
	add.s64 	%rd577, %rd552, %rd575;
	mul.rn.f64 	%fd755, %fd1444, %fd1444;
	and.b32  	%r2079, %r4404, 1;
	setp.eq.b32 	%p147, %r2079, 1;
	selp.f64 	%fd756, 0dBDA8FF8320FD8164, 0d3DE5DB65F9785EBA, %p147;
	ld.global.nc.v2.f64 	{%fd757, %fd758}, [%rd577];
	fma.rn.f64 	%fd759, %fd756, %fd755, %fd757;
	fma.rn.f64 	%fd760, %fd759, %fd755, %fd758;
	ld.global.nc.v2.f64 	{%fd761, %fd762}, [%rd577+16];
	fma.rn.f64 	%fd763, %fd760, %fd755, %fd761;
	fma.rn.f64 	%fd764, %fd763, %fd755, %fd762;
	ld.global.nc.v2.f64 	{%fd765, %fd766}, [%rd577+32];
	fma.rn.f64 	%fd767, %fd764, %fd755, %fd765;
	fma.rn.f64 	%fd768, %fd767, %fd755, %fd766;
	fma.rn.f64 	%fd769, %fd768, %fd1444, %fd1444;
	fma.rn.f64 	%fd770, %fd768, %fd755, 0d3FF0000000000000;
	selp.f64 	%fd771, %fd770, %fd769, %p147;
	and.b32  	%r2080, %r4404, 2;
	setp.eq.s32 	%p148, %r2080, 0;
	mov.f64 	%fd772, 0d0000000000000000;
	sub.f64 	%fd773, %fd772, %fd771;
	selp.f64 	%fd1446, %fd771, %fd773, %p148;
	@%p146 bra 	$L__BB16_168;
	mul.f64 	%fd774, %fd177, 0d3FE45F306DC9C883;
	cvt.rni.s32.f64 	%r4405, %fd774;
	cvt.rn.f64.s32 	%fd775, %r4405;
	fma.rn.f64 	%fd776, %fd775, 0dBFF921FB54442D18, %fd177;
	fma.rn.f64 	%fd777, %fd775, 0dBC91A62633145C00, %fd776;
	fma.rn.f64 	%fd1445, %fd775, 0dB97B839A252049C0, %fd777;
	setp.ltu.f64 	%p149, %fd178, 0d41E0000000000000;
	@%p149 bra 	$L__BB16_169;
	{ // callseq 31, 0
	.param .b64 param0;
	st.param.f64 	[param0], %fd177;
	.param .align 16 .b8 retval0[16];
	call.uni (retval0), 
	__internal_trig_reduction_slowpathd, 
	(
	param0
	);
	ld.param.f64 	%fd1445, [retval0];
	ld.param.b32 	%r4405, [retval0+8];
	} // callseq 31
	bra.uni 	$L__BB16_169;
$L__BB16_168:
	mov.f64 	%fd779, 0d0000000000000000;
	mul.rn.f64 	%fd1445, %fd177, %fd779;
	mov.b32 	%r4405, 0;
$L__BB16_169:
	shl.b32 	%r2083, %r4405, 6;
	cvt.u64.u32 	%rd578, %r2083;
	and.b64  	%rd579, %rd578, 64;
	add.s64 	%rd581, %rd552, %rd579;
	mul.rn.f64 	%fd780, %fd1445, %fd1445;
	and.b32  	%r2084, %r4405, 1;
	setp.eq.b32 	%p150, %r2084, 1;
	selp.f64 	%fd781, 0dBDA8FF8320FD8164, 0d3DE5DB65F9785EBA, %p150;
	ld.global.nc.v2.f64 	{%fd782, %fd783}, [%rd581];
	fma.rn.f64 	%fd784, %fd781, %fd780, %fd782;
	fma.rn.f64 	%fd785, %fd784, %fd780, %fd783;
	ld.global.nc.v2.f64 	{%fd786, %fd787}, [%rd581+16];
	fma.rn.f64 	%fd788, %fd785, %fd780, %fd786;
	fma.rn.f64 	%fd789, %fd788, %fd780, %fd787;
	ld.global.nc.v2.f64 	{%fd790, %fd791}, [%rd581+32];
	fma.rn.f64 	%fd792, %fd789, %fd780, %fd790;
	fma.rn.f64 	%fd793, %fd792, %fd780, %fd791;
	fma.rn.f64 	%fd794, %fd793, %fd1445, %fd1445;
	fma.rn.f64 	%fd795, %fd793, %fd780, 0d3FF0000000000000;
	selp.f64 	%fd796, %fd795, %fd794, %p150;
	and.b32  	%r2085, %r4405, 2;
	setp.eq.s32 	%p151, %r2085, 0;
	mov.f64 	%fd797, 0d0000000000000000;
	sub.f64 	%fd798, %fd797, %fd796;
	selp.f64 	%fd1447, %fd796, %fd798, %p151;
	ld.global.u32 	%r4406, [%rd107+128];
$L__BB16_170:
	mad.lo.s32 	%r2087, %r349, 28, %r350;
	st.shared.v2.f64 	[%r2087], {%fd1441, %fd1442};
	mov.b32 	%r2088, 0;
	st.shared.v4.u32 	[%r2087+16], {%r4402, %r2088, %r2088, %r2088};
	st.shared.v2.f64 	[%r2087+1024], {%fd1446, %fd1447};
	st.shared.v4.u32 	[%r2087+1040], {%r4406, %r2088, %r2088, %r2088};
	bar.warp.sync 	-1;
	add.s32 	%r2089, %r349, %r2049;
	mad.lo.s32 	%r2090, %r2089, 28, %r351;
	ld.shared.v2.f64 	{%fd1450, %fd1451}, [%r2090];
	ld.shared.u32 	%r4409, [%r2090+16];
	ld.shared.v2.f64 	{%fd195, %fd194}, [%r2090+32];
	ld.shared.u32 	%r384, [%r2090+48];
	bar.sync 	0;
	shl.b32 	%r2091, %r339, 2;
	add.s32 	%r2093, %r2051, %r2091;
	add.s32 	%r385, %r2093, 1632;
	st.shared.u32 	[%r2093+1632], %r353;
	bar.sync 	0;
	setp.eq.s32 	%p152, %r339, 0;
	mov.b64 	%rd1133, 0;
	@%p152 bra 	$L__BB16_172;
	ld.shared.u32 	%r4407, [%r385+-4];
	setp.ne.s32 	%p153, %r4407, %r352;
	selp.u64 	%rd1133, 1, 0, %p153;
$L__BB16_172:
	setp.ne.s32 	%p154, %r352, %r353;
	cvt.u64.u32 	%rd583, %r340;
	setp.eq.s64 	%p155, %rd12, %rd583;
	selp.b64 	%rd110, 1, %rd1133, %p155;
	add.s32 	%r2454, %r340, 1;
	cvt.u64.u32 	%rd584, %r2454;
	setp.eq.s64 	%p156, %rd12, %rd584;
	or.pred  	%p1, %p156, %p154;
	selp.u64 	%rd585, 1, 0, %p1;
	add.s64 	%rd586, %rd110, %rd585;
	mov.b64 	{%r2095, %r2100}, %rd586;
	add.f64 	%fd799, %fd1450, %fd195;
	add.f64 	%fd800, %fd1451, %fd194;
	min.s32 	%r2455, %r4409, %r384;
	selp.f64 	%fd801, %fd195, %fd799, %p1;
	mov.b64 	%rd587, %fd801;
	mov.b64 	{%r2115, %r2120}, %rd587;
	selp.f64 	%fd802, %fd194, %fd800, %p1;
	mov.b64 	%rd588, %fd802;
	mov.b64 	{%r2125, %r2130}, %rd588;
	selp.b32 	%r2135, %r384, %r2455, %p1;
	shr.u32 	%r388, %r339, 5;
	mov.b32 	%r2451, 1;
	mov.b32 	%r2452, 0;
	mov.b32 	%r2453, -1;
	// begin inline asm
	shfl.sync.up.b32 %r2094, %r2095, %r2451, %r2452, %r2453;
	// end inline asm
	// begin inline asm
	shfl.sync.up.b32 %r2099, %r2100, %r2451, %r2452, %r2453;
	// end inline asm
	mov.b64 	%rd589, {%r2094, %r2099};
	// begin inline asm
	shfl.sync.up.b32 %r2104, %r2452, %r2451, %r2452, %r2453;
	// end inline asm
	// begin inline asm
	shfl.sync.up.b32 %r2109, %r2452, %r2451, %r2452, %r2453;
	// end inline asm
	// begin inline asm
	shfl.sync.up.b32 %r2114, %r2115, %r2451, %r2452, %r2453;
	// end inline asm
	// begin inline asm
	shfl.sync.up.b32 %r2119, %r2120, %r2451, %r2452, %r2453;
	// end inline asm
	mov.b64 	%rd590, {%r2114, %r2119};
	mov.b64 	%fd803, %rd590;
	// begin inline asm
	shfl.sync.up.b32 %r2124, %r2125, %r2451, %r2452, %r2453;
	// end inline asm
	// begin inline asm
	shfl.sync.up.b32 %r2129, %r2130, %r2451, %r2452, %r2453;
	// end inline asm
	mov.b64 	%rd591, {%r2124, %r2129};
	mov.b64 	%fd804, %rd591;
	// begin inline asm
	shfl.sync.up.b32 %r2134, %r2135, %r2451, %r2452, %r2453;
	// end inline asm
	// begin inline asm
	shfl.sync.up.b32 %r2139, %r2452, %r2451, %r2452, %r2453;
	// end inline asm
	// begin inline asm
	shfl.sync.up.b32 %r2144, %r2452, %r2451, %r2452, %r2453;
	// end inline asm
	// begin inline asm
	shfl.sync.up.b32 %r2149, %r2452, %r2451, %r2452, %r2453;
	// end inline asm
	setp.eq.s64 	%p157, %rd586, 0;
	add.f64 	%fd805, %fd801, %fd803;
	add.f64 	%fd806, %fd802, %fd804;
	min.s32 	%r2456, %r2134, %r2135;
	selp.f64 	%fd807, %fd805, %fd801, %p157;
	selp.f64 	%fd808, %fd806, %fd802, %p157;
	selp.b32 	%r2457, %r2456, %r2135, %p157;
	setp.lt.s32 	%p158, %r2049, 1;
	selp.b64 	%rd592, 0, %rd589, %p158;
	add.s64 	%rd593, %rd586, %rd592;
	mov.b64 	{%r2155, %r2160}, %rd593;
	selp.f64 	%fd809, %fd801, %fd807, %p158;
	mov.b64 	%rd594, %fd809;
	mov.b64 	{%r2175, %r2180}, %rd594;
	selp.f64 	%fd810, %fd802, %fd808, %p158;
	mov.b64 	%rd595, %fd810;
	mov.b64 	{%r2185, %r2190}, %rd595;
	selp.b32 	%r2195, %r2135, %r2457, %p158;
	mov.b32 	%r2211, 2;
	// begin inline asm
	shfl.sync.up.b32 %r2154, %r2155, %r2211, %r2452, %r2453;
	// end inline asm
	// begin inline asm
	shfl.sync.up.b32 %r2159, %r2160, %r2211, %r2452, %r2453;
	// end inline asm
	mov.b64 	%rd596, {%r2154, %r2159};
	// begin inline asm
	shfl.sync.up.b32 %r2164, %r2452, %r2211, %r2452, %r2453;
	// end inline asm
	// begin inline asm
	shfl.sync.up.b32 %r2169, %r2452, %r2211, %r2452, %r2453;
	// end inline asm
	// begin inline asm
	shfl.sync.up.b32 %r2174, %r2175, %r2211, %r2452, %r2453;
	// end inline asm
	// begin inline asm
	shfl.sync.up.b32 %r2179, %r2180, %r2211, %r2452, %r2453;
	// end inline asm
	mov.b64 	%rd597, {%r2174, %r2179};
	mov.b64 	%fd811, %rd597;
	// begin inline asm
	shfl.sync.up.b32 %r2184, %r2185, %r2211, %r2452, %r2453;
	// end inline asm
	// begin inline asm
	shfl.sync.up.b32 %r2189, %r2190, %r2211, %r2452, %r2453;
	// end inline asm
	mov.b64 	%rd598, {%r2184, %r2189};
	mov.b64 	%fd812, %rd598;
	// begin inline asm
	shfl.sync.up.b32 %r2194, %r2195, %r2211, %r2452, %r2453;
	// end inline asm
	// begin inline asm
	shfl.sync.up.b32 %r2199, %r2452, %r2211, %r2452, %r2453;
	// end inline asm
	// begin inline asm
	shfl.sync.up.b32 %r2204, %r2452, %r2211, %r2452, %r2453;
	// end inline asm
	// begin inline asm
	shfl.sync.up.b32 %r2209, %r2452, %r2211, %r2452, %r2453;
	// end inline asm
	setp.eq.s64 	%p159, %rd593, 0;
	add.f64 	%fd813, %fd809, %fd811;
	add.f64 	%fd814, %fd810, %fd812;
	min.s32 	%r2458, %r2194, %r2195;
	selp.f64 	%fd815, %fd813, %fd809, %p159;
	selp.f64 	%fd816, %fd814, %fd810, %p159;
	selp.b32 	%r2459, %r2458, %r2195, %p159;
	setp.lt.s32 	%p160, %r2049, 2;
	selp.b64 	%rd599, 0, %rd596, %p160;
	add.s64 	%rd600, %rd593, %rd599;
	mov.b64 	{%r2215, %r2220}, %rd600;
	selp.f64 	%fd817, %fd809, %fd815, %p160;
	mov.b64 	%rd601, %fd817;
	mov.b64 	{%r2235, %r2240}, %rd601;
	selp.f64 	%fd818, %fd810, %fd816, %p160;
	mov.b64 	%rd602, %fd818;
	mov.b64 	{%r2245, %r2250}, %rd602;
	selp.b32 	%r2255, %r2195, %r2459, %p160;
	mov.b32 	%r2271, 4;
	// begin inline asm
	shfl.sync.up.b32 %r2214, %r2215, %r2271, %r2452, %r2453;
	// end inline asm
	// begin inline asm
	shfl.sync.up.b32 %r2219, %r2220, %r2271, %r2452, %r2453;
	// end inline asm
	mov.b64 	%rd603, {%r2214, %r2219};
	// begin inline asm
	shfl.sync.up.b32 %r2224, %r2452, %r2271, %r2452, %r2453;
	// end inline asm
	// begin inline asm
	shfl.sync.up.b32 %r2229, %r2452, %r2271, %r2452, %r2453;
	// end inline asm
	// begin inline asm
	shfl.sync.up.b32 %r2234, %r2235, %r2271, %r2452, %r2453;
	// end inline asm
	// begin inline asm
	shfl.sync.up.b32 %r2239, %r2240, %r2271, %r2452, %r2453;
	// end inline asm
	mov.b64 	%rd604, {%r2234, %r2239};
	mov.b64 	%fd819, %rd604;
	// begin inline asm
	shfl.sync.up.b32 %r2244, %r2245, %r2271, %r2452, %r2453;
	// end inline asm
	// begin inline asm
	shfl.sync.up.b32 %r2249, %r2250, %r2271, %r2452, %r2453;
	// end inline asm
	mov.b64 	%rd605, {%r2244, %r2249};
	mov.b64 	%fd820, %rd605;
	// begin inline asm
	shfl.sync.up.b32 %r2254, %r2255, %r2271, %r2452, %r2453;
	// end inline asm
	// begin inline asm
	shfl.sync.up.b32 %r2259, %r2452, %r2271, %r2452, %r2453;
	// end inline asm
	// begin inline asm
	shfl.sync.up.b32 %r2264, %r2452, %r2271, %r2452, %r2453;
	// end inline asm
	// begin inline asm
	shfl.sync.up.b32 %r2269, %r2452, %r2271, %r2452, %r2453;
	// end inline asm
	setp.eq.s64 	%p161, %rd600, 0;
	add.f64 	%fd821, %fd817, %fd819;
	add.f64 	%fd822, %fd818, %fd820;
	min.s32 	%r2460, %r2254, %r2255;
	selp.f64 	%fd823, %fd821, %fd817, %p161;
	selp.f64 	%fd824, %fd822, %fd818, %p161;
	selp.b32 	%r2461, %r2460, %r2255, %p161;
	setp.lt.s32 	%p162, %r2049, 4;
	selp.b64 	%rd606, 0, %rd603, %p162;
	add.s64 	%rd607, %rd600, %rd606;
	mov.b64 	{%r2275, %r2280}, %rd607;
	selp.f64 	%fd825, %fd817, %fd823, %p162;
	mov.b64 	%rd608, %fd825;
	mov.b64 	{%r2295, %r2300}, %rd608;
	selp.f64 	%fd826, %fd818, %fd824, %p162;
	mov.b64 	%rd609, %fd826;
	mov.b64 	{%r2305, %r2310}, %rd609;
	selp.b32 	%r2315, %r2255, %r2461, %p162;
	mov.b32 	%r2331, 8;
	// begin inline asm
	shfl.sync.up.b32 %r2274, %r2275, %r2331, %r2452, %r2453;
	// end inline asm
	// begin inline asm
	shfl.sync.up.b32 %r2279, %r2280, %r2331, %r2452, %r2453;
	// end inline asm
	mov.b64 	%rd610, {%r2274, %r2279};
	// begin inline asm
	shfl.sync.up.b32 %r2284, %r2452, %r2331, %r2452, %r2453;
	// end inline asm
	// begin inline asm
	shfl.sync.up.b32 %r2289, %r2452, %r2331, %r2452, %r2453;
	// end inline asm
	// begin inline asm
	shfl.sync.up.b32 %r2294, %r2295, %r2331, %r2452, %r2453;
	// end inline asm
	// begin inline asm
	shfl.sync.up.b32 %r2299, %r2300, %r2331, %r2452, %r2453;
	// end inline asm
	mov.b64 	%rd611, {%r2294, %r2299};
	mov.b64 	%fd827, %rd611;
	// begin inline asm
	shfl.sync.up.b32 %r2304, %r2305, %r2331, %r2452, %r2453;
	// end inline asm
	// begin inline asm
	shfl.sync.up.b32 %r2309, %r2310, %r2331, %r2452, %r2453;
	// end inline asm
	mov.b64 	%rd612, {%r2304, %r2309};
	mov.b64 	%fd828, %rd612;
	// begin inline asm
	shfl.sync.up.b32 %r2314, %r2315, %r2331, %r2452, %r2453;
	// end inline asm
	// begin inline asm
	shfl.sync.up.b32 %r2319, %r2452, %r2331, %r2452, %r2453;
	// end inline asm
	// begin inline asm
	shfl.sync.up.b32 %r2324, %r2452, %r2331, %r2452, %r2453;
	// end inline asm
	// begin inline asm
	shfl.sync.up.b32 %r2329, %r2452, %r2331, %r2452, %r2453;
	// end inline asm
	setp.eq.s64 	%p163, %rd607, 0;
	add.f64 	%fd829, %fd825, %fd827;
	add.f64 	%fd830, %fd826, %fd828;
	min.s32 	%r2462, %r2314, %r2315;
	selp.f64 	%fd831, %fd829, %fd825, %p163;
	selp.f64 	%fd832, %fd830, %fd826, %p163;
	selp.b32 	%r2463, %r2462, %r2315, %p163;
	setp.lt.s32 	%p164, %r2049, 8;
	selp.b64 	%rd613, 0, %rd610, %p164;
	add.s64 	%rd614, %rd607, %rd613;
	mov.b64 	{%r2335, %r2340}, %rd614;
	selp.f64 	%fd833, %fd825, %fd831, %p164;
	mov.b64 	%rd615, %fd833;
	mov.b64 	{%r2355, %r2360}, %rd615;
	selp.f64 	%fd834, %fd826, %fd832, %p164;
	mov.b64 	%rd616, %fd834;
	mov.b64 	{%r2365, %r2370}, %rd616;
	selp.b32 	%r2375, %r2315, %r2463, %p164;
	mov.b32 	%r2391, 16;
	// begin inline asm
	shfl.sync.up.b32 %r2334, %r2335, %r2391, %r2452, %r2453;
	// end inline asm
	// begin inline asm
	shfl.sync.up.b32 %r2339, %r2340, %r2391, %r2452, %r2453;
	// end inline asm
	mov.b64 	%rd617, {%r2334, %r2339};
	// begin inline asm
	shfl.sync.up.b32 %r2344, %r2452, %r2391, %r2452, %r2453;
	// end inline asm
	// begin inline asm
	shfl.sync.up.b32 %r2349, %r2452, %r2391, %r2452, %r2453;
	// end inline asm
	// begin inline asm
	shfl.sync.up.b32 %r2354, %r2355, %r2391, %r2452, %r2453;
	// end inline asm
	// begin inline asm
	shfl.sync.up.b32 %r2359, %r2360, %r2391, %r2452, %r2453;
	// end inline asm
	mov.b64 	%rd618, {%r2354, %r2359};
	mov.b64 	%fd835, %rd618;
	// begin inline asm
	shfl.sync.up.b32 %r2364, %r2365, %r2391, %r2452, %r2453;
	// end inline asm
	// begin inline asm
	shfl.sync.up.b32 %r2369, %r2370, %r2391, %r2452, %r2453;
	// end inline asm
	mov.b64 	%rd619, {%r2364, %r2369};
	mov.b64 	%fd836, %rd619;
	// begin inline asm
	shfl.sync.up.b32 %r2374, %r2375, %r2391, %r2452, %r2453;
	// end inline asm
	// begin inline asm
	shfl.sync.up.b32 %r2379, %r2452, %r2391, %r2452, %r2453;
	// end inline asm
	// begin inline asm
	shfl.sync.up.b32 %r2384, %r2452, %r2391, %r2452, %r2453;
	// end inline asm
	// begin inline asm
	shfl.sync.up.b32 %r2389, %r2452, %r2391, %r2452, %r2453;
	// end inline asm
	setp.eq.s64 	%p165, %rd614, 0;
	add.f64 	%fd837, %fd833, %fd835;
	add.f64 	%fd838, %fd834, %fd836;
	min.s32 	%r2464, %r2374, %r2375;
	selp.f64 	%fd839, %fd837, %fd833, %p165;
	selp.f64 	%fd840, %fd838, %fd834, %p165;
	selp.b32 	%r2465, %r2464, %r2375, %p165;
	setp.lt.s32 	%p166, %r2049, 16;
	selp.b64 	%rd620, 0, %rd617, %p166;
	add.s64 	%rd111, %rd614, %rd620;
	mov.b64 	{%r2395, %r2400}, %rd111;
	selp.f64 	%fd196, %fd833, %fd839, %p166;
	mov.b64 	%rd621, %fd196;
	mov.b64 	{%r2415, %r2420}, %rd621;
	selp.f64 	%fd197, %fd834, %fd840, %p166;
	mov.b64 	%rd622, %fd197;
	mov.b64 	{%r2425, %r2430}, %rd622;
	selp.b32 	%r2435, %r2375, %r2465, %p166;
	// begin inline asm
	shfl.sync.up.b32 %r2394, %r2395, %r2451, %r2452, %r2453;
	// end inline asm
	// begin inline asm
	shfl.sync.up.b32 %r2399, %r2400, %r2451, %r2452, %r2453;
	// end inline asm
	mov.b64 	%rd1134, {%r2394, %r2399};
	// begin inline asm
	shfl.sync.up.b32 %r2404, %r2452, %r2451, %r2452, %r2453;
	// end inline asm
	// begin inline asm
	shfl.sync.up.b32 %r2409, %r2452, %r2451, %r2452, %r2453;
	// end inline asm
	// begin inline asm
	shfl.sync.up.b32 %r2414, %r2415, %r2451, %r2452, %r2453;
	// end inline asm
	// begin inline asm
	shfl.sync.up.b32 %r2419, %r2420, %r2451, %r2452, %r2453;
	// end inline asm
	mov.b64 	%rd623, {%r2414, %r2419};
	mov.b64 	%fd1448, %rd623;
	// begin inline asm
	shfl.sync.up.b32 %r2424, %r2425, %r2451, %r2452, %r2453;
	// end inline asm
	// begin inline asm
	shfl.sync.up.b32 %r2429, %r2430, %r2451, %r2452, %r2453;
	// end inline asm
	mov.b64 	%rd624, {%r2424, %r2429};
	mov.b64 	%fd1449, %rd624;
	// begin inline asm
	shfl.sync.up.b32 %r4408, %r2435, %r2451, %r2452, %r2453;
	// end inline asm
	// begin inline asm
	shfl.sync.up.b32 %r2439, %r2452, %r2451, %r2452, %r2453;
	// end inline asm
	// begin inline asm
	shfl.sync.up.b32 %r2444, %r2452, %r2451, %r2452, %r2453;
	// end inline asm
	// begin inline asm
	shfl.sync.up.b32 %r2449, %r2452, %r2451, %r2452, %r2453;
	// end inline asm
	setp.ne.s32 	%p167, %r2049, 31;
	@%p167 bra 	$L__BB16_174;
	mad.lo.s32 	%r2467, %r388, 48, %r2051;
	st.shared.u64 	[%r2467], %rd111;
	mov.b32 	%r2468, 0;
	st.shared.v2.u32 	[%r2467+8], {%r2468, %r2468};
	st.shared.v2.f64 	[%r2467+16], {%fd196, %fd197};
	st.shared.v4.u32 	[%r2467+32], {%r2435, %r2468, %r2468, %r2468};
$L__BB16_174:
	bar.sync 	0;
	ld.shared.u64 	%rd625, [_ZN6thrust24THRUST_300001_SM_1000_NS8cuda_cub4core6detail5shmemE];
	ld.shared.v2.f64 	{%fd841, %fd842}, [_ZN6thrust24THRUST_300001_SM_1000_NS8cuda_cub4core6detail5shmemE+16];
	ld.shared.u32 	%r2469, [_ZN6thrust24THRUST_300001_SM_1000_NS8cuda_cub4core6detail5shmemE+32];
	setp.eq.s32 	%p168, %r388, 1;
	selp.f64 	%fd843, %fd842, 0d0000000000000000, %p168;
	selp.b32 	%r2470, %r2469, 0, %p168;
	selp.f64 	%fd844, %fd841, 0d0000000000000000, %p168;
	ld.shared.u64 	%rd626, [_ZN6thrust24THRUST_300001_SM_1000_NS8cuda_cub4core6detail5shmemE+48];
	ld.shared.v2.f64 	{%fd845, %fd846}, [_ZN6thrust24THRUST_300001_SM_1000_NS8cuda_cub4core6detail5shmemE+64];
	ld.shared.u32 	%r2471, [_ZN6thrust24THRUST_300001_SM_1000_NS8cuda_cub4core6detail5shmemE+80];
	add.s64 	%rd627, %rd626, %rd625;
	setp.eq.s64 	%p169, %rd626, 0;
	add.f64 	%fd847, %fd841, %fd845;
	add.f64 	%fd848, %fd842, %fd846;
	min.s32 	%r2472, %r2469, %r2471;
	selp.f64 	%fd849, %fd847, %fd845, %p169;
	selp.f64 	%fd850, %fd848, %fd846, %p169;
	selp.b32 	%r2473, %r2472, %r2471, %p169;
	setp.eq.s32 	%p170, %r388, 2;
	selp.b64 	%rd628, %rd627, %rd625, %p170;
	selp.f64 	%fd851, %fd850, %fd843, %p170;
	selp.b32 	%r2474, %r2473, %r2470, %p170;
	selp.f64 	%fd852, %fd849, %fd844, %p170;
	ld.shared.u64 	%rd629, [_ZN6thrust24THRUST_300001_SM_1000_NS8cuda_cub4core6detail5shmemE+96];
	ld.shared.v2.f64 	{%fd853, %fd854}, [_ZN6thrust24THRUST_300001_SM_1000_NS8cuda_cub4core6detail5shmemE+112];
	ld.shared.u32 	%r2475, [_ZN6thrust24THRUST_300001_SM_1000_NS8cuda_cub4core6detail5shmemE+128];
	add.s64 	%rd630, %rd629, %rd627;
	setp.eq.s64 	%p171, %rd629, 0;
	add.f64 	%fd855, %fd849, %fd853;
	add.f64 	%fd856, %fd850, %fd854;
	min.s32 	%r2476, %r2473, %r2475;
	selp.f64 	%fd857, %fd855, %fd853, %p171;
	selp.f64 	%fd858, %fd856, %fd854, %p171;
	selp.b32 	%r2477, %r2476, %r2475, %p171;
	setp.eq.s32 	%p172, %r388, 3;
	selp.b64 	%rd631, %rd630, %rd628, %p172;
	selp.f64 	%fd859, %fd858, %fd851, %p172;
	selp.b32 	%r2478, %r2477, %r2474, %p172;
	selp.f64 	%fd860, %fd857, %fd852, %p172;
	ld.shared.u64 	%rd632, [_ZN6thrust24THRUST_300001_SM_1000_NS8cuda_cub4core6detail5shmemE+144];
	ld.shared.v2.f64 	{%fd861, %fd862}, [_ZN6thrust24THRUST_300001_SM_1000_NS8cuda_cub4core6detail5shmemE+160];
	ld.shared.u32 	%r2479, [_ZN6thrust24THRUST_300001_SM_1000_NS8cuda_cub4core6detail5shmemE+176];
	add.s64 	%rd633, %rd632, %rd630;
	setp.eq.s64 	%p173, %rd632, 0;
	add.f64 	%fd863, %fd857, %fd861;
	add.f64 	%fd864, %fd858, %fd862;
	min.s32 	%r2480, %r2477, %r2479;
	selp.f64 	%fd865, %fd863, %fd861, %p173;
	selp.f64 	%fd866, %fd864, %fd862, %p173;
	selp.b32 	%r2481, %r2480, %r2479, %p173;
	setp.eq.s32 	%p174, %r388, 4;
	selp.b64 	%rd634, %rd633, %rd631, %p174;
	selp.f64 	%fd867, %fd866, %fd859, %p174;
	selp.b32 	%r2482, %r2481, %r2478, %p174;
	selp.f64 	%fd868, %fd865, %fd860, %p174;
	ld.shared.u64 	%rd635, [_ZN6thrust24THRUST_300001_SM_1000_NS8cuda_cub4core6detail5shmemE+192];
	ld.shared.v2.f64 	{%fd869, %fd870}, [_ZN6thrust24THRUST_300001_SM_1000_NS8cuda_cub4core6detail5shmemE+208];
	ld.shared.u32 	%r2483, [_ZN6thrust24THRUST_300001_SM_1000_NS8cuda_cub4core6detail5shmemE+224];
	add.s64 	%rd636, %rd635, %rd633;
	setp.eq.s64 	%p175, %rd635, 0;
	add.f64 	%fd871, %fd865, %fd869;
	add.f64 	%fd872, %fd866, %fd870;
	min.s32 	%r2484, %r2481, %r2483;
	selp.f64 	%fd873, %fd871, %fd869, %p175;
	selp.f64 	%fd874, %fd872, %fd870, %p175;
	selp.b32 	%r2485, %r2484, %r2483, %p175;
	setp.eq.s32 	%p176, %r388, 5;
	selp.b64 	%rd637, %rd636, %rd634, %p176;
	selp.f64 	%fd875, %fd874, %fd867, %p176;
	selp.b32 	%r2486, %r2485, %r2482, %p176;
	selp.f64 	%fd876, %fd873, %fd868, %p176;
	ld.shared.u64 	%rd638, [_ZN6thrust24THRUST_300001_SM_1000_NS8cuda_cub4core6detail5shmemE+240];
	ld.shared.v2.f64 	{%fd877, %fd878}, [_ZN6thrust24THRUST_300001_SM_1000_NS8cuda_cub4core6detail5shmemE+256];
	ld.shared.u32 	%r2487, [_ZN6thrust24THRUST_300001_SM_1000_NS8cuda_cub4core6detail5shmemE+272];
	add.s64 	%rd639, %rd638, %rd636;
	setp.eq.s64 	%p177, %rd638, 0;
	add.f64 	%fd879, %fd873, %fd877;
	add.f64 	%fd880, %fd874, %fd878;
	min.s32 	%r2488, %r2485, %r2487;
	selp.f64 	%fd881, %fd879, %fd877, %p177;
	selp.f64 	%fd882, %fd880, %fd878, %p177;
	selp.b32 	%r2489, %r2488, %r2487, %p177;
	setp.eq.s32 	%p178, %r388, 6;
	selp.b64 	%rd640, %rd639, %rd637, %p178;
	selp.f64 	%fd883, %fd882, %fd875, %p178;
	selp.b32 	%r2490, %r2489, %r2486, %p178;
	selp.f64 	%fd884, %fd881, %fd876, %p178;
	ld.shared.u64 	%rd641, [_ZN6thrust24THRUST_300001_SM_1000_NS8cuda_cub4core6detail5shmemE+288];
	ld.shared.v2.f64 	{%fd885, %fd886}, [_ZN6thrust24THRUST_300001_SM_1000_NS8cuda_cub4core6detail5shmemE+304];
	ld.shared.u32 	%r2491, [_ZN6thrust24THRUST_300001_SM_1000_NS8cuda_cub4core6detail5shmemE+320];
	add.s64 	%rd642, %rd641, %rd639;
	setp.eq.s64 	%p179, %rd641, 0;
	add.f64 	%fd887, %fd881, %fd885;
	add.f64 	%fd888, %fd882, %fd886;
	min.s32 	%r2492, %r2489, %r2491;
	selp.f64 	%fd889, %fd887, %fd885, %p179;
	selp.f64 	%fd890, %fd888, %fd886, %p179;
	selp.b32 	%r2493, %r2492, %r2491, %p179;
	setp.eq.s32 	%p180, %r388, 7;
	selp.b64 	%rd113, %rd642, %rd640, %p180;
	selp.f64 	%fd200, %fd890, %fd883, %p180;
	selp.b32 	%r391, %r2493, %r2490, %p180;
	selp.f64 	%fd201, %fd889, %fd884, %p180;
	ld.shared.u64 	%rd643, [_ZN6thrust24THRUST_300001_SM_1000_NS8cuda_cub4core6detail5shmemE+336];
	ld.shared.v2.f64 	{%fd891, %fd892}, [_ZN6thrust24THRUST_300001_SM_1000_NS8cuda_cub4core6detail5shmemE+352];
	ld.shared.u32 	%r2494, [_ZN6thrust24THRUST_300001_SM_1000_NS8cuda_cub4core6detail5shmemE+368];
	add.s64 	%rd1142, %rd643, %rd642;
	setp.eq.s64 	%p181, %rd643, 0;
	add.f64 	%fd893, %fd889, %fd891;
	add.f64 	%fd894, %fd890, %fd892;
	min.s32 	%r2495, %r2493, %r2494;
	selp.f64 	%fd202, %fd893, %fd891, %p181;
	selp.f64 	%fd203, %fd894, %fd892, %p181;
	selp.b32 	%r392, %r2495, %r2494, %p181;
	setp.lt.u32 	%p182, %r339, 32;
	@%p182 bra 	$L__BB16_176;
	setp.eq.s64 	%p183, %rd1134, 0;
	add.f64 	%fd895, %fd201, %fd1448;
	add.f64 	%fd896, %fd200, %fd1449;
	min.s32 	%r2496, %r391, %r4408;
	selp.f64 	%fd897, %fd895, %fd1448, %p183;
	selp.f64 	%fd898, %fd896, %fd1449, %p183;
	selp.b32 	%r2497, %r2496, %r4408, %p183;
	setp.eq.s32 	%p184, %r2049, 0;
	selp.b64 	%rd644, 0, %rd1134, %p184;
	add.s64 	%rd1134, %rd113, %rd644;
	selp.f64 	%fd1448, %fd201, %fd897, %p184;
	selp.f64 	%fd1449, %fd200, %fd898, %p184;
	selp.b32 	%r4408, %r391, %r2497, %p184;
$L__BB16_176:
	setp.eq.s32 	%p185, %r339, 0;
	mov.b64 	%rd1135, 0;
	mov.u64 	%rd1136, %rd110;
	@%p185 bra 	$L__BB16_178;
	add.s64 	%rd1136, %rd110, %rd1134;
	setp.eq.s64 	%p186, %rd110, 0;
	add.f64 	%fd899, %fd1448, %fd1450;
	add.f64 	%fd900, %fd1449, %fd1451;
	min.s32 	%r2498, %r4408, %r4409;
	selp.f64 	%fd1450, %fd899, %fd1450, %p186;
	selp.f64 	%fd1451, %fd900, %fd1451, %p186;
	selp.b32 	%r4409, %r2498, %r4409, %p186;
	mov.u64 	%rd1135, %rd1134;
$L__BB16_178:
	setp.lt.s64 	%p187, %rd1142, 257;
	@%p187 bra 	$L__BB16_189;
	bar.sync 	0;
	setp.eq.s64 	%p190, %rd110, 0;
	@%p190 bra 	$L__BB16_181;
	cvt.u32.u64 	%r2499, %rd1135;
	mad.lo.s32 	%r2501, %r2499, 48, %r2051;
	st.shared.u32 	[%r2501], %r4407;
	st.shared.v2.f64 	[%r2501+16], {%fd1448, %fd1449};
	st.shared.u32 	[%r2501+32], %r4408;
$L__BB16_181:
	not.pred 	%p191, %p1;
	@%p191 bra 	$L__BB16_183;
	cvt.u32.u64 	%r2502, %rd1136;
	mad.lo.s32 	%r2504, %r2502, 48, %r2051;
	st.shared.u32 	[%r2504], %r352;
	st.shared.v2.f64 	[%r2504+16], {%fd1450, %fd1451};
	st.shared.u32 	[%r2504+32], %r4409;
$L__BB16_183:
	bar.sync 	0;
	cvt.u64.u32 	%rd1141, %r339;
	setp.le.u64 	%p192, %rd1142, %rd1141;
	@%p192 bra 	$L__BB16_193;
	not.b64 	%rd654, %rd1141;
	add.s64 	%rd121, %rd1142, %rd654;
	shr.u64 	%rd655, %rd121, 8;
	add.s64 	%rd656, %rd655, 1;
	and.b64  	%rd1137, %rd656, 3;
	and.b64  	%rd657, %rd121, 768;
	setp.eq.s64 	%p193, %rd657, 768;
	@%p193 bra 	$L__BB16_187;
	shl.b64 	%rd658, %rd1141, 2;
	add.s64 	%rd1139, %rd10, %rd658;
	shl.b64 	%rd659, %rd1141, 4;
	add.s64 	%rd1138, %rd9, %rd659;
	mad.lo.s32 	%r2506, %r339, 48, %r2051;
	add.s32 	%r4410, %r2506, 32;
	shl.b64 	%rd660, %rd1137, 8;
	add.s64 	%rd1141, %rd660, %rd1141;
$L__BB16_186:
	.pragma "nounroll";
	ld.shared.v2.f64 	{%fd901, %fd902}, [%r4410+-16];
	ld.shared.u32 	%r2507, [%r4410];
	st.global.v2.f64 	[%rd1138], {%fd901, %fd902};
	st.global.u32 	[%rd1139], %r2507;
	add.s64 	%rd1139, %rd1139, 1024;
	add.s64 	%rd1138, %rd1138, 4096;
	add.s32 	%r4410, %r4410, 12288;
	add.s64 	%rd1137, %rd1137, -1;
	setp.ne.s64 	%p194, %rd1137, 0;
	@%p194 bra 	$L__BB16_186;
$L__BB16_187:
	setp.lt.u64 	%p195, %rd121, 768;
	@%p195 bra 	$L__BB16_193;
$L__BB16_188:
	cvt.u32.u64 	%r2508, %rd1141;
	mad.lo.s32 	%r2510, %r2508, 48, %r2051;
	ld.shared.v2.f64 	{%fd903, %fd904}, [%r2510+16];
	ld.shared.u32 	%r2511, [%r2510+32];
	shl.b64 	%rd661, %rd1141, 4;
	add.s64 	%rd662, %rd9, %rd661;
	shl.b64 	%rd663, %rd1141, 2;
	add.s64 	%rd664, %rd10, %rd663;
	st.global.v2.f64 	[%rd662], {%fd903, %fd904};
	st.global.u32 	[%rd664], %r2511;
	ld.shared.v2.f64 	{%fd905, %fd906}, [%r2510+12304];
	ld.shared.u32 	%r2512, [%r2510+12320];
	and.b64  	%rd665, %rd661, 68719476720;
	add.s64 	%rd666, %rd9, %rd665;
	and.b64  	%rd667, %rd663, 17179869180;
	add.s64 	%rd668, %rd10, %rd667;
	st.global.v2.f64 	[%rd666+4096], {%fd905, %fd906};
	st.global.u32 	[%rd668+1024], %r2512;
	ld.shared.v2.f64 	{%fd907, %fd908}, [%r2510+24592];
	ld.shared.u32 	%r2513, [%r2510+24608];
	st.global.v2.f64 	[%rd666+8192], {%fd907, %fd908};
	st.global.u32 	[%rd668+2048], %r2513;
	ld.shared.v2.f64 	{%fd909, %fd910}, [%r2510+36880];
	ld.shared.u32 	%r2514, [%r2510+36896];
	st.global.v2.f64 	[%rd666+12288], {%fd909, %fd910};
	st.global.u32 	[%rd668+3072], %r2514;
	add.s64 	%rd669, %rd1141, 1024;
	and.b64  	%rd1141, %rd669, 4294967295;
	setp.gt.u64 	%p196, %rd1142, %rd1141;
	@%p196 bra 	$L__BB16_188;
	bra.uni 	$L__BB16_193;
$L__BB16_189:
	setp.eq.s64 	%p188, %rd110, 0;
	@%p188 bra 	$L__BB16_191;
	shl.b64 	%rd646, %rd1135, 4;
	add.s64 	%rd647, %rd9, %rd646;
	shl.b64 	%rd648, %rd1135, 2;
	add.s64 	%rd649, %rd10, %rd648;
	st.global.v2.f64 	[%rd647], {%fd1448, %fd1449};
	st.global.u32 	[%rd649], %r4408;
$L__BB16_191:
	not.pred 	%p189, %p1;
	@%p189 bra 	$L__BB16_193;
	shl.b64 	%rd650, %rd1136, 4;
	add.s64 	%rd651, %rd9, %rd650;
	shl.b64 	%rd652, %rd1136, 2;
	add.s64 	%rd653, %rd10, %rd652;
	st.global.v2.f64 	[%rd651], {%fd1450, %fd1451};
	st.global.u32 	[%rd653], %r4409;
$L__BB16_193:
	setp.ne.s32 	%p197, %r339, 255;
	@%p197 bra 	$L__BB16_306;
	setp.ne.s64 	%p198, %rd12, 512;
	@%p198 bra 	$L__BB16_196;
	shl.b64 	%rd670, %rd1142, 4;
	add.s64 	%rd671, %rd9, %rd670;
	shl.b64 	%rd672, %rd1142, 2;
	add.s64 	%rd673, %rd10, %rd672;
	st.global.v2.f64 	[%rd671], {%fd202, %fd203};
	st.global.u32 	[%rd673], %r392;
	add.s64 	%rd1142, %rd1142, 1;
$L__BB16_196:
	st.global.u64 	[%rd1], %rd1142;
	bra.uni 	$L__BB16_306;
$L__BB16_197:
	cvt.u32.u64 	%r400, %rd12;
	shl.b64 	%rd216, %rd11, 2;
	add.s64 	%rd215, %rd5, %rd216;
	// begin inline asm
	ld.global.nc.u32 %r4412, [%rd215];
	// end inline asm
	mov.u32 	%r402, %tid.x;
	and.b32  	%r713, %r402, 31;
	shl.b32 	%r403, %r402, 1;
	and.b32  	%r404, %r403, 1984;
	or.b32  	%r405, %r404, %r713;
	setp.ge.u32 	%p7, %r405, %r400;
	shl.b32 	%r714, %r405, 2;
	cvt.u64.u32 	%rd217, %r714;
	add.s64 	%rd138, %rd215, %rd217;
	mov.u32 	%r4411, %r4412;
	@%p7 bra 	$L__BB16_199;
	// begin inline asm
	ld.global.nc.u32 %r4411, [%rd138];
	// end inline asm
$L__BB16_199:
	add.s32 	%r408, %r405, 32;
	setp.ge.u32 	%p8, %r408, %r400;
	@%p8 bra 	$L__BB16_201;
	add.s64 	%rd219, %rd138, 128;
	// begin inline asm
	ld.global.nc.u32 %r4412, [%rd219];
	// end inline asm
$L__BB16_201:
	// begin inline asm
	mov.u32 %r717, %laneid;
	// end inline asm
	add.s32 	%r412, %r717, %r404;
	shl.b32 	%r719, %r412, 2;
	mov.u32 	%r720, _ZN6thrust24THRUST_300001_SM_1000_NS8cuda_cub4core6detail5shmemE;
	add.s32 	%r413, %r720, %r719;
	st.shared.u32 	[%r413], %r4411;
	st.shared.u32 	[%r413+128], %r4412;
	bar.warp.sync 	-1;
	shl.b32 	%r721, %r717, 2;
	add.s32 	%r414, %r413, %r721;
	ld.shared.v2.u32 	{%r415, %r416}, [%r414];
	setp.ne.s32 	%p9, %r402, 0;
	mov.b32 	%r4425, 0;
	@%p9 bra 	$L__BB16_203;
	add.s64 	%rd220, %rd215, -4;
	// begin inline asm
	ld.global.nc.u32 %r4425, [%rd220];
	// end inline asm
$L__BB16_203:
	bar.sync 	0;
	add.s64 	%rd139, %rd6, %rd216;
	add.s64 	%rd140, %rd8, %rd216;
	ld.global.u32 	%r723, [%rd139];
	mul.wide.s32 	%rd222, %r723, 8;
	add.s64 	%rd223, %rd7, %rd222;
	ld.global.f64 	%fd212, [%rd223];
	abs.f64 	%fd213, %fd212;
	setp.neu.f64 	%p10, %fd213, 0d7FF0000000000000;
	@%p10 bra 	$L__BB16_205;
	mov.f64 	%fd340, 0d0000000000000000;
	mul.rn.f64 	%fd1453, %fd212, %fd340;
	mov.b32 	%r4415, 1;
	bra.uni 	$L__BB16_208;
$L__BB16_205:
	mul.f64 	%fd335, %fd212, 0d3FE45F306DC9C883;
	cvt.rni.s32.f64 	%r4414, %fd335;
	cvt.rn.f64.s32 	%fd336, %r4414;
	fma.rn.f64 	%fd337, %fd336, 0dBFF921FB54442D18, %fd212;
	fma.rn.f64 	%fd338, %fd336, 0dBC91A62633145C00, %fd337;
	fma.rn.f64 	%fd1453, %fd336, 0dB97B839A252049C0, %fd338;
	setp.ltu.f64 	%p11, %fd213, 0d41E0000000000000;
	@%p11 bra 	$L__BB16_207;
	{ // callseq 20, 0
	.param .b64 param0;
	st.param.f64 	[param0], %fd212;
	.param .align 16 .b8 retval0[16];
	call.uni (retval0), 
	__internal_trig_reduction_slowpathd, 
	(
	param0
	);
	ld.param.f64 	%fd1453, [retval0];
	ld.param.b32 	%r4414, [retval0+8];
	} // callseq 20
$L__BB16_207:
	add.s32 	%r4415, %r4414, 1;
$L__BB16_208:
	setp.neu.f64 	%p12, %fd213, 0d7FF0000000000000;
	shl.b32 	%r726, %r4415, 6;
	cvt.u64.u32 	%rd224, %r726;
	and.b64  	%rd225, %rd224, 64;
	mov.u64 	%rd226, __cudart_sin_cos_coeffs;
	add.s64 	%rd227, %rd226, %rd225;
	mul.rn.f64 	%fd341, %fd1453, %fd1453;
	and.b32  	%r727, %r4415, 1;
	setp.eq.b32 	%p13, %r727, 1;
	selp.f64 	%fd342, 0dBDA8FF8320FD8164, 0d3DE5DB65F9785EBA, %p13;
	ld.global.nc.v2.f64 	{%fd343, %fd344}, [%rd227];
	fma.rn.f64 	%fd345, %fd342, %fd341, %fd343;
	fma.rn.f64 	%fd346, %fd345, %fd341, %fd344;
	ld.global.nc.v2.f64 	{%fd347, %fd348}, [%rd227+16];
	fma.rn.f64 	%fd349, %fd346, %fd341, %fd347;
	fma.rn.f64 	%fd350, %fd349, %fd341, %fd348;
	ld.global.nc.v2.f64 	{%fd351, %fd352}, [%rd227+32];
	fma.rn.f64 	%fd353, %fd350, %fd341, %fd351;
	fma.rn.f64 	%fd354, %fd353, %fd341, %fd352;
	fma.rn.f64 	%fd355, %fd354, %fd1453, %fd1453;
	fma.rn.f64 	%fd356, %fd354, %fd341, 0d3FF0000000000000;
	selp.f64 	%fd357, %fd356, %fd355, %p13;
	and.b32  	%r728, %r4415, 2;
	setp.eq.s32 	%p14, %r728, 0;
	mov.f64 	%fd358, 0d0000000000000000;
	sub.f64 	%fd359, %fd358, %fd357;
	selp.f64 	%fd1463, %fd357, %fd359, %p14;
	@%p12 bra 	$L__BB16_210;
	mov.f64 	%fd365, 0d0000000000000000;
	mul.rn.f64 	%fd1454, %fd212, %fd365;
	mov.b32 	%r4416, 0;
	bra.uni 	$L__BB16_212;
$L__BB16_210:
	mul.f64 	%fd360, %fd212, 0d3FE45F306DC9C883;
	cvt.rni.s32.f64 	%r4416, %fd360;
	cvt.rn.f64.s32 	%fd361, %r4416;
	fma.rn.f64 	%fd362, %fd361, 0dBFF921FB54442D18, %fd212;
	fma.rn.f64 	%fd363, %fd361, 0dBC91A62633145C00, %fd362;
	fma.rn.f64 	%fd1454, %fd361, 0dB97B839A252049C0, %fd363;
	setp.ltu.f64 	%p15, %fd213, 0d41E0000000000000;
	@%p15 bra 	$L__BB16_212;
	{ // callseq 21, 0
	.param .b64 param0;
	st.param.f64 	[param0], %fd212;
	.param .align 16 .b8 retval0[16];
	call.uni (retval0), 
	__internal_trig_reduction_slowpathd, 
	(
	param0
	);
	ld.param.f64 	%fd1454, [retval0];
	ld.param.b32 	%r4416, [retval0+8];
	} // callseq 21
$L__BB16_212:
	setp.ge.u32 	%p16, %r405, %r400;
	shl.b32 	%r731, %r4416, 6;
	cvt.u64.u32 	%rd228, %r731;
	and.b64  	%rd229, %rd228, 64;
	add.s64 	%rd231, %rd226, %rd229;
	mul.rn.f64 	%fd366, %fd1454, %fd1454;
	and.b32  	%r732, %r4416, 1;
	setp.eq.b32 	%p17, %r732, 1;
	selp.f64 	%fd367, 0dBDA8FF8320FD8164, 0d3DE5DB65F9785EBA, %p17;
	ld.global.nc.v2.f64 	{%fd368, %fd369}, [%rd231];
	fma.rn.f64 	%fd370, %fd367, %fd366, %fd368;
	fma.rn.f64 	%fd371, %fd370, %fd366, %fd369;
	ld.global.nc.v2.f64 	{%fd372, %fd373}, [%rd231+16];
	fma.rn.f64 	%fd374, %fd371, %fd366, %fd372;
	fma.rn.f64 	%fd375, %fd374, %fd366, %fd373;
	ld.global.nc.v2.f64 	{%fd376, %fd377}, [%rd231+32];
	fma.rn.f64 	%fd378, %fd375, %fd366, %fd376;
	fma.rn.f64 	%fd379, %fd378, %fd366, %fd377;
	fma.rn.f64 	%fd380, %fd379, %fd1454, %fd1454;
	fma.rn.f64 	%fd381, %fd379, %fd366, 0d3FF0000000000000;
	selp.f64 	%fd382, %fd381, %fd380, %p17;
	and.b32  	%r733, %r4416, 2;
	setp.eq.s32 	%p18, %r733, 0;
	mov.f64 	%fd383, 0d0000000000000000;
	sub.f64 	%fd384, %fd383, %fd382;
	selp.f64 	%fd1464, %fd382, %fd384, %p18;
	ld.global.u32 	%r4424, [%rd140];
	mov.f64 	%fd1458, %fd1463;
	mov.f64 	%fd1459, %fd1464;
	mov.u32 	%r4420, %r4424;
	@%p16 bra 	$L__BB16_223;
	mul.wide.u32 	%rd141, %r405, 4;
	add.s64 	%rd232, %rd139, %rd141;
	ld.global.u32 	%r734, [%rd232];
	mul.wide.s32 	%rd233, %r734, 8;
	add.s64 	%rd234, %rd7, %rd233;
	ld.global.f64 	%fd225, [%rd234];
	abs.f64 	%fd226, %fd225;
	setp.neu.f64 	%p19, %fd226, 0d7FF0000000000000;
	@%p19 bra 	$L__BB16_215;
	mov.f64 	%fd390, 0d0000000000000000;
	mul.rn.f64 	%fd1456, %fd225, %fd390;
	mov.b32 	%r4418, 1;
	bra.uni 	$L__BB16_218;
$L__BB16_215:
	mul.f64 	%fd385, %fd225, 0d3FE45F306DC9C883;
	cvt.rni.s32.f64 	%r4417, %fd385;
	cvt.rn.f64.s32 	%fd386, %r4417;
	fma.rn.f64 	%fd387, %fd386, 0dBFF921FB54442D18, %fd225;
	fma.rn.f64 	%fd388, %fd386, 0dBC91A62633145C00, %fd387;
	fma.rn.f64 	%fd1456, %fd386, 0dB97B839A252049C0, %fd388;
	setp.ltu.f64 	%p20, %fd226, 0d41E0000000000000;
	@%p20 bra 	$L__BB16_217;
	{ // callseq 22, 0
	.param .b64 param0;
	st.param.f64 	[param0], %fd225;
	.param .align 16 .b8 retval0[16];
	call.uni (retval0), 
	__internal_trig_reduction_slowpathd, 
	(
	param0
	);
	ld.param.f64 	%fd1456, [retval0];
	ld.param.b32 	%r4417, [retval0+8];
	} // callseq 22
$L__BB16_217:
	add.s32 	%r4418, %r4417, 1;
$L__BB16_218:
	setp.neu.f64 	%p21, %fd226, 0d7FF0000000000000;
	shl.b32 	%r737, %r4418, 6;
	cvt.u64.u32 	%rd235, %r737;
	and.b64  	%rd236, %rd235, 64;
	add.s64 	%rd238, %rd226, %rd236;
	mul.rn.f64 	%fd391, %fd1456, %fd1456;
	and.b32  	%r738, %r4418, 1;
	setp.eq.b32 	%p22, %r738, 1;
	selp.f64 	%fd392, 0dBDA8FF8320FD8164, 0d3DE5DB65F9785EBA, %p22;
	ld.global.nc.v2.f64 	{%fd393, %fd394}, [%rd238];
	fma.rn.f64 	%fd395, %fd392, %fd391, %fd393;
	fma.rn.f64 	%fd396, %fd395, %fd391, %fd394;
	ld.global.nc.v2.f64 	{%fd397, %fd398}, [%rd238+16];
	fma.rn.f64 	%fd399, %fd396, %fd391, %fd397;
	fma.rn.f64 	%fd400, %fd399, %fd391, %fd398;
	ld.global.nc.v2.f64 	{%fd401, %fd402}, [%rd238+32];
	fma.rn.f64 	%fd403, %fd400, %fd391, %fd401;
	fma.rn.f64 	%fd404, %fd403, %fd391, %fd402;
	fma.rn.f64 	%fd405, %fd404, %fd1456, %fd1456;
	fma.rn.f64 	%fd406, %fd404, %fd391, 0d3FF0000000000000;
	selp.f64 	%fd407, %fd406, %fd405, %p22;
	and.b32  	%r739, %r4418, 2;
	setp.eq.s32 	%p23, %r739, 0;
	mov.f64 	%fd408, 0d0000000000000000;
	sub.f64 	%fd409, %fd408, %fd407;
	selp.f64 	%fd1458, %fd407, %fd409, %p23;
	@%p21 bra 	$L__BB16_220;
	mov.f64 	%fd415, 0d0000000000000000;
	mul.rn.f64 	%fd1457, %fd225, %fd415;
	mov.b32 	%r4419, 0;
	bra.uni 	$L__BB16_222;
$L__BB16_220:
	mul.f64 	%fd410, %fd225, 0d3FE45F306DC9C883;
	cvt.rni.s32.f64 	%r4419, %fd410;
	cvt.rn.f64.s32 	%fd411, %r4419;
	fma.rn.f64 	%fd412, %fd411, 0dBFF921FB54442D18, %fd225;
	fma.rn.f64 	%fd413, %fd411, 0dBC91A62633145C00, %fd412;
	fma.rn.f64 	%fd1457, %fd411, 0dB97B839A252049C0, %fd413;
	setp.ltu.f64 	%p24, %fd226, 0d41E0000000000000;
	@%p24 bra 	$L__BB16_222;
	{ // callseq 23, 0
	.param .b64 param0;
	st.param.f64 	[param0], %fd225;
	.param .align 16 .b8 retval0[16];
	call.uni (retval0), 
	__internal_trig_reduction_slowpathd, 
	(
	param0
	);
	ld.param.f64 	%fd1457, [retval0];
	ld.param.b32 	%r4419, [retval0+8];
	} // callseq 23
$L__BB16_222:
	shl.b32 	%r742, %r4419, 6;
	cvt.u64.u32 	%rd239, %r742;
	and.b64  	%rd240, %rd239, 64;
	add.s64 	%rd242, %rd226, %rd240;
	mul.rn.f64 	%fd416, %fd1457, %fd1457;
	and.b32  	%r743, %r4419, 1;
	setp.eq.b32 	%p25, %r743, 1;
	selp.f64 	%fd417, 0dBDA8FF8320FD8164, 0d3DE5DB65F9785EBA, %p25;
	ld.global.nc.v2.f64 	{%fd418, %fd419}, [%rd242];
	fma.rn.f64 	%fd420, %fd417, %fd416, %fd418;
	fma.rn.f64 	%fd421, %fd420, %fd416, %fd419;
	ld.global.nc.v2.f64 	{%fd422, %fd423}, [%rd242+16];
	fma.rn.f64 	%fd424, %fd421, %fd416, %fd422;
	fma.rn.f64 	%fd425, %fd424, %fd416, %fd423;
	ld.global.nc.v2.f64 	{%fd426, %fd427}, [%rd242+32];
	fma.rn.f64 	%fd428, %fd425, %fd416, %fd426;
	fma.rn.f64 	%fd429, %fd428, %fd416, %fd427;
	fma.rn.f64 	%fd430, %fd429, %fd1457, %fd1457;
	fma.rn.f64 	%fd431, %fd429, %fd416, 0d3FF0000000000000;
	selp.f64 	%fd432, %fd431, %fd430, %p25;
	and.b32  	%r744, %r4419, 2;
	setp.eq.s32 	%p26, %r744, 0;
	mov.f64 	%fd433, 0d0000000000000000;
	sub.f64 	%fd434, %fd433, %fd432;
	selp.f64 	%fd1459, %fd432, %fd434, %p26;
	add.s64 	%rd243, %rd140, %rd141;
	ld.global.u32 	%r4420, [%rd243];
$L__BB16_223:
	setp.ge.u32 	%p27, %r408, %r400;
	@%p27 bra 	$L__BB16_234;
	mul.wide.u32 	%rd244, %r405, 4;
	add.s64 	%rd245, %rd139, %rd244;
	add.s64 	%rd142, %rd140, %rd244;
	ld.global.u32 	%r745, [%rd245+128];
	mul.wide.s32 	%rd246, %r745, 8;
	add.s64 	%rd247, %rd7, %rd246;
	ld.global.f64 	%fd240, [%rd247];
	abs.f64 	%fd241, %fd240;
	setp.eq.f64 	%p28, %fd241, 0d7FF0000000000000;
	@%p28 bra 	$L__BB16_228;
	mul.f64 	%fd435, %fd240, 0d3FE45F306DC9C883;
	cvt.rni.s32.f64 	%r4421, %fd435;
	cvt.rn.f64.s32 	%fd436, %r4421;
	fma.rn.f64 	%fd437, %fd436, 0dBFF921FB54442D18, %fd240;
	fma.rn.f64 	%fd438, %fd436, 0dBC91A62633145C00, %fd437;
	fma.rn.f64 	%fd1461, %fd436, 0dB97B839A252049C0, %fd438;
	setp.ltu.f64 	%p29, %fd241, 0d41E0000000000000;
	@%p29 bra 	$L__BB16_227;
	{ // callseq 24, 0
	.param .b64 param0;
	st.param.f64 	[param0], %fd240;
	.param .align 16 .b8 retval0[16];
	call.uni (retval0), 
	__internal_trig_reduction_slowpathd, 
	(
	param0
	);
	ld.param.f64 	%fd1461, [retval0];
	ld.param.b32 	%r4421, [retval0+8];
	} // callseq 24
$L__BB16_227:
	add.s32 	%r4422, %r4421, 1;
	bra.uni 	$L__BB16_229;
$L__BB16_228:
	mov.f64 	%fd440, 0d0000000000000000;
	mul.rn.f64 	%fd1461, %fd240, %fd440;
	mov.b32 	%r4422, 1;
$L__BB16_229:
	setp.eq.f64 	%p30, %fd241, 0d7FF0000000000000;
	shl.b32 	%r748, %r4422, 6;
	cvt.u64.u32 	%rd248, %r748;
	and.b64  	%rd249, %rd248, 64;
	add.s64 	%rd251, %rd226, %rd249;
	mul.rn.f64 	%fd441, %fd1461, %fd1461;
	and.b32  	%r749, %r4422, 1;
	setp.eq.b32 	%p31, %r749, 1;
	selp.f64 	%fd442, 0dBDA8FF8320FD8164, 0d3DE5DB65F9785EBA, %p31;
	ld.global.nc.v2.f64 	{%fd443, %fd444}, [%rd251];
	fma.rn.f64 	%fd445, %fd442, %fd441, %fd443;
	fma.rn.f64 	%fd446, %fd445, %fd441, %fd444;
	ld.global.nc.v2.f64 	{%fd447, %fd448}, [%rd251+16];
	fma.rn.f64 	%fd449, %fd446, %fd441, %fd447;
	fma.rn.f64 	%fd450, %fd449, %fd441, %fd448;
	ld.global.nc.v2.f64 	{%fd451, %fd452}, [%rd251+32];
	fma.rn.f64 	%fd453, %fd450, %fd441, %fd451;
	fma.rn.f64 	%fd454, %fd453, %fd441, %fd452;
	fma.rn.f64 	%fd455, %fd454, %fd1461, %fd1461;
	fma.rn.f64 	%fd456, %fd454, %fd441, 0d3FF0000000000000;
	selp.f64 	%fd457, %fd456, %fd455, %p31;
	and.b32  	%r750, %r4422, 2;
	setp.eq.s32 	%p32, %r750, 0;
	mov.f64 	%fd458, 0d0000000000000000;
	sub.f64 	%fd459, %fd458, %fd457;
	selp.f64 	%fd1463, %fd457, %fd459, %p32;
	@%p30 bra 	$L__BB16_232;
	mul.f64 	%fd460, %fd240, 0d3FE45F306DC9C883;
	cvt.rni.s32.f64 	%r4423, %fd460;
	cvt.rn.f64.s32 	%fd461, %r4423;
	fma.rn.f64 	%fd462, %fd461, 0dBFF921FB54442D18, %fd240;
	fma.rn.f64 	%fd463, %fd461, 0dBC91A62633145C00, %fd462;
	fma.rn.f64 	%fd1462, %fd461, 0dB97B839A252049C0, %fd463;
	setp.ltu.f64 	%p33, %fd241, 0d41E0000000000000;
	@%p33 bra 	$L__BB16_233;
	{ // callseq 25, 0
	.param .b64 param0;
	st.param.f64 	[param0], %fd240;
	.param .align 16 .b8 retval0[16];
	call.uni (retval0), 
	__internal_trig_reduction_slowpathd, 
	(
	param0
	);
	ld.param.f64 	%fd1462, [retval0];
	ld.param.b32 	%r4423, [retval0+8];
	} // callseq 25
	bra.uni 	$L__BB16_233;
$L__BB16_232:
	mov.f64 	%fd465, 0d0000000000000000;
	mul.rn.f64 	%fd1462, %fd240, %fd465;
	mov.b32 	%r4423, 0;
$L__BB16_233:
	shl.b32 	%r753, %r4423, 6;
	cvt.u64.u32 	%rd252, %r753;
	and.b64  	%rd253, %rd252, 64;
	add.s64 	%rd255, %rd226, %rd253;
	mul.rn.f64 	%fd466, %fd1462, %fd1462;
	and.b32  	%r754, %r4423, 1;
	setp.eq.b32 	%p34, %r754, 1;
	selp.f64 	%fd467, 0dBDA8FF8320FD8164, 0d3DE5DB65F9785EBA, %p34;
	ld.global.nc.v2.f64 	{%fd468, %fd469}, [%rd255];
	fma.rn.f64 	%fd470, %fd467, %fd466, %fd468;
	fma.rn.f64 	%fd471, %fd470, %fd466, %fd469;
	ld.global.nc.v2.f64 	{%fd472, %fd473}, [%rd255+16];
	fma.rn.f64 	%fd474, %fd471, %fd466, %fd472;
	fma.rn.f64 	%fd475, %fd474, %fd466, %fd473;
	ld.global.nc.v2.f64 	{%fd476, %fd477}, [%rd255+32];
	fma.rn.f64 	%fd478, %fd475, %fd466, %fd476;
	fma.rn.f64 	%fd479, %fd478, %fd466, %fd477;
	fma.rn.f64 	%fd480, %fd479, %fd1462, %fd1462;
	fma.rn.f64 	%fd481, %fd479, %fd466, 0d3FF0000000000000;
	selp.f64 	%fd482, %fd481, %fd480, %p34;
	and.b32  	%r755, %r4423, 2;
	setp.eq.s32 	%p35, %r755, 0;
	mov.f64 	%fd483, 0d0000000000000000;
	sub.f64 	%fd484, %fd483, %fd482;
	selp.f64 	%fd1464, %fd482, %fd484, %p35;
	ld.global.u32 	%r4424, [%rd142+128];
$L__BB16_234:
	setp.eq.s32 	%p36, %r402, 0;
	mad.lo.s32 	%r756, %r412, 28, %r413;
	st.shared.v2.f64 	[%r756], {%fd1458, %fd1459};
	mov.b32 	%r757, 0;
	st.shared.v4.u32 	[%r756+16], {%r4420, %r757, %r757, %r757};
	st.shared.v2.f64 	[%r756+1024], {%fd1463, %fd1464};
	st.shared.v4.u32 	[%r756+1040], {%r4424, %r757, %r757, %r757};
	bar.warp.sync 	-1;
	add.s32 	%r758, %r412, %r717;
	mad.lo.s32 	%r759, %r758, 28, %r414;
	ld.shared.v2.f64 	{%fd255, %fd256}, [%r759];
	ld.shared.u32 	%r448, [%r759+16];
	ld.shared.v2.f64 	{%fd258, %fd257}, [%r759+32];
	ld.shared.u32 	%r449, [%r759+48];
	bar.sync 	0;
	shl.b32 	%r760, %r402, 2;
	add.s32 	%r762, %r720, %r760;
	add.s32 	%r450, %r762, 1632;
	st.shared.u32 	[%r762+1632], %r416;
	bar.sync 	0;
	@%p36 bra 	$L__BB16_236;
	ld.shared.u32 	%r4425, [%r450+-4];
$L__BB16_236:
	setp.ne.s32 	%p37, %r4425, %r415;
	setp.ne.s32 	%p38, %r415, %r416;
	cvt.u64.u32 	%rd256, %r403;
	setp.eq.s64 	%p39, %rd12, %rd256;
	or.pred  	%p2, %p39, %p37;
	selp.u64 	%rd257, 1, 0, %p2;
	add.s32 	%r1123, %r403, 1;
	cvt.u64.u32 	%rd258, %r1123;
	setp.eq.s64 	%p40, %rd12, %rd258;
	or.pred  	%p3, %p40, %p38;
	selp.u64 	%rd259, 1, 0, %p3;
	add.s64 	%rd260, %rd259, %rd257;
	mov.b64 	{%r764, %r769}, %rd260;
	add.f64 	%fd485, %fd255, %fd258;
	add.f64 	%fd486, %fd256, %fd257;
	min.s32 	%r1124, %r448, %r449;
	selp.f64 	%fd487, %fd258, %fd485, %p3;
	mov.b64 	%rd261, %fd487;
	mov.b64 	{%r784, %r789}, %rd261;
	selp.f64 	%fd488, %fd257, %fd486, %p3;
	mov.b64 	%rd262, %fd488;
	mov.b64 	{%r794, %r799}, %rd262;
	selp.b32 	%r804, %r449, %r1124, %p3;
	shr.u32 	%r453, %r402, 5;
	mov.b32 	%r1120, 1;
	mov.b32 	%r1121, 0;
	mov.b32 	%r1122, -1;
	// begin inline asm
	shfl.sync.up.b32 %r763, %r764, %r1120, %r1121, %r1122;
	// end inline asm
	// begin inline asm
	shfl.sync.up.b32 %r768, %r769, %r1120, %r1121, %r1122;
	// end inline asm
	mov.b64 	%rd263, {%r763, %r768};
	// begin inline asm
	shfl.sync.up.b32 %r773, %r1121, %r1120, %r1121, %r1122;
	// end inline asm
	// begin inline asm
	shfl.sync.up.b32 %r778, %r1121, %r1120, %r1121, %r1122;
	// end inline asm
	// begin inline asm
	shfl.sync.up.b32 %r783, %r784, %r1120, %r1121, %r1122;
	// end inline asm
	// begin inline asm
	shfl.sync.up.b32 %r788, %r789, %r1120, %r1121, %r1122;
	// end inline asm
	mov.b64 	%rd264, {%r783, %r788};
	mov.b64 	%fd489, %rd264;
	// begin inline asm
	shfl.sync.up.b32 %r793, %r794, %r1120, %r1121, %r1122;
	// end inline asm
	// begin inline asm
	shfl.sync.up.b32 %r798, %r799, %r1120, %r1121, %r1122;
	// end inline asm
	mov.b64 	%rd265, {%r793, %r798};
	mov.b64 	%fd490, %rd265;
	// begin inline asm
	shfl.sync.up.b32 %r803, %r804, %r1120, %r1121, %r1122;
	// end inline asm
	// begin inline asm
	shfl.sync.up.b32 %r808, %r1121, %r1120, %r1121, %r1122;
	// end inline asm
	// begin inline asm
	shfl.sync.up.b32 %r813, %r1121, %r1120, %r1121, %r1122;
	// end inline asm
	// begin inline asm
	shfl.sync.up.b32 %r818, %r1121, %r1120, %r1121, %r1122;
	// end inline asm
	setp.eq.s64 	%p41, %rd260, 0;
	add.f64 	%fd491, %fd487, %fd489;
	add.f64 	%fd492, %fd488, %fd490;
	min.s32 	%r1125, %r803, %r804;
	selp.f64 	%fd493, %fd491, %fd487, %p41;
	selp.f64 	%fd494, %fd492, %fd488, %p41;
	selp.b32 	%r1126, %r1125, %r804, %p41;
	setp.lt.s32 	%p42, %r717, 1;
	selp.b64 	%rd266, 0, %rd263, %p42;
	add.s64 	%rd267, %rd260, %rd266;
	mov.b64 	{%r824, %r829}, %rd267;
	selp.f64 	%fd495, %fd487, %fd493, %p42;
	mov.b64 	%rd268, %fd495;
	mov.b64 	{%r844, %r849}, %rd268;
	selp.f64 	%fd496, %fd488, %fd494, %p42;
	mov.b64 	%rd269, %fd496;
	mov.b64 	{%r854, %r859}, %rd269;
	selp.b32 	%r864, %r804, %r1126, %p42;
	mov.b32 	%r880, 2;
	// begin inline asm
	shfl.sync.up.b32 %r823, %r824, %r880, %r1121, %r1122;
	// end inline asm
	// begin inline asm
	shfl.sync.up.b32 %r828, %r829, %r880, %r1121, %r1122;
	// end inline asm
	mov.b64 	%rd270, {%r823, %r828};
	// begin inline asm
	shfl.sync.up.b32 %r833, %r1121, %r880, %r1121, %r1122;
	// end inline asm
	// begin inline asm
	shfl.sync.up.b32 %r838, %r1121, %r880, %r1121, %r1122;
	// end inline asm
	// begin inline asm
	shfl.sync.up.b32 %r843, %r844, %r880, %r1121, %r1122;
	// end inline asm
	// begin inline asm
	shfl.sync.up.b32 %r848, %r849, %r880, %r1121, %r1122;
	// end inline asm
	mov.b64 	%rd271, {%r843, %r848};
	mov.b64 	%fd497, %rd271;
	// begin inline asm
	shfl.sync.up.b32 %r853, %r854, %r880, %r1121, %r1122;
	// end inline asm
	// begin inline asm
	shfl.sync.up.b32 %r858, %r859, %r880, %r1121, %r1122;
	// end inline asm
	mov.b64 	%rd272, {%r853, %r858};
	mov.b64 	%fd498, %rd272;
	// begin inline asm
	shfl.sync.up.b32 %r863, %r864, %r880, %r1121, %r1122;
	// end inline asm
	// begin inline asm
	shfl.sync.up.b32 %r868, %r1121, %r880, %r1121, %r1122;
	// end inline asm
	// begin inline asm
	shfl.sync.up.b32 %r873, %r1121, %r880, %r1121, %r1122;
	// end inline asm
	// begin inline asm
	shfl.sync.up.b32 %r878, %r1121, %r880, %r1121, %r1122;
	// end inline asm
	setp.eq.s64 	%p43, %rd267, 0;
	add.f64 	%fd499, %fd495, %fd497;
	add.f64 	%fd500, %fd496, %fd498;
	min.s32 	%r1127, %r863, %r864;
	selp.f64 	%fd501, %fd499, %fd495, %p43;
	selp.f64 	%fd502, %fd500, %fd496, %p43;
	selp.b32 	%r1128, %r1127, %r864, %p43;
	setp.lt.s32 	%p44, %r717, 2;
	selp.b64 	%rd273, 0, %rd270, %p44;
	add.s64 	%rd274, %rd267, %rd273;
	mov.b64 	{%r884, %r889}, %rd274;
	selp.f64 	%fd503, %fd495, %fd501, %p44;
	mov.b64 	%rd275, %fd503;
	mov.b64 	{%r904, %r909}, %rd275;
	selp.f64 	%fd504, %fd496, %fd502, %p44;
	mov.b64 	%rd276, %fd504;
	mov.b64 	{%r914, %r919}, %rd276;
	selp.b32 	%r924, %r864, %r1128, %p44;
	mov.b32 	%r940, 4;
	// begin inline asm
	shfl.sync.up.b32 %r883, %r884, %r940, %r1121, %r1122;
	// end inline asm
	// begin inline asm
	shfl.sync.up.b32 %r888, %r889, %r940, %r1121, %r1122;
	// end inline asm
	mov.b64 	%rd277, {%r883, %r888};
	// begin inline asm
	shfl.sync.up.b32 %r893, %r1121, %r940, %r1121, %r1122;
	// end inline asm
	// begin inline asm
	shfl.sync.up.b32 %r898, %r1121, %r940, %r1121, %r1122;
	// end inline asm
	// begin inline asm
	shfl.sync.up.b32 %r903, %r904, %r940, %r1121, %r1122;
	// end inline asm
	// begin inline asm
	shfl.sync.up.b32 %r908, %r909, %r940, %r1121, %r1122;
	// end inline asm
	mov.b64 	%rd278, {%r903, %r908};
	mov.b64 	%fd505, %rd278;
	// begin inline asm
	shfl.sync.up.b32 %r913, %r914, %r940, %r1121, %r1122;
	// end inline asm
	// begin inline asm
	shfl.sync.up.b32 %r918, %r919, %r940, %r1121, %r1122;
	// end inline asm
	mov.b64 	%rd279, {%r913, %r918};
	mov.b64 	%fd506, %rd279;
	// begin inline asm
	shfl.sync.up.b32 %r923, %r924, %r940, %r1121, %r1122;
	// end inline asm
	// begin inline asm
	shfl.sync.up.b32 %r928, %r1121, %r940, %r1121, %r1122;
	// end inline asm
	// begin inline asm
	shfl.sync.up.b32 %r933, %r1121, %r940, %r1121, %r1122;
	// end inline asm
	// begin inline asm
	shfl.sync.up.b32 %r938, %r1121, %r940, %r1121, %r1122;
	// end inline asm
	setp.eq.s64 	%p45, %rd274, 0;
	add.f64 	%fd507, %fd503, %fd505;
	add.f64 	%fd508, %fd504, %fd506;
	min.s32 	%r1129, %r923, %r924;
	selp.f64 	%fd509, %fd507, %fd503, %p45;
	selp.f64 	%fd510, %fd508, %fd504, %p45;
	selp.b32 	%r1130, %r1129, %r924, %p45;
	setp.lt.s32 	%p46, %r717, 4;
	selp.b64 	%rd280, 0, %rd277, %p46;
	add.s64 	%rd281, %rd274, %rd280;
	mov.b64 	{%r944, %r949}, %rd281;
	selp.f64 	%fd511, %fd503, %fd509, %p46;
	mov.b64 	%rd282, %fd511;
	mov.b64 	{%r964, %r969}, %rd282;
	selp.f64 	%fd512, %fd504, %fd510, %p46;
	mov.b64 	%rd283, %fd512;
	mov.b64 	{%r974, %r979}, %rd283;
	selp.b32 	%r984, %r924, %r1130, %p46;
	mov.b32 	%r1000, 8;
	// begin inline asm
	shfl.sync.up.b32 %r943, %r944, %r1000, %r1121, %r1122;
	// end inline asm
	// begin inline asm
	shfl.sync.up.b32 %r948, %r949, %r1000, %r1121, %r1122;
	// end inline asm
	mov.b64 	%rd284, {%r943, %r948};
	// begin inline asm
	shfl.sync.up.b32 %r953, %r1121, %r1000, %r1121, %r1122;
	// end inline asm
	// begin inline asm
	shfl.sync.up.b32 %r958, %r1121, %r1000, %r1121, %r1122;
	// end inline asm
	// begin inline asm
	shfl.sync.up.b32 %r963, %r964, %r1000, %r1121, %r1122;
	// end inline asm
	// begin inline asm
	shfl.sync.up.b32 %r968, %r969, %r1000, %r1121, %r1122;
	// end inline asm
	mov.b64 	%rd285, {%r963, %r968};
	mov.b64 	%fd513, %rd285;
	// begin inline asm
	shfl.sync.up.b32 %r973, %r974, %r1000, %r1121, %r1122;
	// end inline asm
	// begin inline asm
	shfl.sync.up.b32 %r978, %r979, %r1000, %r1121, %r1122;
	// end inline asm
	mov.b64 	%rd286, {%r973, %r978};
	mov.b64 	%fd514, %rd286;
	// begin inline asm
	shfl.sync.up.b32 %r983, %r984, %r1000, %r1121, %r1122;
	// end inline asm
	// begin inline asm
	shfl.sync.up.b32 %r988, %r1121, %r1000, %r1121, %r1122;
	// end inline asm
	// begin inline asm
	shfl.sync.up.b32 %r993, %r1121, %r1000, %r1121, %r1122;
	// end inline asm
	// begin inline asm
	shfl.sync.up.b32 %r998, %r1121, %r1000, %r1121, %r1122;
	// end inline asm
	setp.eq.s64 	%p47, %rd281, 0;
	add.f64 	%fd515, %fd511, %fd513;
	add.f64 	%fd516, %fd512, %fd514;
	min.s32 	%r1131, %r983, %r984;
	selp.f64 	%fd517, %fd515, %fd511, %p47;
	selp.f64 	%fd518, %fd516, %fd512, %p47;
	selp.b32 	%r1132, %r1131, %r984, %p47;
	setp.lt.s32 	%p48, %r717, 8;
	selp.b64 	%rd287, 0, %rd284, %p48;
	add.s64 	%rd288, %rd281, %rd287;
	mov.b64 	{%r1004, %r1009}, %rd288;
	selp.f64 	%fd519, %fd511, %fd517, %p48;
	mov.b64 	%rd289, %fd519;
	mov.b64 	{%r1024, %r1029}, %rd289;
	selp.f64 	%fd520, %fd512, %fd518, %p48;
	mov.b64 	%rd290, %fd520;
	mov.b64 	{%r1034, %r1039}, %rd290;
	selp.b32 	%r1044, %r984, %r1132, %p48;
	mov.b32 	%r1060, 16;
	// begin inline asm
	shfl.sync.up.b32 %r1003, %r1004, %r1060, %r1121, %r1122;
	// end inline asm
	// begin inline asm
	shfl.sync.up.b32 %r1008, %r1009, %r1060, %r1121, %r1122;
	// end inline asm
	mov.b64 	%rd291, {%r1003, %r1008};
	// begin inline asm
	shfl.sync.up.b32 %r1013, %r1121, %r1060, %r1121, %r1122;
	// end inline asm
	// begin inline asm
	shfl.sync.up.b32 %r1018, %r1121, %r1060, %r1121, %r1122;
	// end inline asm
	// begin inline asm
	shfl.sync.up.b32 %r1023, %r1024, %r1060, %r1121, %r1122;
	// end inline asm
	// begin inline asm
	shfl.sync.up.b32 %r1028, %r1029, %r1060, %r1121, %r1122;
	// end inline asm
	mov.b64 	%rd292, {%r1023, %r1028};
	mov.b64 	%fd521, %rd292;
	// begin inline asm
	shfl.sync.up.b32 %r1033, %r1034, %r1060, %r1121, %r1122;
	// end inline asm
	// begin inline asm
	shfl.sync.up.b32 %r1038, %r1039, %r1060, %r1121, %r1122;
	// end inline asm
	mov.b64 	%rd293, {%r1033, %r1038};
	mov.b64 	%fd522, %rd293;
	// begin inline asm
	shfl.sync.up.b32 %r1043, %r1044, %r1060, %r1121, %r1122;
	// end inline asm
	// begin inline asm
	shfl.sync.up.b32 %r1048, %r1121, %r1060, %r1121, %r1122;
	// end inline asm
	// begin inline asm
	shfl.sync.up.b32 %r1053, %r1121, %r1060, %r1121, %r1122;
	// end inline asm
	// begin inline asm
	shfl.sync.up.b32 %r1058, %r1121, %r1060, %r1121, %r1122;
	// end inline asm
	setp.eq.s64 	%p49, %rd288, 0;
	add.f64 	%fd523, %fd519, %fd521;
	add.f64 	%fd524, %fd520, %fd522;
	min.s32 	%r1133, %r1043, %r1044;
	selp.f64 	%fd525, %fd523, %fd519, %p49;
	selp.f64 	%fd526, %fd524, %fd520, %p49;
	selp.b32 	%r1134, %r1133, %r1044, %p49;
	setp.lt.s32 	%p50, %r717, 16;
	selp.b64 	%rd294, 0, %rd291, %p50;
	add.s64 	%rd143, %rd288, %rd294;
	mov.b64 	{%r1064, %r1069}, %rd143;
	selp.f64 	%fd259, %fd519, %fd525, %p50;
	mov.b64 	%rd295, %fd259;
	mov.b64 	{%r1084, %r1089}, %rd295;
	selp.f64 	%fd260, %fd520, %fd526, %p50;
	mov.b64 	%rd296, %fd260;
	mov.b64 	{%r1094, %r1099}, %rd296;
	selp.b32 	%r1104, %r1044, %r1134, %p50;
	// begin inline asm
	shfl.sync.up.b32 %r1063, %r1064, %r1120, %r1121, %r1122;
	// end inline asm
	// begin inline asm
	shfl.sync.up.b32 %r1068, %r1069, %r1120, %r1121, %r1122;
	// end inline asm
	mov.b64 	%rd1157, {%r1063, %r1068};
	// begin inline asm
	shfl.sync.up.b32 %r1073, %r1121, %r1120, %r1121, %r1122;
	// end inline asm
	// begin inline asm
	shfl.sync.up.b32 %r1078, %r1121, %r1120, %r1121, %r1122;
	// end inline asm
	// begin inline asm
	shfl.sync.up.b32 %r1083, %r1084, %r1120, %r1121, %r1122;
	// end inline asm
	// begin inline asm
	shfl.sync.up.b32 %r1088, %r1089, %r1120, %r1121, %r1122;
	// end inline asm
	mov.b64 	%rd297, {%r1083, %r1088};
	mov.b64 	%fd1491, %rd297;
	// begin inline asm
	shfl.sync.up.b32 %r1093, %r1094, %r1120, %r1121, %r1122;
	// end inline asm
	// begin inline asm
	shfl.sync.up.b32 %r1098, %r1099, %r1120, %r1121, %r1122;
	// end inline asm
	mov.b64 	%rd298, {%r1093, %r1098};
	mov.b64 	%fd1492, %rd298;
	// begin inline asm
	shfl.sync.up.b32 %r4501, %r1104, %r1120, %r1121, %r1122;
	// end inline asm
	// begin inline asm
	shfl.sync.up.b32 %r1108, %r1121, %r1120, %r1121, %r1122;
	// end inline asm
	// begin inline asm
	shfl.sync.up.b32 %r1113, %r1121, %r1120, %r1121, %r1122;
	// end inline asm
	// begin inline asm
	shfl.sync.up.b32 %r1118, %r1121, %r1120, %r1121, %r1122;
	// end inline asm
	setp.ne.s32 	%p51, %r717, 31;
	@%p51 bra 	$L__BB16_238;
	mad.lo.s32 	%r1136, %r453, 48, %r720;
	st.shared.u64 	[%r1136], %rd143;
	mov.b32 	%r1137, 0;
	st.shared.v2.u32 	[%r1136+8], {%r1137, %r1137};
	st.shared.v2.f64 	[%r1136+16], {%fd259, %fd260};
	st.shared.v4.u32 	[%r1136+32], {%r1104, %r1137, %r1137, %r1137};
$L__BB16_238:
	bar.sync 	0;
	ld.shared.u64 	%rd299, [_ZN6thrust24THRUST_300001_SM_1000_NS8cuda_cub4core6detail5shmemE];
	ld.shared.v2.b32 	{%r456, %r457}, [_ZN6thrust24THRUST_300001_SM_1000_NS8cuda_cub4core6detail5shmemE+8];
	ld.shared.v2.f64 	{%fd527, %fd528}, [_ZN6thrust24THRUST_300001_SM_1000_NS8cuda_cub4core6detail5shmemE+16];
	ld.shared.u32 	%r1138, [_ZN6thrust24THRUST_300001_SM_1000_NS8cuda_cub4core6detail5shmemE+32];
	ld.shared.u32 	%r458, [_ZN6thrust24THRUST_300001_SM_1000_NS8cuda_cub4core6detail5shmemE+36];
	ld.shared.v2.b32 	{%r459, %r460}, [_ZN6thrust24THRUST_300001_SM_1000_NS8cuda_cub4core6detail5shmemE+40];
	setp.eq.s32 	%p52, %r453, 1;
	selp.f64 	%fd529, %fd528, 0d0000000000000000, %p52;
	selp.b32 	%r1139, %r1138, 0, %p52;
	selp.f64 	%fd530, %fd527, 0d0000000000000000, %p52;
	ld.shared.u64 	%rd300, [_ZN6thrust24THRUST_300001_SM_1000_NS8cuda_cub4core6detail5shmemE+48];
	ld.shared.v2.f64 	{%fd531, %fd532}, [_ZN6thrust24THRUST_300001_SM_1000_NS8cuda_cub4core6detail5shmemE+64];
	ld.shared.u32 	%r1140, [_ZN6thrust24THRUST_300001_SM_1000_NS8cuda_cub4core6detail5shmemE+80];
	add.s64 	%rd301, %rd300, %rd299;
	setp.eq.s64 	%p53, %rd300, 0;
	add.f64 	%fd533, %fd527, %fd531;
	add.f64 	%fd534, %fd528, %fd532;
	min.s32 	%r1141, %r1138, %r1140;
	selp.f64 	%fd535, %fd533, %fd531, %p53;
	selp.f64 	%fd536, %fd534, %fd532, %p53;
	selp.b32 	%r1142, %r1141, %r1140, %p53;
	setp.eq.s32 	%p54, %r453, 2;
	selp.b64 	%rd302, %rd301, %rd299, %p54;
	selp.f64 	%fd537, %fd536, %fd529, %p54;
	selp.b32 	%r1143, %r1142, %r1139, %p54;
	selp.f64 	%fd538, %fd535, %fd530, %p54;
	ld.shared.u64 	%rd303, [_ZN6thrust24THRUST_300001_SM_1000_NS8cuda_cub4core6detail5shmemE+96];
	ld.shared.v2.f64 	{%fd539, %fd540}, [_ZN6thrust24THRUST_300001_SM_1000_NS8cuda_cub4core6detail5shmemE+112];
	ld.shared.u32 	%r1144, [_ZN6thrust24THRUST_300001_SM_1000_NS8cuda_cub4core6detail5shmemE+128];
	add.s64 	%rd304, %rd303, %rd301;
	setp.eq.s64 	%p55, %rd303, 0;
	add.f64 	%fd541, %fd535, %fd539;
	add.f64 	%fd542, %fd536, %fd540;
	min.s32 	%r1145, %r1142, %r1144;
	selp.f64 	%fd543, %fd541, %fd539, %p55;
	selp.f64 	%fd544, %fd542, %fd540, %p55;
	selp.b32 	%r1146, %r1145, %r1144, %p55;
	setp.eq.s32 	%p56, %r453, 3;
	selp.b64 	%rd305, %rd304, %rd302, %p56;
	selp.f64 	%fd545, %fd544, %fd537, %p56;
	selp.b32 	%r1147, %r1146, %r1143, %p56;
	selp.f64 	%fd546, %fd543, %fd538, %p56;
	ld.shared.u64 	%rd306, [_ZN6thrust24THRUST_300001_SM_1000_NS8cuda_cub4core6detail5shmemE+144];
	ld.shared.v2.f64 	{%fd547, %fd548}, [_ZN6thrust24THRUST_300001_SM_1000_NS8cuda_cub4core6detail5shmemE+160];
	ld.shared.u32 	%r1148, [_ZN6thrust24THRUST_300001_SM_1000_NS8cuda_cub4core6detail5shmemE+176];
	add.s64 	%rd307, %rd306, %rd304;
	setp.eq.s64 	%p57, %rd306, 0;
	add.f64 	%fd549, %fd543, %fd547;
	add.f64 	%fd550, %fd544, %fd548;
	min.s32 	%r1149, %r1146, %r1148;
	selp.f64 	%fd551, %fd549, %fd547, %p57;
	selp.f64 	%fd552, %fd550, %fd548, %p57;
	selp.b32 	%r1150, %r1149, %r1148, %p57;
	setp.eq.s32 	%p58, %r453, 4;
	selp.b64 	%rd308, %rd307, %rd305, %p58;
	selp.f64 	%fd553, %fd552, %fd545, %p58;
	selp.b32 	%r1151, %r1150, %r1147, %p58;
	selp.f64 	%fd554, %fd551, %fd546, %p58;
	ld.shared.u64 	%rd309, [_ZN6thrust24THRUST_300001_SM_1000_NS8cuda_cub4core6detail5shmemE+192];
	ld.shared.v2.f64 	{%fd555, %fd556}, [_ZN6thrust24THRUST_300001_SM_1000_NS8cuda_cub4core6detail5shmemE+208];
	ld.shared.u32 	%r1152, [_ZN6thrust24THRUST_300001_SM_1000_NS8cuda_cub4core6detail5shmemE+224];
	add.s64 	%rd310, %rd309, %rd307;
	setp.eq.s64 	%p59, %rd309, 0;
	add.f64 	%fd557, %fd551, %fd555;
	add.f64 	%fd558, %fd552, %fd556;
	min.s32 	%r1153, %r1150, %r1152;
	selp.f64 	%fd559, %fd557, %fd555, %p59;
	selp.f64 	%fd560, %fd558, %fd556, %p59;
	selp.b32 	%r1154, %r1153, %r1152, %p59;
	setp.eq.s32 	%p60, %r453, 5;
	selp.b64 	%rd311, %rd310, %rd308, %p60;
	selp.f64 	%fd561, %fd560, %fd553, %p60;
	selp.b32 	%r1155, %r1154, %r1151, %p60;
	selp.f64 	%fd562, %fd559, %fd554, %p60;
	ld.shared.u64 	%rd312, [_ZN6thrust24THRUST_300001_SM_1000_NS8cuda_cub4core6detail5shmemE+240];
	ld.shared.v2.f64 	{%fd563, %fd564}, [_ZN6thrust24THRUST_300001_SM_1000_NS8cuda_cub4core6detail5shmemE+256];
	ld.shared.u32 	%r1156, [_ZN6thrust24THRUST_300001_SM_1000_NS8cuda_cub4core6detail5shmemE+272];
	add.s64 	%rd313, %rd312, %rd310;
	setp.eq.s64 	%p61, %rd312, 0;
	add.f64 	%fd565, %fd559, %fd563;
	add.f64 	%fd566, %fd560, %fd564;
	min.s32 	%r1157, %r1154, %r1156;
	selp.f64 	%fd567, %fd565, %fd563, %p61;
	selp.f64 	%fd568, %fd566, %fd564, %p61;
	selp.b32 	%r1158, %r1157, %r1156, %p61;
	setp.eq.s32 	%p62, %r453, 6;
	selp.b64 	%rd314, %rd313, %rd311, %p62;
	selp.f64 	%fd569, %fd568, %fd561, %p62;
	selp.b32 	%r1159, %r1158, %r1155, %p62;
	selp.f64 	%fd570, %fd567, %fd562, %p62;
	ld.shared.u64 	%rd315, [_ZN6thrust24THRUST_300001_SM_1000_NS8cuda_cub4core6detail5shmemE+288];
	ld.shared.v2.f64 	{%fd571, %fd572}, [_ZN6thrust24THRUST_300001_SM_1000_NS8cuda_cub4core6detail5shmemE+304];
	ld.shared.u32 	%r1160, [_ZN6thrust24THRUST_300001_SM_1000_NS8cuda_cub4core6detail5shmemE+320];
	add.s64 	%rd316, %rd315, %rd313;
	setp.eq.s64 	%p63, %rd315, 0;
	add.f64 	%fd573, %fd567, %fd571;
	add.f64 	%fd574, %fd568, %fd572;
	min.s32 	%r1161, %r1158, %r1160;
	selp.f64 	%fd575, %fd573, %fd571, %p63;
	selp.f64 	%fd576, %fd574, %fd572, %p63;
	selp.b32 	%r1162, %r1161, %r1160, %p63;
	setp.eq.s32 	%p64, %r453, 7;
	selp.b64 	%rd145, %rd316, %rd314, %p64;
	selp.f64 	%fd263, %fd576, %fd569, %p64;
	selp.b32 	%r461, %r1162, %r1159, %p64;
	selp.f64 	%fd264, %fd575, %fd570, %p64;
	ld.shared.u64 	%rd317, [_ZN6thrust24THRUST_300001_SM_1000_NS8cuda_cub4core6detail5shmemE+336];
	ld.shared.v2.f64 	{%fd577, %fd578}, [_ZN6thrust24THRUST_300001_SM_1000_NS8cuda_cub4core6detail5shmemE+352];
	ld.shared.u32 	%r1163, [_ZN6thrust24THRUST_300001_SM_1000_NS8cuda_cub4core6detail5shmemE+368];
	add.s64 	%rd146, %rd317, %rd316;
	setp.eq.s64 	%p65, %rd317, 0;
	add.f64 	%fd579, %fd575, %fd577;
	add.f64 	%fd580, %fd576, %fd578;
	min.s32 	%r1164, %r1162, %r1163;
	selp.f64 	%fd265, %fd579, %fd577, %p65;
	selp.f64 	%fd266, %fd580, %fd578, %p65;
	selp.b32 	%r462, %r1164, %r1163, %p65;
	setp.lt.u32 	%p66, %r402, 32;
	@%p66 bra 	$L__BB16_240;
	setp.eq.s64 	%p67, %rd1157, 0;
	add.f64 	%fd581, %fd264, %fd1491;
	add.f64 	%fd582, %fd263, %fd1492;
	min.s32 	%r1165, %r461, %r4501;
	selp.f64 	%fd583, %fd581, %fd1491, %p67;
	selp.f64 	%fd584, %fd582, %fd1492, %p67;
	selp.b32 	%r1166, %r1165, %r4501, %p67;
	setp.eq.s32 	%p68, %r717, 0;
	selp.b64 	%rd318, 0, %rd1157, %p68;
	add.s64 	%rd1157, %rd145, %rd318;
	selp.f64 	%fd1491, %fd264, %fd583, %p68;
	selp.f64 	%fd1492, %fd263, %fd584, %p68;
	selp.b32 	%r4501, %r461, %r1166, %p68;
	bra.uni 	$L__BB16_284;
$L__BB16_240:
	setp.ne.s32 	%p69, %r402, 0;
	mul.wide.u32 	%rd319, %r1, 4;
	add.s64 	%rd148, %rd208, %rd319;
	@%p69 bra 	$L__BB16_242;
	st.shared.u64 	[_ZN6thrust24THRUST_300001_SM_1000_NS8cuda_cub4core6detail5shmemE+560], %rd146;
	mov.b64 	%rd322, {%r456, %r457};
	st.shared.v2.u32 	[_ZN6thrust24THRUST_300001_SM_1000_NS8cuda_cub4core6detail5shmemE+568], {%r456, %r457};
	st.shared.v2.f64 	[_ZN6thrust24THRUST_300001_SM_1000_NS8cuda_cub4core6detail5shmemE+576], {%fd265, %fd266};
	mov.b64 	%rd328, {%r459, %r460};
	st.shared.v4.u32 	[_ZN6thrust24THRUST_300001_SM_1000_NS8cuda_cub4core6detail5shmemE+592], {%r462, %r458, %r459, %r460};
	mul.wide.u32 	%rd330, %r1, 48;
	add.s64 	%rd331, %rd209, %rd330;
	add.s64 	%rd320, %rd331, 1536;
	mov.b64 	%rd324, %fd265;
	mov.b64 	%rd325, %fd266;
	mov.b64 	%rd327, {%r462, %r458};
	// begin inline asm
	st.cg.v2.u64 [%rd320], {%rd146, %rd322};
	// end inline asm
	add.s64 	%rd323, %rd331, 1552;
	// begin inline asm
	st.cg.v2.u64 [%rd323], {%rd324, %rd325};
	// end inline asm
	add.s64 	%rd326, %rd331, 1568;
	// begin inline asm
	st.cg.v2.u64 [%rd326], {%rd327, %rd328};
	// end inline asm
	add.s64 	%rd329, %rd148, 128;
	mov.b32 	%r1167, 100;
	// begin inline asm
	st.release.gpu.u32 [%rd329], %r1167;
	// end inline asm
$L__BB16_242:
	not.b32 	%r464, %r402;
	add.s32 	%r4469, %r1, %r464;
	mov.u32 	%r1168, %nctaid.x;
	setp.gt.u32 	%p70, %r1168, 499;
	@%p70 bra 	$L__BB16_244;
	membar.cta;
	bra.uni 	$L__BB16_245;
$L__BB16_244:
	mov.b32 	%r1169, 450;
	// begin inline asm
	nanosleep.u32 %r1169;
	// end inline asm
$L__BB16_245:
	mul.wide.s32 	%rd332, %r464, 4;
	add.s64 	%rd333, %rd148, %rd332;
	add.s64 	%rd149, %rd333, 128;
$L__BB16_246:
	// begin inline asm
	ld.relaxed.gpu.u32 %r4463, [%rd149];
	// end inline asm
	membar.gl;
	setp.eq.s32 	%p71, %r4463, 99;
	mov.b32 	%r1171, -1;
	vote.sync.any.pred 	%p72, %p71, %r1171;
	@%p72 bra 	$L__BB16_246;
	mov.b32 	%r4428, 0;
	mov.f64 	%fd1465, 0d0000000000000000;
	setp.eq.s32 	%p73, %r4463, 101;
	@%p73 bra 	$L__BB16_250;
	setp.ne.s32 	%p74, %r4463, 100;
	mov.f64 	%fd1466, %fd1465;
	@%p74 bra 	$L__BB16_251;
	mul.wide.s32 	%rd371, %r4469, 48;
	add.s64 	%rd372, %rd209, %rd371;
	add.s64 	%rd364, %rd372, 1536;
	// begin inline asm
	ld.cg.v2.u64 {%rd1143, %rd363}, [%rd364];
	// end inline asm
	add.s64 	%rd367, %rd372, 1552;
	// begin inline asm
	ld.cg.v2.u64 {%rd365, %rd366}, [%rd367];
	// end inline asm
	add.s64 	%rd370, %rd372, 1568;
	// begin inline asm
	ld.cg.v2.u64 {%rd368, %rd369}, [%rd370];
	// end inline asm
	shr.u64 	%rd373, %rd363, 8;
	shr.u64 	%rd374, %rd363, 16;
	shr.u64 	%rd375, %rd363, 24;
	shr.u64 	%rd376, %rd363, 40;
	shr.u64 	%rd377, %rd363, 48;
	shr.u64 	%rd378, %rd363, 56;
	mov.b64 	%fd1466, %rd365;
	mov.b64 	%fd1465, %rd366;
	cvt.u32.u64 	%r4428, %rd368;
	shr.u64 	%rd379, %rd368, 40;
	shr.u64 	%rd380, %rd368, 48;
	shr.u64 	%rd381, %rd368, 56;
	shr.u64 	%rd382, %rd369, 8;
	shr.u64 	%rd383, %rd369, 16;
	shr.u64 	%rd384, %rd369, 24;
	shr.u64 	%rd385, %rd369, 40;
	shr.u64 	%rd386, %rd369, 48;
	shr.u64 	%rd387, %rd369, 56;
	cvt.u32.u64 	%r1205, %rd375;
	cvt.u32.u64 	%r1206, %rd374;
	prmt.b32 	%r1207, %r1206, %r1205, 0x3340U;
	cvt.u32.u64 	%r1208, %rd363;
	cvt.u32.u64 	%r1209, %rd373;
	prmt.b32 	%r1210, %r1208, %r1209, 0x3340U;
	prmt.b32 	%r4426, %r1210, %r1207, 0x5410U;
	cvt.u32.u64 	%r1211, %rd378;
	cvt.u32.u64 	%r1212, %rd377;
	prmt.b32 	%r1213, %r1212, %r1211, 0x3340U;
	{ .reg .b32 tmp; mov.b64 {tmp, %r1214}, %rd363; }
	cvt.u32.u64 	%r1215, %rd376;
	prmt.b32 	%r1216, %r1214, %r1215, 0x3340U;
	prmt.b32 	%r4427, %r1216, %r1213, 0x5410U;
	cvt.u32.u64 	%r1217, %rd381;
	cvt.u32.u64 	%r1218, %rd380;
	prmt.b32 	%r1219, %r1218, %r1217, 0x3340U;
	{ .reg .b32 tmp; mov.b64 {tmp, %r1220}, %rd368; }
	cvt.u32.u64 	%r1221, %rd379;
	prmt.b32 	%r1222, %r1220, %r1221, 0x3340U;
	prmt.b32 	%r4429, %r1222, %r1219, 0x5410U;
	cvt.u32.u64 	%r1223, %rd384;
	cvt.u32.u64 	%r1224, %rd383;
	prmt.b32 	%r1225, %r1224, %r1223, 0x3340U;
	cvt.u32.u64 	%r1226, %rd369;
	cvt.u32.u64 	%r1227, %rd382;
	prmt.b32 	%r1228, %r1226, %r1227, 0x3340U;
	prmt.b32 	%r4430, %r1228, %r1225, 0x5410U;
	cvt.u32.u64 	%r1229, %rd387;
	cvt.u32.u64 	%r1230, %rd386;
	prmt.b32 	%r1231, %r1230, %r1229, 0x3340U;
	{ .reg .b32 tmp; mov.b64 {tmp, %r1232}, %rd369; }
	cvt.u32.u64 	%r1233, %rd385;
	prmt.b32 	%r1234, %r1232, %r1233, 0x3340U;
	prmt.b32 	%r4431, %r1234, %r1231, 0x5410U;
	bra.uni 	$L__BB16_251;
$L__BB16_250:
	mul.wide.s32 	%rd345, %r4469, 48;
	add.s64 	%rd346, %rd210, %rd345;
	add.s64 	%rd338, %rd346, 1536;
	// begin inline asm
	ld.cg.v2.u64 {%rd1143, %rd337}, [%rd338];
	// end inline asm
	add.s64 	%rd341, %rd346, 1552;
	// begin inline asm
	ld.cg.v2.u64 {%rd339, %rd340}, [%rd341];
	// end inline asm
	add.s64 	%rd344, %rd346, 1568;
	// begin inline asm
	ld.cg.v2.u64 {%rd342, %rd343}, [%rd344];
	// end inline asm
	shr.u64 	%rd347, %rd337, 8;
	shr.u64 	%rd348, %rd337, 16;
	shr.u64 	%rd349, %rd337, 24;
	shr.u64 	%rd350, %rd337, 40;
	shr.u64 	%rd351, %rd337, 48;
	shr.u64 	%rd352, %rd337, 56;
	mov.b64 	%fd1466, %rd339;
	mov.b64 	%fd1465, %rd340;
	cvt.u32.u64 	%r4428, %rd342;
	shr.u64 	%rd353, %rd342, 40;
	shr.u64 	%rd354, %rd342, 48;
	shr.u64 	%rd355, %rd342, 56;
	shr.u64 	%rd356, %rd343, 8;
	shr.u64 	%rd357, %rd343, 16;
	shr.u64 	%rd358, %rd343, 24;
	shr.u64 	%rd359, %rd343, 40;
	shr.u64 	%rd360, %rd343, 48;
	shr.u64 	%rd361, %rd343, 56;
	cvt.u32.u64 	%r1175, %rd349;
	cvt.u32.u64 	%r1176, %rd348;
	prmt.b32 	%r1177, %r1176, %r1175, 0x3340U;
	cvt.u32.u64 	%r1178, %rd337;
	cvt.u32.u64 	%r1179, %rd347;
	prmt.b32 	%r1180, %r1178, %r1179, 0x3340U;
	prmt.b32 	%r4426, %r1180, %r1177, 0x5410U;
	cvt.u32.u64 	%r1181, %rd352;
	cvt.u32.u64 	%r1182, %rd351;
	prmt.b32 	%r1183, %r1182, %r1181, 0x3340U;
	{ .reg .b32 tmp; mov.b64 {tmp, %r1184}, %rd337; }
	cvt.u32.u64 	%r1185, %rd350;
	prmt.b32 	%r1186, %r1184, %r1185, 0x3340U;
	prmt.b32 	%r4427, %r1186, %r1183, 0x5410U;
	cvt.u32.u64 	%r1187, %rd355;
	cvt.u32.u64 	%r1188, %rd354;
	prmt.b32 	%r1189, %r1188, %r1187, 0x3340U;
	{ .reg .b32 tmp; mov.b64 {tmp, %r1190}, %rd342; }
	cvt.u32.u64 	%r1191, %rd353;
	prmt.b32 	%r1192, %r1190, %r1191, 0x3340U;
	prmt.b32 	%r4429, %r1192, %r1189, 0x5410U;
	cvt.u32.u64 	%r1193, %rd358;
	cvt.u32.u64 	%r1194, %rd357;
	prmt.b32 	%r1195, %r1194, %r1193, 0x3340U;
	cvt.u32.u64 	%r1196, %rd343;
	cvt.u32.u64 	%r1197, %rd356;
	prmt.b32 	%r1198, %r1196, %r1197, 0x3340U;
	prmt.b32 	%r4430, %r1198, %r1195, 0x5410U;
	cvt.u32.u64 	%r1199, %rd361;
	cvt.u32.u64 	%r1200, %rd360;
	prmt.b32 	%r1201, %r1200, %r1199, 0x3340U;
	{ .reg .b32 tmp; mov.b64 {tmp, %r1202}, %rd343; }
	cvt.u32.u64 	%r1203, %rd359;
	prmt.b32 	%r1204, %r1202, %r1203, 0x3340U;
	prmt.b32 	%r4431, %r1204, %r1201, 0x5410U;
$L__BB16_251:
	setp.eq.s32 	%p75, %r4463, 101;
	mov.b32 	%r1295, -1;
	vote.sync.ballot.b32 	%r1296, %p75, %r1295;
	// begin inline asm
	mov.u32 %r1235, %lanemask_ge;
	// end inline asm
	and.b32  	%r1297, %r1296, %r1235;
	or.b32  	%r1298, %r1297, -2147483648;
	add.s32 	%r1299, %r1298, -1;
	not.b32 	%r1300, %r1298;
	and.b32  	%r1301, %r1300, %r1299;
	popc.b32 	%r486, %r1301;
	mov.b64 	{%r1237, %r1242}, %rd1143;
	mov.b32 	%r1293, 1;
	// begin inline asm
	shfl.sync.down.b32 %r1236, %r1237, %r1293, %r486, %r1295;
	// end inline asm
	// begin inline asm
	shfl.sync.down.b32 %r1241, %r1242, %r1293, %r486, %r1295;
	// end inline asm
	// begin inline asm
	shfl.sync.down.b32 %r1246, %r4426, %r1293, %r486, %r1295;
	// end inline asm
	// begin inline asm
	shfl.sync.down.b32 %r1251, %r4427, %r1293, %r486, %r1295;
	// end inline asm
	mov.b64 	%rd388, %fd1466;
	mov.b64 	{%r1257, %r1262}, %rd388;
	// begin inline asm
	shfl.sync.down.b32 %r1256, %r1257, %r1293, %r486, %r1295;
	// end inline asm
	// begin inline asm
	shfl.sync.down.b32 %r1261, %r1262, %r1293, %r486, %r1295;
	// end inline asm
	mov.b64 	%rd389, %fd1465;
	mov.b64 	{%r1267, %r1272}, %rd389;
	// begin inline asm
	shfl.sync.down.b32 %r1266, %r1267, %r1293, %r486, %r1295;
	// end inline asm
	// begin inline asm
	shfl.sync.down.b32 %r1271, %r1272, %r1293, %r486, %r1295;
	// end inline asm
	// begin inline asm
	shfl.sync.down.b32 %r1276, %r4428, %r1293, %r486, %r1295;
	// end inline asm
	// begin inline asm
	shfl.sync.down.b32 %r1281, %r4429, %r1293, %r486, %r1295;
	// end inline asm
	// begin inline asm
	shfl.sync.down.b32 %r1286, %r4430, %r1293, %r486, %r1295;
	// end inline asm
	// begin inline asm
	shfl.sync.down.b32 %r1291, %r4431, %r1293, %r486, %r1295;
	// end inline asm
	setp.ge.s32 	%p77, %r717, %r486;
	@%p77 bra 	$L__BB16_253;
	mov.b64 	%rd390, {%r1266, %r1271};
	mov.b64 	%fd586, %rd390;
	mov.b64 	%rd391, {%r1256, %r1261};
	mov.b64 	%fd587, %rd391;
	mov.b64 	%rd392, {%r1236, %r1241};
	add.s64 	%rd153, %rd1143, %rd392;
	setp.eq.s64 	%p78, %rd1143, 0;
	add.f64 	%fd588, %fd1466, %fd587;
	add.f64 	%fd589, %fd1465, %fd586;
	min.s32 	%r1303, %r1276, %r4428;
	selp.f64 	%fd1466, %fd588, %fd1466, %p78;
	selp.f64 	%fd1465, %fd589, %fd1465, %p78;
	selp.b32 	%r4428, %r1303, %r4428, %p78;
	mov.u64 	%rd1143, %rd153;
$L__BB16_253:
	mov.b64 	{%r1305, %r1310}, %rd1143;
	mov.b32 	%r1361, 2;
	mov.b32 	%r1363, -1;
	// begin inline asm
	shfl.sync.down.b32 %r1304, %r1305, %r1361, %r486, %r1363;
	// end inline asm
	// begin inline asm
	shfl.sync.down.b32 %r1309, %r1310, %r1361, %r486, %r1363;
	// end inline asm
	// begin inline asm
	shfl.sync.down.b32 %r1314, %r4426, %r1361, %r486, %r1363;
	// end inline asm
	// begin inline asm
	shfl.sync.down.b32 %r1319, %r4427, %r1361, %r486, %r1363;
	// end inline asm
	mov.b64 	%rd393, %fd1466;
	mov.b64 	{%r1325, %r1330}, %rd393;
	// begin inline asm
	shfl.sync.down.b32 %r1324, %r1325, %r1361, %r486, %r1363;
	// end inline asm
	// begin inline asm
	shfl.sync.down.b32 %r1329, %r1330, %r1361, %r486, %r1363;
	// end inline asm
	mov.b64 	%rd394, %fd1465;
	mov.b64 	{%r1335, %r1340}, %rd394;
	// begin inline asm
	shfl.sync.down.b32 %r1334, %r1335, %r1361, %r486, %r1363;
	// end inline asm
	// begin inline asm
	shfl.sync.down.b32 %r1339, %r1340, %r1361, %r486, %r1363;
	// end inline asm
	// begin inline asm
	shfl.sync.down.b32 %r1344, %r4428, %r1361, %r486, %r1363;
	// end inline asm
	// begin inline asm
	shfl.sync.down.b32 %r1349, %r4429, %r1361, %r486, %r1363;
	// end inline asm
	// begin inline asm
	shfl.sync.down.b32 %r1354, %r4430, %r1361, %r486, %r1363;
	// end inline asm
	// begin inline asm
	shfl.sync.down.b32 %r1359, %r4431, %r1361, %r486, %r1363;
	// end inline asm
	add.s32 	%r1364, %r717, 2;
	setp.gt.s32 	%p79, %r1364, %r486;
	@%p79 bra 	$L__BB16_255;
	mov.b64 	%rd395, {%r1334, %r1339};
	mov.b64 	%fd590, %rd395;
	mov.b64 	%rd396, {%r1324, %r1329};
	mov.b64 	%fd591, %rd396;
	mov.b64 	%rd397, {%r1304, %r1309};
	add.s64 	%rd155, %rd1143, %rd397;
	setp.eq.s64 	%p80, %rd1143, 0;
	add.f64 	%fd592, %fd1466, %fd591;
	add.f64 	%fd593, %fd1465, %fd590;
	min.s32 	%r1366, %r1344, %r4428;
	selp.f64 	%fd1466, %fd592, %fd1466, %p80;
	selp.f64 	%fd1465, %fd593, %fd1465, %p80;
	selp.b32 	%r4428, %r1366, %r4428, %p80;
	mov.u64 	%rd1143, %rd155;
$L__BB16_255:
	mov.b64 	{%r1368, %r1373}, %rd1143;
	mov.b32 	%r1424, 4;
	mov.b32 	%r1426, -1;
	// begin inline asm
	shfl.sync.down.b32 %r1367, %r1368, %r1424, %r486, %r1426;
	// end inline asm
	// begin inline asm
	shfl.sync.down.b32 %r1372, %r1373, %r1424, %r486, %r1426;
	// end inline asm
	// begin inline asm
	shfl.sync.down.b32 %r1377, %r4426, %r1424, %r486, %r1426;
	// end inline asm
	// begin inline asm
	shfl.sync.down.b32 %r1382, %r4427, %r1424, %r486, %r1426;
	// end inline asm
	mov.b64 	%rd398, %fd1466;
	mov.b64 	{%r1388, %r1393}, %rd398;
	// begin inline asm
	shfl.sync.down.b32 %r1387, %r1388, %r1424, %r486, %r1426;
	// end inline asm
	// begin inline asm
	shfl.sync.down.b32 %r1392, %r1393, %r1424, %r486, %r1426;
	// end inline asm
	mov.b64 	%rd399, %fd1465;
	mov.b64 	{%r1398, %r1403}, %rd399;
	// begin inline asm
	shfl.sync.down.b32 %r1397, %r1398, %r1424, %r486, %r1426;
	// end inline asm
	// begin inline asm
	shfl.sync.down.b32 %r1402, %r1403, %r1424, %r486, %r1426;
	// end inline asm
	// begin inline asm
	shfl.sync.down.b32 %r1407, %r4428, %r1424, %r486, %r1426;
	// end inline asm
	// begin inline asm
	shfl.sync.down.b32 %r1412, %r4429, %r1424, %r486, %r1426;
	// end inline asm
	// begin inline asm
	shfl.sync.down.b32 %r1417, %r4430, %r1424, %r486, %r1426;
	// end inline asm
	// begin inline asm
	shfl.sync.down.b32 %r1422, %r4431, %r1424, %r486, %r1426;
	// end inline asm
	add.s32 	%r1427, %r717, 4;
	setp.gt.s32 	%p81, %r1427, %r486;
	@%p81 bra 	$L__BB16_257;
	mov.b64 	%rd400, {%r1397, %r1402};
	mov.b64 	%fd594, %rd400;
	mov.b64 	%rd401, {%r1387, %r1392};
	mov.b64 	%fd595, %rd401;
	mov.b64 	%rd402, {%r1367, %r1372};
	add.s64 	%rd157, %rd1143, %rd402;
	setp.eq.s64 	%p82, %rd1143, 0;
	add.f64 	%fd596, %fd1466, %fd595;
	add.f64 	%fd597, %fd1465, %fd594;
	min.s32 	%r1429, %r1407, %r4428;
	selp.f64 	%fd1466, %fd596, %fd1466, %p82;
	selp.f64 	%fd1465, %fd597, %fd1465, %p82;
	selp.b32 	%r4428, %r1429, %r4428, %p82;
	mov.u64 	%rd1143, %rd157;
$L__BB16_257:
	mov.b64 	{%r1431, %r1436}, %rd1143;
	mov.b32 	%r1487, 8;
	mov.b32 	%r1489, -1;
	// begin inline asm
	shfl.sync.down.b32 %r1430, %r1431, %r1487, %r486, %r1489;
	// end inline asm
	// begin inline asm
	shfl.sync.down.b32 %r1435, %r1436, %r1487, %r486, %r1489;
	// end inline asm
	// begin inline asm
	shfl.sync.down.b32 %r1440, %r4426, %r1487, %r486, %r1489;
	// end inline asm
	// begin inline asm
	shfl.sync.down.b32 %r1445, %r4427, %r1487, %r486, %r1489;
	// end inline asm
	mov.b64 	%rd403, %fd1466;
	mov.b64 	{%r1451, %r1456}, %rd403;
	// begin inline asm
	shfl.sync.down.b32 %r1450, %r1451, %r1487, %r486, %r1489;
	// end inline asm
	// begin inline asm
	shfl.sync.down.b32 %r1455, %r1456, %r1487, %r486, %r1489;
	// end inline asm
	mov.b64 	%rd404, %fd1465;
	mov.b64 	{%r1461, %r1466}, %rd404;
	// begin inline asm
	shfl.sync.down.b32 %r1460, %r1461, %r1487, %r486, %r1489;
	// end inline asm
	// begin inline asm
	shfl.sync.down.b32 %r1465, %r1466, %r1487, %r486, %r1489;
	// end inline asm
	// begin inline asm
	shfl.sync.down.b32 %r1470, %r4428, %r1487, %r486, %r1489;
	// end inline asm
	// begin inline asm
	shfl.sync.down.b32 %r1475, %r4429, %r1487, %r486, %r1489;
	// end inline asm
	// begin inline asm
	shfl.sync.down.b32 %r1480, %r4430, %r1487, %r486, %r1489;
	// end inline asm
	// begin inline asm
	shfl.sync.down.b32 %r1485, %r4431, %r1487, %r486, %r1489;
	// end inline asm
	add.s32 	%r1490, %r717, 8;
	setp.gt.s32 	%p83, %r1490, %r486;
	@%p83 bra 	$L__BB16_259;
	mov.b64 	%rd405, {%r1460, %r1465};
	mov.b64 	%fd598, %rd405;
	mov.b64 	%rd406, {%r1450, %r1455};
	mov.b64 	%fd599, %rd406;
	mov.b64 	%rd407, {%r1430, %r1435};
	add.s64 	%rd159, %rd1143, %rd407;
	setp.eq.s64 	%p84, %rd1143, 0;
	add.f64 	%fd600, %fd1466, %fd599;
	add.f64 	%fd601, %fd1465, %fd598;
	min.s32 	%r1492, %r1470, %r4428;
	selp.f64 	%fd1466, %fd600, %fd1466, %p84;
	selp.f64 	%fd1465, %fd601, %fd1465, %p84;
	selp.b32 	%r4428, %r1492, %r4428, %p84;
	mov.u64 	%rd1143, %rd159;
$L__BB16_259:
	mov.b64 	{%r1494, %r1499}, %rd1143;
	mov.b32 	%r1550, 16;
	mov.b32 	%r1552, -1;
	// begin inline asm
	shfl.sync.down.b32 %r1493, %r1494, %r1550, %r486, %r1552;
	// end inline asm
	// begin inline asm
	shfl.sync.down.b32 %r1498, %r1499, %r1550, %r486, %r1552;
	// end inline asm
	// begin inline asm
	shfl.sync.down.b32 %r1503, %r4426, %r1550, %r486, %r1552;
	// end inline asm
	// begin inline asm
	shfl.sync.down.b32 %r1508, %r4427, %r1550, %r486, %r1552;
	// end inline asm
	mov.b64 	%rd408, %fd1466;
	mov.b64 	{%r1514, %r1519}, %rd408;
	// begin inline asm
	shfl.sync.down.b32 %r1513, %r1514, %r1550, %r486, %r1552;
	// end inline asm
	// begin inline asm
	shfl.sync.down.b32 %r1518, %r1519, %r1550, %r486, %r1552;
	// end inline asm
	mov.b64 	%rd409, %fd1465;
	mov.b64 	{%r1524, %r1529}, %rd409;
	// begin inline asm
	shfl.sync.down.b32 %r1523, %r1524, %r1550, %r486, %r1552;
	// end inline asm
	// begin inline asm
	shfl.sync.down.b32 %r1528, %r1529, %r1550, %r486, %r1552;
	// end inline asm
	// begin inline asm
	shfl.sync.down.b32 %r1533, %r4428, %r1550, %r486, %r1552;
	// end inline asm
	// begin inline asm
	shfl.sync.down.b32 %r1538, %r4429, %r1550, %r486, %r1552;
	// end inline asm
	// begin inline asm
	shfl.sync.down.b32 %r1543, %r4430, %r1550, %r486, %r1552;
	// end inline asm
	// begin inline asm
	shfl.sync.down.b32 %r1548, %r4431, %r1550, %r486, %r1552;
	// end inline asm
	add.s32 	%r1553, %r717, 16;
	setp.gt.s32 	%p85, %r1553, %r486;
	@%p85 bra 	$L__BB16_261;
	mov.b64 	%rd410, {%r1523, %r1528};
	mov.b64 	%fd602, %rd410;
	mov.b64 	%rd411, {%r1513, %r1518};
	mov.b64 	%fd603, %rd411;
	mov.b64 	%rd412, {%r1493, %r1498};
	add.s64 	%rd161, %rd1143, %rd412;
	setp.eq.s64 	%p86, %rd1143, 0;
	add.f64 	%fd604, %fd1466, %fd603;
	add.f64 	%fd605, %fd1465, %fd602;
	min.s32 	%r1555, %r1533, %r4428;
	selp.f64 	%fd1466, %fd604, %fd1466, %p86;
	selp.f64 	%fd1465, %fd605, %fd1465, %p86;
	selp.b32 	%r4428, %r1555, %r4428, %p86;
	mov.u64 	%rd1143, %rd161;
$L__BB16_261:
	shr.u32 	%r1558, %r4426, 8;
	cvt.u16.u32 	%rs16, %r1558;
	{ .reg .b16 tmp; mov.b32 {tmp, %rs17}, %r4426; }
	shr.u32 	%r1559, %r4426, 24;
	cvt.u16.u32 	%rs18, %r1559;
	shr.u32 	%r1560, %r4427, 8;
	cvt.u16.u32 	%rs19, %r1560;
	{ .reg .b16 tmp; mov.b32 {tmp, %rs20}, %r4427; }
	shr.u32 	%r1561, %r4427, 24;
	cvt.u16.u32 	%rs21, %r1561;
	shr.u32 	%r1562, %r4429, 8;
	cvt.u16.u32 	%rs22, %r1562;
	{ .reg .b16 tmp; mov.b32 {tmp, %rs23}, %r4429; }
	shr.u32 	%r1563, %r4429, 24;
	cvt.u16.u32 	%rs24, %r1563;
	shr.u32 	%r1564, %r4430, 8;
	cvt.u16.u32 	%rs25, %r1564;
	{ .reg .b16 tmp; mov.b32 {tmp, %rs26}, %r4430; }
	shr.u32 	%r1565, %r4430, 24;
	cvt.u16.u32 	%rs27, %r1565;
	shr.u32 	%r1566, %r4431, 8;
	cvt.u16.u32 	%rs28, %r1566;
	{ .reg .b16 tmp; mov.b32 {tmp, %rs29}, %r4431; }
	shr.u32 	%r1567, %r4431, 24;
	cvt.u16.u32 	%rs30, %r1567;
$L__BB16_262:
	setp.ne.s32 	%p87, %r4463, 101;
	mov.b32 	%r1568, -1;
	vote.sync.all.pred 	%p88, %p87, %r1568;
	not.pred 	%p89, %p88;
	@%p89 bra 	$L__BB16_280;
	mul.wide.s32 	%rd466, %r4469, 4;
	add.s64 	%rd465, %rd208, %rd466;
$L__BB16_264:
	// begin inline asm
	ld.relaxed.gpu.u32 %r4463, [%rd465];
	// end inline asm
	membar.gl;
	setp.eq.s32 	%p107, %r4463, 99;
	mov.b32 	%r1661, -1;
	vote.sync.any.pred 	%p108, %p107, %r1661;
	@%p108 bra 	$L__BB16_264;
	mov.b32 	%r4472, 0;
	mov.f64 	%fd1479, 0d0000000000000000;
	setp.eq.s32 	%p109, %r4463, 101;
	@%p109 bra 	$L__BB16_268;
	setp.ne.s32 	%p110, %r4463, 100;
	mov.f64 	%fd1480, %fd1479;
	@%p110 bra 	$L__BB16_269;
	mul.wide.s32 	%rd501, %r4469, 48;
	add.s64 	%rd494, %rd209, %rd501;
	// begin inline asm
	ld.cg.v2.u64 {%rd1151, %rd493}, [%rd494];
	// end inline asm
	add.s64 	%rd497, %rd494, 16;
	// begin inline asm
	ld.cg.v2.u64 {%rd495, %rd496}, [%rd497];
	// end inline asm
	add.s64 	%rd500, %rd494, 32;
	// begin inline asm
	ld.cg.v2.u64 {%rd498, %rd499}, [%rd500];
	// end inline asm
	shr.u64 	%rd502, %rd493, 8;
	shr.u64 	%rd503, %rd493, 16;
	shr.u64 	%rd504, %rd493, 24;
	shr.u64 	%rd505, %rd493, 40;
	shr.u64 	%rd506, %rd493, 48;
	shr.u64 	%rd507, %rd493, 56;
	mov.b64 	%fd1480, %rd495;
	mov.b64 	%fd1479, %rd496;
	cvt.u32.u64 	%r4472, %rd498;
	shr.u64 	%rd508, %rd498, 40;
	shr.u64 	%rd509, %rd498, 48;
	shr.u64 	%rd510, %rd498, 56;
	shr.u64 	%rd511, %rd499, 8;
	shr.u64 	%rd512, %rd499, 16;
	shr.u64 	%rd513, %rd499, 24;
	shr.u64 	%rd514, %rd499, 40;
	shr.u64 	%rd515, %rd499, 48;
	shr.u64 	%rd516, %rd499, 56;
	cvt.u32.u64 	%r1694, %rd504;
	cvt.u32.u64 	%r1695, %rd503;
	prmt.b32 	%r1696, %r1695, %r1694, 0x3340U;
	cvt.u32.u64 	%r1697, %rd493;
	cvt.u32.u64 	%r1698, %rd502;
	prmt.b32 	%r1699, %r1697, %r1698, 0x3340U;
	prmt.b32 	%r4470, %r1699, %r1696, 0x5410U;
	cvt.u32.u64 	%r1700, %rd507;
	cvt.u32.u64 	%r1701, %rd506;
	prmt.b32 	%r1702, %r1701, %r1700, 0x3340U;
	{ .reg .b32 tmp; mov.b64 {tmp, %r1703}, %rd493; }
	cvt.u32.u64 	%r1704, %rd505;
	prmt.b32 	%r1705, %r1703, %r1704, 0x3340U;
	prmt.b32 	%r4471, %r1705, %r1702, 0x5410U;
	cvt.u32.u64 	%r1706, %rd510;
	cvt.u32.u64 	%r1707, %rd509;
	prmt.b32 	%r1708, %r1707, %r1706, 0x3340U;
	{ .reg .b32 tmp; mov.b64 {tmp, %r1709}, %rd498; }
	cvt.u32.u64 	%r1710, %rd508;
	prmt.b32 	%r1711, %r1709, %r1710, 0x3340U;
	prmt.b32 	%r4473, %r1711, %r1708, 0x5410U;
	cvt.u32.u64 	%r1712, %rd513;
	cvt.u32.u64 	%r1713, %rd512;
	prmt.b32 	%r1714, %r1713, %r1712, 0x3340U;
	cvt.u32.u64 	%r1715, %rd499;
	cvt.u32.u64 	%r1716, %rd511;
	prmt.b32 	%r1717, %r1715, %r1716, 0x3340U;
	prmt.b32 	%r4474, %r1717, %r1714, 0x5410U;
	cvt.u32.u64 	%r1718, %rd516;
	cvt.u32.u64 	%r1719, %rd515;
	prmt.b32 	%r1720, %r1719, %r1718, 0x3340U;
	{ .reg .b32 tmp; mov.b64 {tmp, %r1721}, %rd499; }
	cvt.u32.u64 	%r1722, %rd514;
	prmt.b32 	%r1723, %r1721, %r1722, 0x3340U;
	prmt.b32 	%r4475, %r1723, %r1720, 0x5410U;
	bra.uni 	$L__BB16_269;
$L__BB16_268:
	mul.wide.s32 	%rd476, %r4469, 48;
	add.s64 	%rd469, %rd210, %rd476;
	// begin inline asm
	ld.cg.v2.u64 {%rd1151, %rd468}, [%rd469];
	// end inline asm
	add.s64 	%rd472, %rd469, 16;
	// begin inline asm
	ld.cg.v2.u64 {%rd470, %rd471}, [%rd472];
	// end inline asm
	add.s64 	%rd475, %rd469, 32;
	// begin inline asm
	ld.cg.v2.u64 {%rd473, %rd474}, [%rd475];
	// end inline asm
	shr.u64 	%rd477, %rd468, 8;
	shr.u64 	%rd478, %rd468, 16;
	shr.u64 	%rd479, %rd468, 24;
	shr.u64 	%rd480, %rd468, 40;
	shr.u64 	%rd481, %rd468, 48;
	shr.u64 	%rd482, %rd468, 56;
	mov.b64 	%fd1480, %rd470;
	mov.b64 	%fd1479, %rd471;
	cvt.u32.u64 	%r4472, %rd473;
	shr.u64 	%rd483, %rd473, 40;
	shr.u64 	%rd484, %rd473, 48;
	shr.u64 	%rd485, %rd473, 56;
	shr.u64 	%rd486, %rd474, 8;
	shr.u64 	%rd487, %rd474, 16;
	shr.u64 	%rd488, %rd474, 24;
	shr.u64 	%rd489, %rd474, 40;
	shr.u64 	%rd490, %rd474, 48;
	shr.u64 	%rd491, %rd474, 56;
	cvt.u32.u64 	%r1664, %rd479;
	cvt.u32.u64 	%r1665, %rd478;
	prmt.b32 	%r1666, %r1665, %r1664, 0x3340U;
	cvt.u32.u64 	%r1667, %rd468;
	cvt.u32.u64 	%r1668, %rd477;
	prmt.b32 	%r1669, %r1667, %r1668, 0x3340U;
	prmt.b32 	%r4470, %r1669, %r1666, 0x5410U;
	cvt.u32.u64 	%r1670, %rd482;
	cvt.u32.u64 	%r1671, %rd481;
	prmt.b32 	%r1672, %r1671, %r1670, 0x3340U;
	{ .reg .b32 tmp; mov.b64 {tmp, %r1673}, %rd468; }
	cvt.u32.u64 	%r1674, %rd480;
	prmt.b32 	%r1675, %r1673, %r1674, 0x3340U;
	prmt.b32 	%r4471, %r1675, %r1672, 0x5410U;
	cvt.u32.u64 	%r1676, %rd485;
	cvt.u32.u64 	%r1677, %rd484;
	prmt.b32 	%r1678, %r1677, %r1676, 0x3340U;
	{ .reg .b32 tmp; mov.b64 {tmp, %r1679}, %rd473; }
	cvt.u32.u64 	%r1680, %rd483;
	prmt.b32 	%r1681, %r1679, %r1680, 0x3340U;
	prmt.b32 	%r4473, %r1681, %r1678, 0x5410U;
	cvt.u32.u64 	%r1682, %rd488;
	cvt.u32.u64 	%r1683, %rd487;
	prmt.b32 	%r1684, %r1683, %r1682, 0x3340U;
	cvt.u32.u64 	%r1685, %rd474;
	cvt.u32.u64 	%r1686, %rd486;
	prmt.b32 	%r1687, %r1685, %r1686, 0x3340U;
	prmt.b32 	%r4474, %r1687, %r1684, 0x5410U;
	cvt.u32.u64 	%r1688, %rd491;
	cvt.u32.u64 	%r1689, %rd490;
	prmt.b32 	%r1690, %r1689, %r1688, 0x3340U;
	{ .reg .b32 tmp; mov.b64 {tmp, %r1691}, %rd474; }
	cvt.u32.u64 	%r1692, %rd489;
	prmt.b32 	%r1693, %r1691, %r1692, 0x3340U;
	prmt.b32 	%r4475, %r1693, %r1690, 0x5410U;
$L__BB16_269:
	mov.b32 	%r1783, -1;
	vote.sync.ballot.b32 	%r1784, %p109, %r1783;
	and.b32  	%r1785, %r1784, %r1235;
	or.b32  	%r1786, %r1785, -2147483648;
	add.s32 	%r1787, %r1786, -1;
	not.b32 	%r1788, %r1786;
	and.b32  	%r1789, %r1788, %r1787;
	popc.b32 	%r615, %r1789;
	mov.b64 	{%r1725, %r1730}, %rd1151;
	mov.b32 	%r1781, 1;
	// begin inline asm
	shfl.sync.down.b32 %r1724, %r1725, %r1781, %r615, %r1783;
	// end inline asm
	// begin inline asm
	shfl.sync.down.b32 %r1729, %r1730, %r1781, %r615, %r1783;
	// end inline asm
	// begin inline asm
	shfl.sync.down.b32 %r1734, %r4470, %r1781, %r615, %r1783;
	// end inline asm
	// begin inline asm
	shfl.sync.down.b32 %r1739, %r4471, %r1781, %r615, %r1783;
	// end inline asm
	mov.b64 	%rd517, %fd1480;
	mov.b64 	{%r1745, %r1750}, %rd517;
	// begin inline asm
	shfl.sync.down.b32 %r1744, %r1745, %r1781, %r615, %r1783;
	// end inline asm
	// begin inline asm
	shfl.sync.down.b32 %r1749, %r1750, %r1781, %r615, %r1783;
	// end inline asm
	mov.b64 	%rd518, %fd1479;
	mov.b64 	{%r1755, %r1760}, %rd518;
	// begin inline asm
	shfl.sync.down.b32 %r1754, %r1755, %r1781, %r615, %r1783;
	// end inline asm
	// begin inline asm
	shfl.sync.down.b32 %r1759, %r1760, %r1781, %r615, %r1783;
	// end inline asm
	// begin inline asm
	shfl.sync.down.b32 %r1764, %r4472, %r1781, %r615, %r1783;
	// end inline asm
	// begin inline asm
	shfl.sync.down.b32 %r1769, %r4473, %r1781, %r615, %r1783;
	// end inline asm
	// begin inline asm
	shfl.sync.down.b32 %r1774, %r4474, %r1781, %r615, %r1783;
	// end inline asm
	// begin inline asm
	shfl.sync.down.b32 %r1779, %r4475, %r1781, %r615, %r1783;
	// end inline asm
	setp.ge.s32 	%p113, %r717, %r615;
	mov.u64 	%rd1153, %rd1151;
	@%p113 bra 	$L__BB16_271;
	mov.b64 	%rd519, {%r1754, %r1759};
	mov.b64 	%fd627, %rd519;
	mov.b64 	%rd520, {%r1744, %r1749};
	mov.b64 	%fd628, %rd520;
	mov.b64 	%rd521, {%r1724, %r1729};
	add.s64 	%rd1153, %rd1151, %rd521;
	setp.eq.s64 	%p114, %rd1151, 0;
	add.f64 	%fd629, %fd1480, %fd628;
	add.f64 	%fd630, %fd1479, %fd627;
	min.s32 	%r1791, %r1764, %r4472;
	selp.f64 	%fd1480, %fd629, %fd1480, %p114;
	selp.f64 	%fd1479, %fd630, %fd1479, %p114;
	selp.b32 	%r4472, %r1791, %r4472, %p114;
$L__BB16_271:
	mov.b64 	{%r1793, %r1798}, %rd1153;
	mov.b32 	%r1849, 2;
	mov.b32 	%r1851, -1;
	// begin inline asm
	shfl.sync.down.b32 %r1792, %r1793, %r1849, %r615, %r1851;
	// end inline asm
	// begin inline asm
	shfl.sync.down.b32 %r1797, %r1798, %r1849, %r615, %r1851;
	// end inline asm
	// begin inline asm
	shfl.sync.down.b32 %r1802, %r4470, %r1849, %r615, %r1851;
	// end inline asm
	// begin inline asm
	shfl.sync.down.b32 %r1807, %r4471, %r1849, %r615, %r1851;
	// end inline asm
	mov.b64 	%rd522, %fd1480;
	mov.b64 	{%r1813, %r1818}, %rd522;
	// begin inline asm
	shfl.sync.down.b32 %r1812, %r1813, %r1849, %r615, %r1851;
	// end inline asm
	// begin inline asm
	shfl.sync.down.b32 %r1817, %r1818, %r1849, %r615, %r1851;
	// end inline asm
	mov.b64 	%rd523, %fd1479;
	mov.b64 	{%r1823, %r1828}, %rd523;
	// begin inline asm
	shfl.sync.down.b32 %r1822, %r1823, %r1849, %r615, %r1851;
	// end inline asm
	// begin inline asm
	shfl.sync.down.b32 %r1827, %r1828, %r1849, %r615, %r1851;
	// end inline asm
	// begin inline asm
	shfl.sync.down.b32 %r1832, %r4472, %r1849, %r615, %r1851;
	// end inline asm
	// begin inline asm
	shfl.sync.down.b32 %r1837, %r4473, %r1849, %r615, %r1851;
	// end inline asm
	// begin inline asm
	shfl.sync.down.b32 %r1842, %r4474, %r1849, %r615, %r1851;
	// end inline asm
	// begin inline asm
	shfl.sync.down.b32 %r1847, %r4475, %r1849, %r615, %r1851;
	// end inline asm
	add.s32 	%r1852, %r717, 2;
	setp.gt.s32 	%p115, %r1852, %r615;
	@%p115 bra 	$L__BB16_273;
	mov.b64 	%rd524, {%r1822, %r1827};
	mov.b64 	%fd631, %rd524;
	mov.b64 	%rd525, {%r1812, %r1817};
	mov.b64 	%fd632, %rd525;
	mov.b64 	%rd526, {%r1792, %r1797};
	add.s64 	%rd170, %rd1153, %rd526;
	setp.eq.s64 	%p116, %rd1153, 0;
	add.f64 	%fd633, %fd1480, %fd632;
	add.f64 	%fd634, %fd1479, %fd631;
	min.s32 	%r1854, %r1832, %r4472;
	selp.f64 	%fd1480, %fd633, %fd1480, %p116;
	selp.f64 	%fd1479, %fd634, %fd1479, %p116;
	selp.b32 	%r4472, %r1854, %r4472, %p116;
	mov.u64 	%rd1153, %rd170;
$L__BB16_273:
	mov.b64 	{%r1856, %r1861}, %rd1153;
	mov.b32 	%r1912, 4;
	mov.b32 	%r1914, -1;
	// begin inline asm
	shfl.sync.down.b32 %r1855, %r1856, %r1912, %r615, %r1914;
	// end inline asm
	// begin inline asm
	shfl.sync.down.b32 %r1860, %r1861, %r1912, %r615, %r1914;
	// end inline asm
	// begin inline asm
	shfl.sync.down.b32 %r1865, %r4470, %r1912, %r615, %r1914;
	// end inline asm
	// begin inline asm
	shfl.sync.down.b32 %r1870, %r4471, %r1912, %r615, %r1914;
	// end inline asm
	mov.b64 	%rd527, %fd1480;
	mov.b64 	{%r1876, %r1881}, %rd527;
	// begin inline asm
	shfl.sync.down.b32 %r1875, %r1876, %r1912, %r615, %r1914;
	// end inline asm
	// begin inline asm
	shfl.sync.down.b32 %r1880, %r1881, %r1912, %r615, %r1914;
	// end inline asm
	mov.b64 	%rd528, %fd1479;
	mov.b64 	{%r1886, %r1891}, %rd528;
	// begin inline asm
	shfl.sync.down.b32 %r1885, %r1886, %r1912, %r615, %r1914;
	// end inline asm
	// begin inline asm
	shfl.sync.down.b32 %r1890, %r1891, %r1912, %r615, %r1914;
	// end inline asm
	// begin inline asm
	shfl.sync.down.b32 %r1895, %r4472, %r1912, %r615, %r1914;
	// end inline asm
	// begin inline asm
	shfl.sync.down.b32 %r1900, %r4473, %r1912, %r615, %r1914;
	// end inline asm
	// begin inline asm
	shfl.sync.down.b32 %r1905, %r4474, %r1912, %r615, %r1914;
	// end inline asm
	// begin inline asm
	shfl.sync.down.b32 %r1910, %r4475, %r1912, %r615, %r1914;
	// end inline asm
	add.s32 	%r1915, %r717, 4;
	setp.gt.s32 	%p117, %r1915, %r615;
	@%p117 bra 	$L__BB16_275;
	mov.b64 	%rd529, {%r1885, %r1890};
	mov.b64 	%fd635, %rd529;
	mov.b64 	%rd530, {%r1875, %r1880};
	mov.b64 	%fd636, %rd530;
	mov.b64 	%rd531, {%r1855, %r1860};
	add.s64 	%rd172, %rd1153, %rd531;
	setp.eq.s64 	%p118, %rd1153, 0;
	add.f64 	%fd637, %fd1480, %fd636;
	add.f64 	%fd638, %fd1479, %fd635;
	min.s32 	%r1917, %r1895, %r4472;
	selp.f64 	%fd1480, %fd637, %fd1480, %p118;
	selp.f64 	%fd1479, %fd638, %fd1479, %p118;
	selp.b32 	%r4472, %r1917, %r4472, %p118;
	mov.u64 	%rd1153, %rd172;
$L__BB16_275:
	mov.b64 	{%r1919, %r1924}, %rd1153;
	mov.b32 	%r1975, 8;
	mov.b32 	%r1977, -1;
	// begin inline asm
	shfl.sync.down.b32 %r1918, %r1919, %r1975, %r615, %r1977;
	// end inline asm
	// begin inline asm
	shfl.sync.down.b32 %r1923, %r1924, %r1975, %r615, %r1977;
	// end inline asm
	// begin inline asm
	shfl.sync.down.b32 %r1928, %r4470, %r1975, %r615, %r1977;
	// end inline asm
	// begin inline asm
	shfl.sync.down.b32 %r1933, %r4471, %r1975, %r615, %r1977;
	// end inline asm
	mov.b64 	%rd532, %fd1480;
	mov.b64 	{%r1939, %r1944}, %rd532;
	// begin inline asm
	shfl.sync.down.b32 %r1938, %r1939, %r1975, %r615, %r1977;
	// end inline asm
	// begin inline asm
	shfl.sync.down.b32 %r1943, %r1944, %r1975, %r615, %r1977;
	// end inline asm
	mov.b64 	%rd533, %fd1479;
	mov.b64 	{%r1949, %r1954}, %rd533;
	// begin inline asm
	shfl.sync.down.b32 %r1948, %r1949, %r1975, %r615, %r1977;
	// end inline asm
	// begin inline asm
	shfl.sync.down.b32 %r1953, %r1954, %r1975, %r615, %r1977;
	// end inline asm
	// begin inline asm
	shfl.sync.down.b32 %r1958, %r4472, %r1975, %r615, %r1977;
	// end inline asm
	// begin inline asm
	shfl.sync.down.b32 %r1963, %r4473, %r1975, %r615, %r1977;
	// end inline asm
	// begin inline asm
	shfl.sync.down.b32 %r1968, %r4474, %r1975, %r615, %r1977;
	// end inline asm
	// begin inline asm
	shfl.sync.down.b32 %r1973, %r4475, %r1975, %r615, %r1977;
	// end inline asm
	add.s32 	%r1978, %r717, 8;
	setp.gt.s32 	%p119, %r1978, %r615;
	@%p119 bra 	$L__BB16_277;
	mov.b64 	%rd534, {%r1948, %r1953};
	mov.b64 	%fd639, %rd534;
	mov.b64 	%rd535, {%r1938, %r1943};
	mov.b64 	%fd640, %rd535;
	mov.b64 	%rd536, {%r1918, %r1923};
	add.s64 	%rd174, %rd1153, %rd536;
	setp.eq.s64 	%p120, %rd1153, 0;
	add.f64 	%fd641, %fd1480, %fd640;
	add.f64 	%fd642, %fd1479, %fd639;
	min.s32 	%r1980, %r1958, %r4472;
	selp.f64 	%fd1480, %fd641, %fd1480, %p120;
	selp.f64 	%fd1479, %fd642, %fd1479, %p120;
	selp.b32 	%r4472, %r1980, %r4472, %p120;
	mov.u64 	%rd1153, %rd174;
$L__BB16_277:
	mov.b64 	{%r1982, %r1987}, %rd1153;
	mov.b32 	%r2038, 16;
	mov.b32 	%r2040, -1;
	// begin inline asm
	shfl.sync.down.b32 %r1981, %r1982, %r2038, %r615, %r2040;
	// end inline asm
	// begin inline asm
	shfl.sync.down.b32 %r1986, %r1987, %r2038, %r615, %r2040;
	// end inline asm
	// begin inline asm
	shfl.sync.down.b32 %r1991, %r4470, %r2038, %r615, %r2040;
	// end inline asm
	// begin inline asm
	shfl.sync.down.b32 %r1996, %r4471, %r2038, %r615, %r2040;
	// end inline asm
	mov.b64 	%rd537, %fd1480;
	mov.b64 	{%r2002, %r2007}, %rd537;
	// begin inline asm
	shfl.sync.down.b32 %r2001, %r2002, %r2038, %r615, %r2040;
	// end inline asm
	// begin inline asm
	shfl.sync.down.b32 %r2006, %r2007, %r2038, %r615, %r2040;
	// end inline asm
	mov.b64 	%rd538, %fd1479;
	mov.b64 	{%r2012, %r2017}, %rd538;
	// begin inline asm
	shfl.sync.down.b32 %r2011, %r2012, %r2038, %r615, %r2040;
	// end inline asm
	// begin inline asm
	shfl.sync.down.b32 %r2016, %r2017, %r2038, %r615, %r2040;
	// end inline asm
	// begin inline asm
	shfl.sync.down.b32 %r2021, %r4472, %r2038, %r615, %r2040;
	// end inline asm
	// begin inline asm
	shfl.sync.down.b32 %r2026, %r4473, %r2038, %r615, %r2040;
	// end inline asm
	// begin inline asm
	shfl.sync.down.b32 %r2031, %r4474, %r2038, %r615, %r2040;
	// end inline asm
	// begin inline asm
	shfl.sync.down.b32 %r2036, %r4475, %r2038, %r615, %r2040;
	// end inline asm
	add.s32 	%r2041, %r717, 16;
	setp.gt.s32 	%p121, %r2041, %r615;
	@%p121 bra 	$L__BB16_279;
	mov.b64 	%rd539, {%r2011, %r2016};
	mov.b64 	%fd643, %rd539;
	mov.b64 	%rd540, {%r2001, %r2006};
	mov.b64 	%fd644, %rd540;
	mov.b64 	%rd541, {%r1981, %r1986};
	add.s64 	%rd176, %rd1153, %rd541;
	setp.eq.s64 	%p122, %rd1153, 0;
	add.f64 	%fd645, %fd1480, %fd644;
	add.f64 	%fd646, %fd1479, %fd643;
	min.s32 	%r2042, %r2021, %r4472;
	selp.f64 	%fd1480, %fd645, %fd1480, %p122;
	selp.f64 	%fd1479, %fd646, %fd1479, %p122;
	selp.b32 	%r4472, %r2042, %r4472, %p122;
	mov.u64 	%rd1153, %rd176;
$L__BB16_279:
	add.s64 	%rd178, %rd1153, %rd1143;
	setp.eq.s64 	%p123, %rd1143, 0;
	add.f64 	%fd647, %fd1466, %fd1480;
	add.f64 	%fd648, %fd1465, %fd1479;
	min.s32 	%r2043, %r4472, %r4428;
	selp.f64 	%fd1466, %fd647, %fd1466, %p123;
	selp.f64 	%fd1465, %fd648, %fd1465, %p123;
	selp.b32 	%r4428, %r2043, %r4428, %p123;
	add.s32 	%r4469, %r4469, -32;
	mov.u64 	%rd1143, %rd178;
	bra.uni 	$L__BB16_262;
$L__BB16_280:
	mov.u32 	%r1570, %tid.x;
	setp.ne.s32 	%p90, %r1570, 0;
	@%p90 bra 	$L__BB16_282;
	mov.u32 	%r1572, %ctaid.x;
	add.s64 	%rd415, %rd1143, %rd146;
	setp.eq.s64 	%p91, %rd146, 0;
	add.f64 	%fd606, %fd265, %fd1466;
	add.f64 	%fd607, %fd266, %fd1465;
	min.s32 	%r1573, %r4428, %r462;
	selp.f64 	%fd608, %fd606, %fd265, %p91;
	selp.f64 	%fd609, %fd607, %fd266, %p91;
	selp.b32 	%r1574, %r1573, %r462, %p91;
	mul.wide.u32 	%rd424, %r1572, 48;
	add.s64 	%rd425, %rd210, %rd424;
	add.s64 	%rd414, %rd425, 1536;
	mov.b64 	%rd418, %fd608;
	mov.b64 	%rd419, %fd609;
	// begin inline asm
	st.cg.v2.u64 [%rd414], {%rd415, %rd416};
	// end inline asm
	add.s64 	%rd417, %rd425, 1552;
	// begin inline asm
	st.cg.v2.u64 [%rd417], {%rd418, %rd419};
	// end inline asm
	add.s64 	%rd420, %rd425, 1568;
	mov.b64 	%rd421, {%r1574, %r1575};
	// begin inline asm
	st.cg.v2.u64 [%rd420], {%rd421, %rd422};
	// end inline asm
	mul.wide.u32 	%rd426, %r1572, 4;
	add.s64 	%rd427, %rd208, %rd426;
	add.s64 	%rd423, %rd427, 128;
	mov.b32 	%r1571, 101;
	// begin inline asm
	st.release.gpu.u32 [%rd423], %r1571;
	// end inline asm
	st.shared.u64 	[_ZN6thrust24THRUST_300001_SM_1000_NS8cuda_cub4core6detail5shmemE+464], %rd1143;
	cvt.u32.u16 	%r1576, %rs21;
	cvt.u32.u16 	%r1577, %rs20;
	prmt.b32 	%r1578, %r1577, %r1576, 0x3340U;
	cvt.u32.u16 	%r1579, %rs19;
	prmt.b32 	%r1580, %r4427, %r1579, 0x3340U;
	prmt.b32 	%r1581, %r1580, %r1578, 0x5410U;
	cvt.u32.u16 	%r1582, %rs18;
	cvt.u32.u16 	%r1583, %rs17;
	prmt.b32 	%r1584, %r1583, %r1582, 0x3340U;
	cvt.u32.u16 	%r1585, %rs16;
	prmt.b32 	%r1586, %r4426, %r1585, 0x3340U;
	prmt.b32 	%r1587, %r1586, %r1584, 0x5410U;
	st.shared.v2.u32 	[_ZN6thrust24THRUST_300001_SM_1000_NS8cuda_cub4core6detail5shmemE+472], {%r1587, %r1581};
	st.shared.v2.f64 	[_ZN6thrust24THRUST_300001_SM_1000_NS8cuda_cub4core6detail5shmemE+480], {%fd1466, %fd1465};
	cvt.u32.u16 	%r1588, %rs24;
	cvt.u32.u16 	%r1589, %rs23;
	prmt.b32 	%r1590, %r1589, %r1588, 0x3340U;
	cvt.u32.u16 	%r1591, %rs22;
	prmt.b32 	%r1592, %r4429, %r1591, 0x3340U;
	prmt.b32 	%r1593, %r1592, %r1590, 0x5410U;
	cvt.u32.u16 	%r1594, %rs27;
	cvt.u32.u16 	%r1595, %rs26;
	prmt.b32 	%r1596, %r1595, %r1594, 0x3340U;
	cvt.u32.u16 	%r1597, %rs25;
	prmt.b32 	%r1598, %r4430, %r1597, 0x3340U;
	prmt.b32 	%r1599, %r1598, %r1596, 0x5410U;
	cvt.u32.u16 	%r1600, %rs30;
	cvt.u32.u16 	%r1601, %rs29;
	prmt.b32 	%r1602, %r1601, %r1600, 0x3340U;
	cvt.u32.u16 	%r1603, %rs28;
	prmt.b32 	%r1604, %r4431, %r1603, 0x3340U;
	prmt.b32 	%r1605, %r1604, %r1602, 0x5410U;
	st.shared.v4.u32 	[_ZN6thrust24THRUST_300001_SM_1000_NS8cuda_cub4core6detail5shmemE+496], {%r4428, %r1593, %r1599, %r1605};
	st.shared.u64 	[_ZN6thrust24THRUST_300001_SM_1000_NS8cuda_cub4core6detail5shmemE+512], %rd415;
	st.shared.v2.f64 	[_ZN6thrust24THRUST_300001_SM_1000_NS8cuda_cub4core6detail5shmemE+528], {%fd608, %fd609};
	st.shared.u32 	[_ZN6thrust24THRUST_300001_SM_1000_NS8cuda_cub4core6detail5shmemE+544], %r1574;
$L__BB16_282:
	setp.ne.s32 	%p92, %r717, 0;
	@%p92 bra 	$L__BB16_284;
	st.shared.u64 	[_ZN6thrust24THRUST_300001_SM_1000_NS8cuda_cub4core6detail5shmemE+400], %rd1143;
	cvt.u32.u16 	%r1606, %rs21;
	cvt.u32.u16 	%r1607, %rs20;
	prmt.b32 	%r1608, %r1607, %r1606, 0x3340U;
	cvt.u32.u16 	%r1609, %rs19;
	prmt.b32 	%r1610, %r4427, %r1609, 0x3340U;
	prmt.b32 	%r1611, %r1610, %r1608, 0x5410U;
	cvt.u32.u16 	%r1612, %rs18;
	cvt.u32.u16 	%r1613, %rs17;
	prmt.b32 	%r1614, %r1613, %r1612, 0x3340U;
	cvt.u32.u16 	%r1615, %rs16;
	prmt.b32 	%r1616, %r4426, %r1615, 0x3340U;
	prmt.b32 	%r1617, %r1616, %r1614, 0x5410U;
	st.shared.v2.u32 	[_ZN6thrust24THRUST_300001_SM_1000_NS8cuda_cub4core6detail5shmemE+408], {%r1617, %r1611};
	st.shared.v2.f64 	[_ZN6thrust24THRUST_300001_SM_1000_NS8cuda_cub4core6detail5shmemE+416], {%fd1466, %fd1465};
	cvt.u32.u16 	%r1618, %rs24;
	cvt.u32.u16 	%r1619, %rs23;
	prmt.b32 	%r1620, %r1619, %r1618, 0x3340U;
	cvt.u32.u16 	%r1621, %rs22;
	prmt.b32 	%r1622, %r4429, %r1621, 0x3340U;
	prmt.b32 	%r1623, %r1622, %r1620, 0x5410U;
	cvt.u32.u16 	%r1624, %rs27;
	cvt.u32.u16 	%r1625, %rs26;
	prmt.b32 	%r1626, %r1625, %r1624, 0x3340U;
	cvt.u32.u16 	%r1627, %rs25;
	prmt.b32 	%r1628, %r4430, %r1627, 0x3340U;
	prmt.b32 	%r1629, %r1628, %r1626, 0x5410U;
	cvt.u32.u16 	%r1630, %rs30;
	cvt.u32.u16 	%r1631, %rs29;
	prmt.b32 	%r1632, %r1631, %r1630, 0x3340U;
	cvt.u32.u16 	%r1633, %rs28;
	prmt.b32 	%r1634, %r4431, %r1633, 0x3340U;
	prmt.b32 	%r1635, %r1634, %r1632, 0x5410U;
	st.shared.v4.u32 	[_ZN6thrust24THRUST_300001_SM_1000_NS8cuda_cub4core6detail5shmemE+432], {%r4428, %r1623, %r1629, %r1635};
	mov.u64 	%rd1157, %rd1143;
	mov.f64 	%fd1491, %fd1466;
	mov.f64 	%fd1492, %fd1465;
	mov.u32 	%r4501, %r4428;
$L__BB16_284:
	mov.u32 	%r704, %tid.x;
	setp.eq.s32 	%p93, %r704, 0;
	bar.sync 	0;
	@%p93 bra 	$L__BB16_286;
	ld.shared.u32 	%r1636, [_ZN6thrust24THRUST_300001_SM_1000_NS8cuda_cub4core6detail5shmemE+432];
	ld.shared.v2.f64 	{%fd610, %fd611}, [_ZN6thrust24THRUST_300001_SM_1000_NS8cuda_cub4core6detail5shmemE+416];
	ld.shared.u64 	%rd428, [_ZN6thrust24THRUST_300001_SM_1000_NS8cuda_cub4core6detail5shmemE+400];
	add.s64 	%rd180, %rd428, %rd1157;
	setp.eq.s64 	%p94, %rd1157, 0;
	add.f64 	%fd612, %fd1491, %fd610;
	add.f64 	%fd613, %fd1492, %fd611;
	min.s32 	%r1637, %r1636, %r4501;
	selp.f64 	%fd1491, %fd612, %fd1491, %p94;
	selp.f64 	%fd1492, %fd613, %fd1492, %p94;
	selp.b32 	%r4501, %r1637, %r4501, %p94;
	mov.u64 	%rd1157, %rd180;
$L__BB16_286:
	cvta.to.global.u64 	%rd182, %rd206;
	cvta.to.global.u64 	%rd183, %rd205;
	selp.u64 	%rd429, 1, 0, %p2;
	add.s64 	%rd184, %rd1157, %rd429;
	add.f64 	%fd614, %fd1491, %fd255;
	add.f64 	%fd615, %fd1492, %fd256;
	min.s32 	%r1638, %r4501, %r448;
	selp.f64 	%fd331, %fd255, %fd614, %p2;
	selp.f64 	%fd332, %fd256, %fd615, %p2;
	selp.b32 	%r707, %r448, %r1638, %p2;
	ld.shared.u64 	%rd185, [_ZN6thrust24THRUST_300001_SM_1000_NS8cuda_cub4core6detail5shmemE+560];
	ld.shared.u64 	%rd1164, [_ZN6thrust24THRUST_300001_SM_1000_NS8cuda_cub4core6detail5shmemE+512];
	ld.shared.v2.f64 	{%fd333, %fd334}, [_ZN6thrust24THRUST_300001_SM_1000_NS8cuda_cub4core6detail5shmemE+528];
	ld.shared.u32 	%r708, [_ZN6thrust24THRUST_300001_SM_1000_NS8cuda_cub4core6detail5shmemE+544];
	ld.shared.u64 	%rd187, [_ZN6thrust24THRUST_300001_SM_1000_NS8cuda_cub4core6detail5shmemE+464];
	setp.lt.s64 	%p95, %rd185, 257;
	@%p95 bra 	$L__BB16_298;
	bar.sync 	0;
	not.pred 	%p98, %p2;
	@%p98 bra 	$L__BB16_289;
	cvt.u32.u64 	%r1639, %rd187;
	cvt.u32.u64 	%r1640, %rd1157;
	sub.s32 	%r1641, %r1640, %r1639;
	mov.u32 	%r1642, _ZN6thrust24THRUST_300001_SM_1000_NS8cuda_cub4core6detail5shmemE;
	mad.lo.s32 	%r1643, %r1641, 48, %r1642;
	st.shared.u32 	[%r1643], %r4425;
	st.shared.v2.f64 	[%r1643+16], {%fd1491, %fd1492};
	st.shared.u32 	[%r1643+32], %r4501;
$L__BB16_289:
	not.pred 	%p99, %p3;
	@%p99 bra 	$L__BB16_291;
	cvt.u32.u64 	%r1644, %rd187;
	cvt.u32.u64 	%r1645, %rd184;
	sub.s32 	%r1646, %r1645, %r1644;
	mov.u32 	%r1647, _ZN6thrust24THRUST_300001_SM_1000_NS8cuda_cub4core6detail5shmemE;
	mad.lo.s32 	%r1648, %r1646, 48, %r1647;
	st.shared.u32 	[%r1648], %r415;
	st.shared.v2.f64 	[%r1648+16], {%fd331, %fd332};
	st.shared.u32 	[%r1648+32], %r707;
$L__BB16_291:
	bar.sync 	0;
	cvt.u64.u32 	%rd1163, %r704;
	setp.le.u64 	%p100, %rd185, %rd1163;
	@%p100 bra 	$L__BB16_302;
	not.b64 	%rd438, %rd1163;
	add.s64 	%rd189, %rd185, %rd438;
	shr.u64 	%rd439, %rd189, 8;
	add.s64 	%rd440, %rd439, 1;
	and.b64  	%rd1159, %rd440, 3;
	and.b64  	%rd441, %rd189, 768;
	setp.eq.s64 	%p101, %rd441, 768;
	@%p101 bra 	$L__BB16_295;
	add.s64 	%rd442, %rd187, %rd1163;
	shl.b64 	%rd443, %rd442, 2;
	add.s64 	%rd1161, %rd182, %rd443;
	shl.b64 	%rd444, %rd442, 4;
	add.s64 	%rd1160, %rd183, %rd444;
	mov.u32 	%r1649, _ZN6thrust24THRUST_300001_SM_1000_NS8cuda_cub4core6detail5shmemE;
	mad.lo.s32 	%r1650, %r704, 48, %r1649;
	add.s32 	%r4503, %r1650, 32;
	shl.b64 	%rd445, %rd1159, 8;
	add.s64 	%rd1163, %rd445, %rd1163;
$L__BB16_294:
	.pragma "nounroll";
	ld.shared.v2.f64 	{%fd616, %fd617}, [%r4503+-16];
	ld.shared.u32 	%r1651, [%r4503];
	st.global.v2.f64 	[%rd1160], {%fd616, %fd617};
	st.global.u32 	[%rd1161], %r1651;
	add.s64 	%rd1161, %rd1161, 1024;
	add.s64 	%rd1160, %rd1160, 4096;
	add.s32 	%r4503, %r4503, 12288;
	add.s64 	%rd1159, %rd1159, -1;
	setp.ne.s64 	%p102, %rd1159, 0;
	@%p102 bra 	$L__BB16_294;
$L__BB16_295:
	setp.lt.u64 	%p103, %rd189, 768;
	@%p103 bra 	$L__BB16_302;
	mov.u32 	%r1653, _ZN6thrust24THRUST_300001_SM_1000_NS8cuda_cub4core6detail5shmemE;
$L__BB16_297:
	cvt.u32.u64 	%r1652, %rd1163;
	add.s64 	%rd446, %rd1163, %rd187;
	mad.lo.s32 	%r1654, %r1652, 48, %r1653;
	ld.shared.v2.f64 	{%fd618, %fd619}, [%r1654+16];
	ld.shared.u32 	%r1655, [%r1654+32];
	shl.b64 	%rd447, %rd446, 4;
	add.s64 	%rd448, %rd183, %rd447;
	shl.b64 	%rd449, %rd446, 2;
	add.s64 	%rd450, %rd182, %rd449;
	st.global.v2.f64 	[%rd448], {%fd618, %fd619};
	st.global.u32 	[%rd450], %r1655;
	and.b64  	%rd451, %rd1163, 4294967295;
	add.s64 	%rd452, %rd187, %rd451;
	ld.shared.v2.f64 	{%fd620, %fd621}, [%r1654+12304];
	ld.shared.u32 	%r1656, [%r1654+12320];
	shl.b64 	%rd453, %rd452, 4;
	add.s64 	%rd454, %rd183, %rd453;
	shl.b64 	%rd455, %rd452, 2;
	add.s64 	%rd456, %rd182, %rd455;
	st.global.v2.f64 	[%rd454+4096], {%fd620, %fd621};
	st.global.u32 	[%rd456+1024], %r1656;
	ld.shared.v2.f64 	{%fd622, %fd623}, [%r1654+24592];
	ld.shared.u32 	%r1657, [%r1654+24608];
	st.global.v2.f64 	[%rd454+8192], {%fd622, %fd623};
	st.global.u32 	[%rd456+2048], %r1657;
	ld.shared.v2.f64 	{%fd624, %fd625}, [%r1654+36880];
	ld.shared.u32 	%r1658, [%r1654+36896];
	st.global.v2.f64 	[%rd454+12288], {%fd624, %fd625};
	st.global.u32 	[%rd456+3072], %r1658;
	add.s64 	%rd457, %rd1163, 1024;
	and.b64  	%rd1163, %rd457, 4294967295;
	setp.gt.u64 	%p104, %rd185, %rd1163;
	@%p104 bra 	$L__BB16_297;
	bra.uni 	$L__BB16_302;
$L__BB16_298:
	not.pred 	%p96, %p2;
	@%p96 bra 	$L__BB16_300;
	shl.b64 	%rd430, %rd1157, 4;
	add.s64 	%rd431, %rd183, %rd430;
	shl.b64 	%rd432, %rd1157, 2;
	add.s64 	%rd433, %rd182, %rd432;
	st.global.v2.f64 	[%rd431], {%fd1491, %fd1492};
	st.global.u32 	[%rd433], %r4501;
$L__BB16_300:
	not.pred 	%p97, %p3;
	@%p97 bra 	$L__BB16_302;
	shl.b64 	%rd434, %rd184, 4;
	add.s64 	%rd435, %rd183, %rd434;
	shl.b64 	%rd436, %rd184, 2;
	add.s64 	%rd437, %rd182, %rd436;
	st.global.v2.f64 	[%rd435], {%fd331, %fd332};
	st.global.u32 	[%rd437], %r707;
$L__BB16_302:
	setp.ne.s32 	%p105, %r704, 255;
	@%p105 bra 	$L__BB16_306;
	ld.param.u64 	%rd1101, [_ZN6thrust24THRUST_300001_SM_1000_NS8cuda_cub4core6detail13_kernel_agentINS1_15__reduce_by_key16ReduceByKeyAgentINS0_6detail15normal_iteratorINS0_10device_ptrIiEEEENS0_12zip_iteratorIN4cuda3std3__45tupleIJNS0_18transform_iteratorIN12Trajectories21PhaseToComplexFunctorENS0_20permutation_iteratorINS9_IdEESB_EENS0_11use_defaultESN_EESB_EEEEENS0_16discard_iteratorISN_EENSC_INSG_IJNS8_INS9_I7double2EEEESB_EEEEENSF_8equal_toIiEENSI_21ReduceComplexAndIndexEPllEEJSB_SQ_SS_SX_S11_N3cub18CUB_300001_SM_100024ReduceByKeyScanTileStateINSG_IJST_iEEElLb0EEESZ_S10_llEEEvDpT0__param_8];
	mov.u32 	%r1659, %ctaid.x;
	mul.wide.u32 	%rd458, %r1659, 512;
	sub.s64 	%rd459, %rd1101, %rd458;
	setp.ne.s64 	%p106, %rd459, 512;
	@%p106 bra 	$L__BB16_305;
	shl.b64 	%rd460, %rd1164, 4;
	add.s64 	%rd461, %rd183, %rd460;
	shl.b64 	%rd462, %rd1164, 2;
	add.s64 	%rd463, %rd182, %rd462;
	st.global.v2.f64 	[%rd461], {%fd333, %fd334};
	st.global.u32 	[%rd463], %r708;
	add.s64 	%rd1164, %rd1164, 1;
$L__BB16_305:
	ld.param.u64 	%rd1100, [_ZN6thrust24THRUST_300001_SM_1000_NS8cuda_cub4core6detail13_kernel_agentINS1_15__reduce_by_key16ReduceByKeyAgentINS0_6detail15normal_iteratorINS0_10device_ptrIiEEEENS0_12zip_iteratorIN4cuda3std3__45tupleIJNS0_18transform_iteratorIN12Trajectories21PhaseToComplexFunctorENS0_20permutation_iteratorINS9_IdEESB_EENS0_11use_defaultESN_EESB_EEEEENS0_16discard_iteratorISN_EENSC_INSG_IJNS8_INS9_I7double2EEEESB_EEEEENSF_8equal_toIiEENSI_21ReduceComplexAndIndexEPllEEJSB_SQ_SS_SX_S11_N3cub18CUB_300001_SM_100024ReduceByKeyScanTileStateINSG_IJST_iEEElLb0EEESZ_S10_llEEEvDpT0__param_4];
	cvta.to.global.u64 	%rd464, %rd1100;
	st.global.u64 	[%rd464], %rd1164;
$L__BB16_306:
	ret;

}
	// .globl	_ZN3cub18CUB_300001_SM_10006detail11EmptyKernelIvEEvv
.visible .entry _ZN3cub18CUB_300001_SM_10006detail11EmptyKernelIvEEvv()
{


	ret;

}
	// .globl	_ZN3cub18CUB_300001_SM_10006detail8for_each13static_kernelINS2_12policy_hub_t12policy_500_tEmN6thrust24THRUST_300001_SM_1000_NS8cuda_cub20__uninitialized_fill7functorINS7_10device_ptrImEEmEEEEvT0_T1_
.visible .entry _ZN3cub18CUB_300001_SM_10006detail8for_each13static_kernelINS2_12policy_hub_t12policy_500_tEmN6thrust24THRUST_300001_SM_1000_NS8cuda_cub20__uninitialized_fill7functorINS7_10device_ptrImEEmEEEEvT0_T1_(
	.param .u64 _ZN3cub18CUB_300001_SM_10006detail8for_each13static_kernelINS2_12policy_hub_t12policy_500_tEmN6thrust24THRUST_300001_SM_1000_NS8cuda_cub20__uninitialized_fill7functorINS7_10device_ptrImEEmEEEEvT0_T1__param_0,
	.param .align 8 .b8 _ZN3cub18CUB_300001_SM_10006detail8for_each13static_kernelINS2_12policy_hub_t12policy_500_tEmN6thrust24THRUST_300001_SM_1000_NS8cuda_cub20__uninitialized_fill7functorINS7_10device_ptrImEEmEEEEvT0_T1__param_1[16]
)
.maxntid 256
{
	.reg .pred 	%p<4>;
	.reg .b32 	%r<5>;
	.reg .b64 	%rd<18>;

	ld.param.u64 	%rd6, [_ZN3cub18CUB_300001_SM_10006detail8for_each13static_kernelINS2_12policy_hub_t12policy_500_tEmN6thrust24THRUST_300001_SM_1000_NS8cuda_cub20__uninitialized_fill7functorINS7_10device_ptrImEEmEEEEvT0_T1__param_1+8];
	ld.param.u64 	%rd5, [_ZN3cub18CUB_300001_SM_10006detail8for_each13static_kernelINS2_12policy_hub_t12policy_500_tEmN6thrust24THRUST_300001_SM_1000_NS8cuda_cub20__uninitialized_fill7functorINS7_10device_ptrImEEmEEEEvT0_T1__param_1];
	ld.param.u64 	%rd7, [_ZN3cub18CUB_300001_SM_10006detail8for_each13static_kernelINS2_12policy_hub_t12policy_500_tEmN6thrust24THRUST_300001_SM_1000_NS8cuda_cub20__uninitialized_fill7functorINS7_10device_ptrImEEmEEEEvT0_T1__param_0];
	mov.u32 	%r2, %ctaid.x;
	mul.wide.u32 	%rd1, %r2, 512;
	sub.s64 	%rd2, %rd7, %rd1;
	setp.lt.u64 	%p1, %rd2, 512;
	@%p1 bra 	$L__BB18_2;
	mov.u32 	%r4, %tid.x;
	cvta.to.global.u64 	%rd13, %rd5;
	cvt.u64.u32 	%rd14, %r4;
	add.s64 	%rd15, %rd1, %rd14;
	shl.b64 	%rd16, %rd15, 3;
	add.s64 	%rd17, %rd13, %rd16;
	st.global.u64 	[%rd17], %rd6;
	st.global.u64 	[%rd17+2048], %rd6;
	bra.uni 	$L__BB18_6;
$L__BB18_2:
	cvta.to.global.u64 	%rd8, %rd5;
	mov.u32 	%r1, %tid.x;
	cvt.u64.u32 	%rd9, %r1;
	setp.le.u64 	%p2, %rd2, %rd9;
	add.s64 	%rd10, %rd1, %rd9;
	shl.b64 	%rd11, %rd10, 3;
	add.s64 	%rd4, %rd8, %rd11;
	@%p2 bra 	$L__BB18_4;
	st.global.u64 	[%rd4], %rd6;
$L__BB18_4:
	add.s32 	%r3, %r1, 256;
	cvt.u64.u32 	%rd12, %r3;
	setp.le.u64 	%p3, %rd2, %rd12;
	@%p3 bra 	$L__BB18_6;
	st.global.u64 	[%rd4+2048], %rd6;
$L__BB18_6:
	ret;

}
	// .globl	_ZN3cub18CUB_300001_SM_10006detail8for_each13static_kernelINS2_12policy_hub_t12policy_500_tEmN6thrust24THRUST_300001_SM_1000_NS8cuda_cub20__uninitialized_fill7functorINS7_10device_ptrIiEEiEEEEvT0_T1_
.visible .entry _ZN3cub18CUB_300001_SM_10006detail8for_each13static_kernelINS2_12policy_hub_t12policy_500_tEmN6thrust24THRUST_300001_SM_1000_NS8cuda_cub20__uninitialized_fill7functorINS7_10device_ptrIiEEiEEEEvT0_T1_(
	.param .u64 _ZN3cub18CUB_300001_SM_10006detail8for_each13static_kernelINS2_12policy_hub_t12policy_500_tEmN6thrust24THRUST_300001_SM_1000_NS8cuda_cub20__uninitialized_fill7functorINS7_10device_ptrIiEEiEEEEvT0_T1__param_0,
	.param .align 8 .b8 _ZN3cub18CUB_300001_SM_10006detail8for_each13static_kernelINS2_12policy_hub_t12policy_500_tEmN6thrust24THRUST_300001_SM_1000_NS8cuda_cub20__uninitialized_fill7functorINS7_10device_ptrIiEEiEEEEvT0_T1__param_1[16]
)
.maxntid 256
{
	.reg .pred 	%p<4>;
	.reg .b16 	%rs<5>;
	.reg .b32 	%r<12>;
	.reg .b64 	%rd<16>;

	ld.param.u32 	%r3, [_ZN3cub18CUB_300001_SM_10006detail8for_each13static_kernelINS2_12policy_hub_t12policy_500_tEmN6thrust24THRUST_300001_SM_1000_NS8cuda_cub20__uninitialized_fill7functorINS7_10device_ptrIiEEiEEEEvT0_T1__param_1+8];
	ld.param.u64 	%rd4, [_ZN3cub18CUB_300001_SM_10006detail8for_each13static_kernelINS2_12policy_hub_t12policy_500_tEmN6thrust24THRUST_300001_SM_1000_NS8cuda_cub20__uninitialized_fill7functorINS7_10device_ptrIiEEiEEEEvT0_T1__param_1];
	ld.param.u64 	%rd5, [_ZN3cub18CUB_300001_SM_10006detail8for_each13static_kernelINS2_12policy_hub_t12policy_500_tEmN6thrust24THRUST_300001_SM_1000_NS8cuda_cub20__uninitialized_fill7functorINS7_10device_ptrIiEEiEEEEvT0_T1__param_0];
	mov.u32 	%r9, %ctaid.x;
	mul.wide.u32 	%rd1, %r9, 512;
	sub.s64 	%rd2, %rd5, %rd1;
	setp.lt.u64 	%p1, %rd2, 512;
	@%p1 bra 	$L__BB19_2;
	mov.u32 	%r11, %tid.x;
	cvta.to.global.u64 	%rd11, %rd4;
	cvt.u64.u32 	%rd12, %r11;
	add.s64 	%rd13, %rd1, %rd12;
	shl.b64 	%rd14, %rd13, 2;
	add.s64 	%rd15, %rd11, %rd14;
	st.global.u32 	[%rd15], %r3;
	st.global.u32 	[%rd15+1024], %r3;
	bra.uni 	$L__BB19_6;
$L__BB19_2:
	cvta.to.global.u64 	%rd6, %rd4;
	mov.u32 	%r2, %tid.x;
	cvt.u64.u32 	%rd7, %r2;
	setp.le.u64 	%p2, %rd2, %rd7;
	add.s64 	%rd8, %rd1, %rd7;
	shl.b64 	%rd9, %rd8, 2;
	add.s64 	%rd3, %rd6, %rd9;
	@%p2 bra 	$L__BB19_4;
	st.global.u32 	[%rd3], %r3;
$L__BB19_4:
	add.s32 	%r10, %r2, 256;
	cvt.u64.u32 	%rd10, %r10;
	setp.le.u64 	%p3, %rd2, %rd10;
	@%p3 bra 	$L__BB19_6;
	st.global.u32 	[%rd3+1024], %r3;
$L__BB19_6:
	ret;

}
	// .globl	_ZN3cub18CUB_300001_SM_10006detail8for_each13static_kernelINS2_12policy_hub_t12policy_500_tElN6thrust24THRUST_300001_SM_1000_NS8cuda_cub10__tabulate7functorINS7_6detail15normal_iteratorINS7_10device_ptrIiEEEENS7_6system6detail7generic6detail22compute_sequence_valueIivEElEEEEvT0_T1_
.visible .entry _ZN3cub18CUB_300001_SM_10006detail8for_each13static_kernelINS2_12policy_hub_t12policy_500_tElN6thrust24THRUST_300001_SM_1000_NS8cuda_cub10__tabulate7functorINS7_6detail15normal_iteratorINS7_10device_ptrIiEEEENS7_6system6detail7generic6detail22compute_sequence_valueIivEElEEEEvT0_T1_(
	.param .u64 _ZN3cub18CUB_300001_SM_10006detail8for_each13static_kernelINS2_12policy_hub_t12policy_500_tElN6thrust24THRUST_300001_SM_1000_NS8cuda_cub10__tabulate7functorINS7_6detail15normal_iteratorINS7_10device_ptrIiEEEENS7_6system6detail7generic6detail22compute_sequence_valueIivEElEEEEvT0_T1__param_0,
	.param .align 8 .b8 _ZN3cub18CUB_300001_SM_10006detail8for_each13static_kernelINS2_12policy_hub_t12policy_500_tElN6thrust24THRUST_300001_SM_1000_NS8cuda_cub10__tabulate7functorINS7_6detail15normal_iteratorINS7_10device_ptrIiEEEENS7_6system6detail7generic6detail22compute_sequence_valueIivEElEEEEvT0_T1__param_1[16]
)
.maxntid 256
{
	.reg .pred 	%p<4>;
	.reg .b32 	%r<18>;
	.reg .b64 	%rd<20>;

	ld.param.u64 	%rd7, [_ZN3cub18CUB_300001_SM_10006detail8for_each13static_kernelINS2_12policy_hub_t12policy_500_tElN6thrust24THRUST_300001_SM_1000_NS8cuda_cub10__tabulate7functorINS7_6detail15normal_iteratorINS7_10device_ptrIiEEEENS7_6system6detail7generic6detail22compute_sequence_valueIivEElEEEEvT0_T1__param_1];
	ld.param.u64 	%rd8, [_ZN3cub18CUB_300001_SM_10006detail8for_each13static_kernelINS2_12policy_hub_t12policy_500_tElN6thrust24THRUST_300001_SM_1000_NS8cuda_cub10__tabulate7functorINS7_6detail15normal_iteratorINS7_10device_ptrIiEEEENS7_6system6detail7generic6detail22compute_sequence_valueIivEElEEEEvT0_T1__param_0];
	ld.param.v2.u32 	{%r3, %r4}, [_ZN3cub18CUB_300001_SM_10006detail8for_each13static_kernelINS2_12policy_hub_t12policy_500_tElN6thrust24THRUST_300001_SM_1000_NS8cuda_cub10__tabulate7functorINS7_6detail15normal_iteratorINS7_10device_ptrIiEEEENS7_6system6detail7generic6detail22compute_sequence_valueIivEElEEEEvT0_T1__param_1+8];
	mov.u32 	%r5, %ctaid.x;
	mul.wide.u32 	%rd1, %r5, 512;
	sub.s64 	%rd2, %rd8, %rd1;
	setp.lt.s64 	%p1, %rd2, 512;
	@%p1 bra 	$L__BB20_2;
	mov.u32 	%r13, %tid.x;
	cvta.to.global.u64 	%rd15, %rd7;
	cvt.u64.u32 	%rd16, %r13;
	add.s64 	%rd17, %rd1, %rd16;
	cvt.u32.u64 	%r14, %rd17;
	mad.lo.s32 	%r15, %r4, %r14, %r3;
	shl.b64 	%rd18, %rd17, 2;
	add.s64 	%rd19, %rd15, %rd18;
	st.global.u32 	[%rd19], %r15;
	add.s32 	%r16, %r14, 256;
	mad.lo.s32 	%r17, %r4, %r16, %r3;
	st.global.u32 	[%rd19+1024], %r17;
	bra.uni 	$L__BB20_6;
$L__BB20_2:
	cvta.to.global.u64 	%rd3, %rd7;
	mov.u32 	%r6, %tid.x;
	cvt.s64.s32 	%rd4, %rd2;
	cvt.u64.u32 	%rd5, %r6;
	setp.le.s64 	%p2, %rd4, %rd5;
	@%p2 bra 	$L__BB20_4;
	add.s64 	%rd9, %rd1, %rd5;
	cvt.u32.u64 	%r7, %rd9;
	mad.lo.s32 	%r8, %r4, %r7, %r3;
	shl.b64 	%rd10, %rd9, 2;
	add.s64 	%rd11, %rd3, %rd10;
	st.global.u32 	[%rd11], %r8;
$L__BB20_4:
	cvt.u32.u64 	%r9, %rd5;
	add.s32 	%r10, %r9, 256;
	cvt.u64.u32 	%rd6, %r10;
	setp.le.s64 	%p3, %rd4, %rd6;
	@%p3 bra 	$L__BB20_6;
	add.s64 	%rd12, %rd1, %rd6;
	shl.b64 	%rd13, %rd12, 2;
	cvt.u32.u64 	%r11, %rd12;
	mad.lo.s32 	%r12, %r4, %r11, %r3;
	add.s64 	%rd14, %rd13, %rd3;
	st.global.u32 	[%rd14], %r12;
$L__BB20_6:
	ret;

}
	// .globl	_ZN3cub18CUB_300001_SM_10006detail8for_each13static_kernelINS2_12policy_hub_t12policy_500_tEmN6thrust24THRUST_300001_SM_1000_NS8cuda_cub20__uninitialized_fill7functorINS7_10device_ptrI7double2EESC_EEEEvT0_T1_
.visible .entry _ZN3cub18CUB_300001_SM_10006detail8for_each13static_kernelINS2_12policy_hub_t12policy_500_tEmN6thrust24THRUST_300001_SM_1000_NS8cuda_cub20__uninitialized_fill7functorINS7_10device_ptrI7double2EESC_EEEEvT0_T1_(
	.param .u64 _ZN3cub18CUB_300001_SM_10006detail8for_each13static_kernelINS2_12policy_hub_t12policy_500_tEmN6thrust24THRUST_300001_SM_1000_NS8cuda_cub20__uninitialized_fill7functorINS7_10device_ptrI7double2EESC_EEEEvT0_T1__param_0,
	.param .align 16 .b8 _ZN3cub18CUB_300001_SM_10006detail8for_each13static_kernelINS2_12policy_hub_t12policy_500_tEmN6thrust24THRUST_300001_SM_1000_NS8cuda_cub20__uninitialized_fill7functorINS7_10device_ptrI7double2EESC_EEEEvT0_T1__param_1[32]
)
.maxntid 256
{
	.reg .pred 	%p<4>;
	.reg .b16 	%rs<9>;
	.reg .b32 	%r<15>;
	.reg .b64 	%rd<16>;
	.reg .b64 	%fd<5>;

	ld.param.u64 	%rd4, [_ZN3cub18CUB_300001_SM_10006detail8for_each13static_kernelINS2_12policy_hub_t12policy_500_tEmN6thrust24THRUST_300001_SM_1000_NS8cuda_cub20__uninitialized_fill7functorINS7_10device_ptrI7double2EESC_EEEEvT0_T1__param_1];
	ld.param.u64 	%rd5, [_ZN3cub18CUB_300001_SM_10006detail8for_each13static_kernelINS2_12policy_hub_t12policy_500_tEmN6thrust24THRUST_300001_SM_1000_NS8cuda_cub20__uninitialized_fill7functorINS7_10device_ptrI7double2EESC_EEEEvT0_T1__param_0];
	ld.param.v2.f64 	{%fd3, %fd4}, [_ZN3cub18CUB_300001_SM_10006detail8for_each13static_kernelINS2_12policy_hub_t12policy_500_tEmN6thrust24THRUST_300001_SM_1000_NS8cuda_cub20__uninitialized_fill7functorINS7_10device_ptrI7double2EESC_EEEEvT0_T1__param_1+16];
	mov.u32 	%r12, %ctaid.x;
	mul.wide.u32 	%rd1, %r12, 512;
	sub.s64 	%rd2, %rd5, %rd1;
	setp.lt.u64 	%p1, %rd2, 512;
	@%p1 bra 	$L__BB21_2;
	mov.u32 	%r14, %tid.x;
	cvta.to.global.u64 	%rd11, %rd4;
	cvt.u64.u32 	%rd12, %r14;
	add.s64 	%rd13, %rd1, %rd12;
	shl.b64 	%rd14, %rd13, 4;
	add.s64 	%rd15, %rd11, %rd14;
	st.global.v2.f64 	[%rd15], {%fd3, %fd4};
	st.global.v2.f64 	[%rd15+4096], {%fd3, %fd4};
	bra.uni 	$L__BB21_6;
$L__BB21_2:
	cvta.to.global.u64 	%rd6, %rd4;
	mov.u32 	%r1, %tid.x;
	cvt.u64.u32 	%rd7, %r1;
	setp.le.u64 	%p2, %rd2, %rd7;
	add.s64 	%rd8, %rd1, %rd7;
	shl.b64 	%rd9, %rd8, 4;
	add.s64 	%rd3, %rd6, %rd9;
	@%p2 bra 	$L__BB21_4;
	st.global.v2.f64 	[%rd3], {%fd3, %fd4};
$L__BB21_4:
	add.s32 	%r13, %r1, 256;
	cvt.u64.u32 	%rd10, %r13;
	setp.le.u64 	%p3, %rd2, %rd10;
	@%p3 bra 	$L__BB21_6;
	st.global.v2.f64 	[%rd3+4096], {%fd3, %fd4};
$L__BB21_6:
	ret;

}
	// .globl	_ZN3cub18CUB_300001_SM_10006detail4scan20DeviceScanInitKernelINS0_13ScanTileStateIiLb1EEEEEvT_i
.visible .entry _ZN3cub18CUB_300001_SM_10006detail4scan20DeviceScanInitKernelINS0_13ScanTileStateIiLb1EEEEEvT_i(
	.param .align 8 .b8 _ZN3cub18CUB_300001_SM_10006detail4scan20DeviceScanInitKernelINS0_13ScanTileStateIiLb1EEEEEvT_i_param_0[8],
	.param .u32 _ZN3cub18CUB_300001_SM_10006detail4scan20DeviceScanInitKernelINS0_13ScanTileStateIiLb1EEEEEvT_i_param_1
)
{
	.reg .pred 	%p<5>;
	.reg .b32 	%r<10>;
	.reg .b64 	%rd<7>;

	ld.param.u64 	%rd2, [_ZN3cub18CUB_300001_SM_10006detail4scan20DeviceScanInitKernelINS0_13ScanTileStateIiLb1EEEEEvT_i_param_0];
	ld.param.u32 	%r4, [_ZN3cub18CUB_300001_SM_10006detail4scan20DeviceScanInitKernelINS0_13ScanTileStateIiLb1EEEEEvT_i_param_1];
	cvta.to.global.u64 	%rd1, %rd2;
	mov.u32 	%r1, %ctaid.x;
	mov.u32 	%r5, %ntid.x;
	mov.u32 	%r2, %tid.x;
	mad.lo.s32 	%r3, %r1, %r5, %r2;
	setp.ge.s32 	%p1, %r3, %r4;
	@%p1 bra 	$L__BB22_2;
	mul.wide.s32 	%rd3, %r3, 8;
	add.s64 	%rd4, %rd1, %rd3;
	mov.b32 	%r6, 0;
	mov.b32 	%r7, 99;
	st.global.v2.u32 	[%rd4+256], {%r7, %r6};
$L__BB22_2:
	setp.ne.s32 	%p2, %r1, 0;
	setp.gt.u32 	%p3, %r2, 31;
	or.pred  	%p4, %p2, %p3;
	@%p4 bra 	$L__BB22_4;
	mul.wide.u32 	%rd5, %r2, 8;
	add.s64 	%rd6, %rd1, %rd5;
	mov.b32 	%r9, 0;
	st.global.v2.u32 	[%rd6], {%r9, %r9};
$L__BB22_4:
	ret;

}
	// .globl	_ZN3cub18CUB_300001_SM_10006detail4scan16DeviceScanKernelINS2_10policy_hubIiiijN4cuda3std3__44plusIvEEE10Policy1000EN6thrust24THRUST_300001_SM_1000_NS6detail15normal_iteratorINSD_10device_ptrIiEEEESI_NS0_13ScanTileStateIiLb1EEES9_NS0_8NullTypeEjiLb0ESL_EEvT0_T1_T2_iT3_T4_T5_
.visible .entry _ZN3cub18CUB_300001_SM_10006detail4scan16DeviceScanKernelINS2_10policy_hubIiiijN4cuda3std3__44plusIvEEE10Policy1000EN6thrust24THRUST_300001_SM_1000_NS6detail15normal_iteratorINSD_10device_ptrIiEEEESI_NS0_13ScanTileStateIiLb1EEES9_NS0_8NullTypeEjiLb0ESL_EEvT0_T1_T2_iT3_T4_T5_(
	.param .align 8 .b8 _ZN3cub18CUB_300001_SM_10006detail4scan16DeviceScanKernelINS2_10policy_hubIiiijN4cuda3std3__44plusIvEEE10Policy1000EN6thrust24THRUST_300001_SM_1000_NS6detail15normal_iteratorINSD_10device_ptrIiEEEESI_NS0_13ScanTileStateIiLb1EEES9_NS0_8NullTypeEjiLb0ESL_EEvT0_T1_T2_iT3_T4_T5__param_0[8],
	.param .align 8 .b8 _ZN3cub18CUB_300001_SM_10006detail4scan16DeviceScanKernelINS2_10policy_hubIiiijN4cuda3std3__44plusIvEEE10Policy1000EN6thrust24THRUST_300001_SM_1000_NS6detail15normal_iteratorINSD_10device_ptrIiEEEESI_NS0_13ScanTileStateIiLb1EEES9_NS0_8NullTypeEjiLb0ESL_EEvT0_T1_T2_iT3_T4_T5__param_1[8],
	.param .align 8 .b8 _ZN3cub18CUB_300001_SM_10006detail4scan16DeviceScanKernelINS2_10policy_hubIiiijN4cuda3std3__44plusIvEEE10Policy1000EN6thrust24THRUST_300001_SM_1000_NS6detail15normal_iteratorINSD_10device_ptrIiEEEESI_NS0_13ScanTileStateIiLb1EEES9_NS0_8NullTypeEjiLb0ESL_EEvT0_T1_T2_iT3_T4_T5__param_2[8],
	.param .u32 _ZN3cub18CUB_300001_SM_10006detail4scan16DeviceScanKernelINS2_10policy_hubIiiijN4cuda3std3__44plusIvEEE10Policy1000EN6thrust24THRUST_300001_SM_1000_NS6detail15normal_iteratorINSD_10device_ptrIiEEEESI_NS0_13ScanTileStateIiLb1EEES9_NS0_8NullTypeEjiLb0ESL_EEvT0_T1_T2_iT3_T4_T5__param_3,
	.param .align 1 .b8 _ZN3cub18CUB_300001_SM_10006detail4scan16DeviceScanKernelINS2_10policy_hubIiiijN4cuda3std3__44plusIvEEE10Policy1000EN6thrust24THRUST_300001_SM_1000_NS6detail15normal_iteratorINSD_10device_ptrIiEEEESI_NS0_13ScanTileStateIiLb1EEES9_NS0_8NullTypeEjiLb0ESL_EEvT0_T1_T2_iT3_T4_T5__param_4[1],
	.param .align 1 .b8 _ZN3cub18CUB_300001_SM_10006detail4scan16DeviceScanKernelINS2_10policy_hubIiiijN4cuda3std3__44plusIvEEE10Policy1000EN6thrust24THRUST_300001_SM_1000_NS6detail15normal_iteratorINSD_10device_ptrIiEEEESI_NS0_13ScanTileStateIiLb1EEES9_NS0_8NullTypeEjiLb0ESL_EEvT0_T1_T2_iT3_T4_T5__param_5[1],
	.param .u32 _ZN3cub18CUB_300001_SM_10006detail4scan16DeviceScanKernelINS2_10policy_hubIiiijN4cuda3std3__44plusIvEEE10Policy1000EN6thrust24THRUST_300001_SM_1000_NS6detail15normal_iteratorINSD_10device_ptrIiEEEESI_NS0_13ScanTileStateIiLb1EEES9_NS0_8NullTypeEjiLb0ESL_EEvT0_T1_T2_iT3_T4_T5__param_6
)
.maxntid 384
{
	.reg .pred 	%p<160>;
	.reg .b32 	%r<1050>;
	.reg .b64 	%rd<55>;
	// demoted variable
	.shared .align 16 .b8 _ZZN3cub18CUB_300001_SM_10006detail4scan16DeviceScanKernelINS2_10policy_hubIiiijN4cuda3std3__44plusIvEEE10Policy1000EN6thrust24THRUST_300001_SM_1000_NS6detail15normal_iteratorINSD_10device_ptrIiEEEESI_NS0_13ScanTileStateIiLb1EEES9_NS0_8NullTypeEjiLb0ESL_EEvT0_T1_T2_iT3_T4_T5_E12temp_storage[33808];
	ld.param.u64 	%rd1, [_ZN3cub18CUB_300001_SM_10006detail4scan16DeviceScanKernelINS2_10policy_hubIiiijN4cuda3std3__44plusIvEEE10Policy1000EN6thrust24THRUST_300001_SM_1000_NS6detail15normal_iteratorINSD_10device_ptrIiEEEESI_NS0_13ScanTileStateIiLb1EEES9_NS0_8NullTypeEjiLb0ESL_EEvT0_T1_T2_iT3_T4_T5__param_2];
	ld.param.u64 	%rd13, [_ZN3cub18CUB_300001_SM_10006detail4scan16DeviceScanKernelINS2_10policy_hubIiiijN4cuda3std3__44plusIvEEE10Policy1000EN6thrust24THRUST_300001_SM_1000_NS6detail15normal_iteratorINSD_10device_ptrIiEEEESI_NS0_13ScanTileStateIiLb1EEES9_NS0_8NullTypeEjiLb0ESL_EEvT0_T1_T2_iT3_T4_T5__param_1];
	ld.param.u64 	%rd14, [_ZN3cub18CUB_300001_SM_10006detail4scan16DeviceScanKernelINS2_10policy_hubIiiijN4cuda3std3__44plusIvEEE10Policy1000EN6thrust24THRUST_300001_SM_1000_NS6detail15normal_iteratorINSD_10device_ptrIiEEEESI_NS0_13ScanTileStateIiLb1EEES9_NS0_8NullTypeEjiLb0ESL_EEvT0_T1_T2_iT3_T4_T5__param_0];
	ld.param.u32 	%r233, [_ZN3cub18CUB_300001_SM_10006detail4scan16DeviceScanKernelINS2_10policy_hubIiiijN4cuda3std3__44plusIvEEE10Policy1000EN6thrust24THRUST_300001_SM_1000_NS6detail15normal_iteratorINSD_10device_ptrIiEEEESI_NS0_13ScanTileStateIiLb1EEES9_NS0_8NullTypeEjiLb0ESL_EEvT0_T1_T2_iT3_T4_T5__param_3];
	ld.param.u32 	%r234, [_ZN3cub18CUB_300001_SM_10006detail4scan16DeviceScanKernelINS2_10policy_hubIiiijN4cuda3std3__44plusIvEEE10Policy1000EN6thrust24THRUST_300001_SM_1000_NS6detail15normal_iteratorINSD_10device_ptrIiEEEESI_NS0_13ScanTileStateIiLb1EEES9_NS0_8NullTypeEjiLb0ESL_EEvT0_T1_T2_iT3_T4_T5__param_6];
	cvta.to.global.u64 	%rd2, %rd14;
	cvta.to.global.u64 	%rd3, %rd13;
	mov.u32 	%r235, %ctaid.x;
	add.s32 	%r998, %r233, %r235;
	mul.lo.s32 	%r2, %r998, 8448;
	sub.s32 	%r3, %r234, %r2;
	setp.lt.u32 	%p1, %r3, 8449;
	@%p1 bra 	$L__BB23_26;
	cvt.u64.u32 	%rd37, %r2;
	mov.u32 	%r4, %tid.x;
	and.b32  	%r642, %r4, 31;
	and.b32  	%r643, %r4, 992;
	mul.lo.s32 	%r644, %r643, 22;
	or.b32  	%r645, %r644, %r642;
	cvt.u64.u32 	%rd38, %r645;
	add.s64 	%rd4, %rd38, %rd37;
	shl.b64 	%rd39, %rd4, 2;
	add.s64 	%rd40, %rd2, %rd39;
	ld.global.u32 	%r646, [%rd40];
	ld.global.u32 	%r647, [%rd40+128];
	ld.global.u32 	%r648, [%rd40+256];
	ld.global.u32 	%r649, [%rd40+384];
	ld.global.u32 	%r650, [%rd40+512];
	ld.global.u32 	%r651, [%rd40+640];
	ld.global.u32 	%r652, [%rd40+768];
	ld.global.u32 	%r653, [%rd40+896];
	ld.global.u32 	%r654, [%rd40+1024];
	ld.global.u32 	%r655, [%rd40+1152];
	ld.global.u32 	%r656, [%rd40+1280];
	ld.global.u32 	%r657, [%rd40+1408];
	ld.global.u32 	%r658, [%rd40+1536];
	ld.global.u32 	%r659, [%rd40+1664];
	ld.global.u32 	%r660, [%rd40+1792];
	ld.global.u32 	%r661, [%rd40+1920];
	ld.global.u32 	%r662, [%rd40+2048];
	ld.global.u32 	%r663, [%rd40+2176];
	ld.global.u32 	%r664, [%rd40+2304];
	ld.global.u32 	%r665, [%rd40+2432];
	ld.global.u32 	%r666, [%rd40+2560];
	ld.global.u32 	%r667, [%rd40+2688];
	// begin inline asm
	mov.u32 %r641, %laneid;
	// end inline asm
	shr.u32 	%r6, %r4, 5;
	mad.lo.s32 	%r668, %r6, 704, %r641;
	shl.b32 	%r669, %r668, 2;
	mov.u32 	%r670, _ZZN3cub18CUB_300001_SM_10006detail4scan16DeviceScanKernelINS2_10policy_hubIiiijN4cuda3std3__44plusIvEEE10Policy1000EN6thrust24THRUST_300001_SM_1000_NS6detail15normal_iteratorINSD_10device_ptrIiEEEESI_NS0_13ScanTileStateIiLb1EEES9_NS0_8NullTypeEjiLb0ESL_EEvT0_T1_T2_iT3_T4_T5_E12temp_storage;
	add.s32 	%r7, %r670, %r669;
	st.shared.u32 	[%r7], %r646;
	st.shared.u32 	[%r7+128], %r647;
	st.shared.u32 	[%r7+256], %r648;
	st.shared.u32 	[%r7+384], %r649;
	st.shared.u32 	[%r7+512], %r650;
	st.shared.u32 	[%r7+640], %r651;
	st.shared.u32 	[%r7+768], %r652;
	st.shared.u32 	[%r7+896], %r653;
	st.shared.u32 	[%r7+1024], %r654;
	st.shared.u32 	[%r7+1152], %r655;
	st.shared.u32 	[%r7+1280], %r656;
	st.shared.u32 	[%r7+1408], %r657;
	st.shared.u32 	[%r7+1536], %r658;
	st.shared.u32 	[%r7+1664], %r659;
	st.shared.u32 	[%r7+1792], %r660;
	st.shared.u32 	[%r7+1920], %r661;
	st.shared.u32 	[%r7+2048], %r662;
	st.shared.u32 	[%r7+2176], %r663;
	st.shared.u32 	[%r7+2304], %r664;
	st.shared.u32 	[%r7+2432], %r665;
	st.shared.u32 	[%r7+2560], %r666;
	st.shared.u32 	[%r7+2688], %r667;
	bar.warp.sync 	-1;
	mad.lo.s32 	%r8, %r641, 84, %r7;
	ld.shared.v2.u32 	{%r9, %r10}, [%r8];
	ld.shared.v2.u32 	{%r11, %r12}, [%r8+8];
	ld.shared.v2.u32 	{%r13, %r14}, [%r8+16];
	ld.shared.v2.u32 	{%r15, %r16}, [%r8+24];
	ld.shared.v2.u32 	{%r17, %r18}, [%r8+32];
	ld.shared.v2.u32 	{%r19, %r20}, [%r8+40];
	ld.shared.v2.u32 	{%r21, %r22}, [%r8+48];
	ld.shared.v2.u32 	{%r23, %r24}, [%r8+56];
	ld.shared.v2.u32 	{%r25, %r26}, [%r8+64];
	ld.shared.v2.u32 	{%r27, %r28}, [%r8+72];
	ld.shared.v2.u32 	{%r29, %r30}, [%r8+80];
	bar.sync 	0;
	setp.ne.s32 	%p104, %r998, 0;
	@%p104 bra 	$L__BB23_6;
	add.s32 	%r892, %r10, %r9;
	add.s32 	%r893, %r11, %r892;
	add.s32 	%r894, %r12, %r893;
	add.s32 	%r895, %r13, %r894;
	add.s32 	%r896, %r14, %r895;
	add.s32 	%r897, %r15, %r896;
	add.s32 	%r898, %r16, %r897;
	add.s32 	%r899, %r17, %r898;
	add.s32 	%r900, %r18, %r899;
	add.s32 	%r901, %r19, %r900;
	add.s32 	%r902, %r20, %r901;
	add.s32 	%r903, %r21, %r902;
	add.s32 	%r904, %r22, %r903;
	add.s32 	%r905, %r23, %r904;
	add.s32 	%r906, %r24, %r905;
	add.s32 	%r907, %r25, %r906;
	add.s32 	%r908, %r26, %r907;
	add.s32 	%r909, %r27, %r908;
	add.s32 	%r910, %r28, %r909;
	add.s32 	%r911, %r29, %r910;
	add.s32 	%r866, %r30, %r911;
	mov.b32 	%r864, 1;
	mov.b32 	%r889, 0;
	mov.b32 	%r891, -1;
	// begin inline asm
	{  .reg .s32 r0;  .reg .pred p;  shfl.sync.up.b32 r0|p, %r866, %r864, %r889, %r891;  @p add.s32 r0, r0, %r866;  mov.s32 %r862, r0;}
	// end inline asm
	mov.b32 	%r870, 2;
	// begin inline asm
	{  .reg .s32 r0;  .reg .pred p;  shfl.sync.up.b32 r0|p, %r862, %r870, %r889, %r891;  @p add.s32 r0, r0, %r862;  mov.s32 %r868, r0;}
	// end inline asm
	mov.b32 	%r876, 4;
	// begin inline asm
	{  .reg .s32 r0;  .reg .pred p;  shfl.sync.up.b32 r0|p, %r868, %r876, %r889, %r891;  @p add.s32 r0, r0, %r868;  mov.s32 %r874, r0;}
	// end inline asm
	mov.b32 	%r882, 8;
	// begin inline asm
	{  .reg .s32 r0;  .reg .pred p;  shfl.sync.up.b32 r0|p, %r874, %r882, %r889, %r891;  @p add.s32 r0, r0, %r874;  mov.s32 %r880, r0;}
	// end inline asm
	mov.b32 	%r888, 16;
	// begin inline asm
	{  .reg .s32 r0;  .reg .pred p;  shfl.sync.up.b32 r0|p, %r880, %r888, %r889, %r891;  @p add.s32 r0, r0, %r880;  mov.s32 %r886, r0;}
	// end inline asm
	setp.ne.s32 	%p146, %r641, 31;
	@%p146 bra 	$L__BB23_4;
	shl.b32 	%r912, %r6, 2;
	add.s32 	%r914, %r670, %r912;
	st.shared.u32 	[%r914+16], %r886;
$L__BB23_4:
	sub.s32 	%r915, %r886, %r866;
	bar.sync 	0;
	ld.shared.v4.u32 	{%r916, %r917, %r918, %r919}, [_ZZN3cub18CUB_300001_SM_10006detail4scan16DeviceScanKernelINS2_10policy_hubIiiijN4cuda3std3__44plusIvEEE10Policy1000EN6thrust24THRUST_300001_SM_1000_NS6detail15normal_iteratorINSD_10device_ptrIiEEEESI_NS0_13ScanTileStateIiLb1EEES9_NS0_8NullTypeEjiLb0ESL_EEvT0_T1_T2_iT3_T4_T5_E12temp_storage+16];
	add.s32 	%r920, %r917, %r916;
	setp.eq.s32 	%p147, %r6, 2;
	selp.b32 	%r921, %r920, %r916, %p147;
	add.s32 	%r922, %r920, %r918;
	setp.eq.s32 	%p148, %r6, 3;
	selp.b32 	%r923, %r922, %r921, %p148;
	add.s32 	%r924, %r922, %r919;
	setp.eq.s32 	%p149, %r6, 4;
	selp.b32 	%r925, %r924, %r923, %p149;
	ld.shared.v4.u32 	{%r926, %r927, %r928, %r929}, [_ZZN3cub18CUB_300001_SM_10006detail4scan16DeviceScanKernelINS2_10policy_hubIiiijN4cuda3std3__44plusIvEEE10Policy1000EN6thrust24THRUST_300001_SM_1000_NS6detail15normal_iteratorINSD_10device_ptrIiEEEESI_NS0_13ScanTileStateIiLb1EEES9_NS0_8NullTypeEjiLb0ESL_EEvT0_T1_T2_iT3_T4_T5_E12temp_storage+32];
	add.s32 	%r930, %r924, %r926;
	setp.eq.s32 	%p150, %r6, 5;
	selp.b32 	%r931, %r930, %r925, %p150;
	add.s32 	%r932, %r930, %r927;
	setp.eq.s32 	%p151, %r6, 6;
	selp.b32 	%r933, %r932, %r931, %p151;
	add.s32 	%r934, %r932, %r928;
	setp.eq.s32 	%p152, %r6, 7;
	selp.b32 	%r935, %r934, %r933, %p152;
	add.s32 	%r936, %r934, %r929;
	setp.eq.s32 	%p153, %r6, 8;
	selp.b32 	%r937, %r936, %r935, %p153;
	ld.shared.v4.u32 	{%r938, %r939, %r940, %r941}, [_ZZN3cub18CUB_300001_SM_10006detail4scan16DeviceScanKernelINS2_10policy_hubIiiijN4cuda3std3__44plusIvEEE10Policy1000EN6thrust24THRUST_300001_SM_1000_NS6detail15normal_iteratorINSD_10device_ptrIiEEEESI_NS0_13ScanTileStateIiLb1EEES9_NS0_8NullTypeEjiLb0ESL_EEvT0_T1_T2_iT3_T4_T5_E12temp_storage+48];
	add.s32 	%r942, %r936, %r938;
	setp.eq.s32 	%p154, %r6, 9;
	selp.b32 	%r943, %r942, %r937, %p154;
	add.s32 	%r944, %r942, %r939;
	setp.eq.s32 	%p155, %r6, 10;
	selp.b32 	%r945, %r944, %r943, %p155;
	add.s32 	%r946, %r944, %r940;
	setp.eq.s32 	%p156, %r6, 11;
	selp.b32 	%r947, %r946, %r945, %p156;
	add.s32 	%r33, %r946, %r941;
	setp.lt.u32 	%p157, %r4, 32;
	setp.eq.s32 	%p158, %r641, 0;
	selp.b32 	%r948, 0, %r915, %p158;
	add.s32 	%r949, %r947, %r948;
	selp.b32 	%r1012, %r915, %r949, %p157;
	setp.ne.s32 	%p159, %r4, 0;
	@%p159 bra 	$L__BB23_25;
	add.s64 	%rd52, %rd1, 256;
	mov.b32 	%r950, 101;
	// begin inline asm
	st.relaxed.gpu.v2.u32 [%rd52], {%r950, %r33};
	// end inline asm
	mov.b32 	%r1012, 0;
	bra.uni 	$L__BB23_25;
$L__BB23_6:
	add.s32 	%r701, %r10, %r9;
	add.s32 	%r702, %r11, %r701;
	add.s32 	%r703, %r12, %r702;
	add.s32 	%r704, %r13, %r703;
	add.s32 	%r705, %r14, %r704;
	add.s32 	%r706, %r15, %r705;
	add.s32 	%r707, %r16, %r706;
	add.s32 	%r708, %r17, %r707;
	add.s32 	%r709, %r18, %r708;
	add.s32 	%r710, %r19, %r709;
	add.s32 	%r711, %r20, %r710;
	add.s32 	%r712, %r21, %r711;
	add.s32 	%r713, %r22, %r712;
	add.s32 	%r714, %r23, %r713;
	add.s32 	%r715, %r24, %r714;
	add.s32 	%r716, %r25, %r715;
	add.s32 	%r717, %r26, %r716;
	add.s32 	%r718, %r27, %r717;
	add.s32 	%r719, %r28, %r718;
	add.s32 	%r720, %r29, %r719;
	add.s32 	%r675, %r30, %r720;
	mov.b32 	%r673, 1;
	mov.b32 	%r698, 0;
	mov.b32 	%r700, -1;
	// begin inline asm
	{  .reg .s32 r0;  .reg .pred p;  shfl.sync.up.b32 r0|p, %r675, %r673, %r698, %r700;  @p add.s32 r0, r0, %r675;  mov.s32 %r671, r0;}
	// end inline asm
	mov.b32 	%r679, 2;
	// begin inline asm
	{  .reg .s32 r0;  .reg .pred p;  shfl.sync.up.b32 r0|p, %r671, %r679, %r698, %r700;  @p add.s32 r0, r0, %r671;  mov.s32 %r677, r0;}
	// end inline asm
	mov.b32 	%r685, 4;
	// begin inline asm
	{  .reg .s32 r0;  .reg .pred p;  shfl.sync.up.b32 r0|p, %r677, %r685, %r698, %r700;  @p add.s32 r0, r0, %r677;  mov.s32 %r683, r0;}
	// end inline asm
	mov.b32 	%r691, 8;
	// begin inline asm
	{  .reg .s32 r0;  .reg .pred p;  shfl.sync.up.b32 r0|p, %r683, %r691, %r698, %r700;  @p add.s32 r0, r0, %r683;  mov.s32 %r689, r0;}
	// end inline asm
	mov.b32 	%r697, 16;
	// begin inline asm
	{  .reg .s32 r0;  .reg .pred p;  shfl.sync.up.b32 r0|p, %r689, %r697, %r698, %r700;  @p add.s32 r0, r0, %r689;  mov.s32 %r695, r0;}
	// end inline asm
	setp.ne.s32 	%p105, %r641, 31;
	@%p105 bra 	$L__BB23_8;
	shl.b32 	%r721, %r6, 2;
	add.s32 	%r723, %r670, %r721;
	st.shared.u32 	[%r723+16], %r695;
$L__BB23_8:
	sub.s32 	%r724, %r695, %r675;
	bar.sync 	0;
	ld.shared.v4.u32 	{%r725, %r726, %r727, %r728}, [_ZZN3cub18CUB_300001_SM_10006detail4scan16DeviceScanKernelINS2_10policy_hubIiiijN4cuda3std3__44plusIvEEE10Policy1000EN6thrust24THRUST_300001_SM_1000_NS6detail15normal_iteratorINSD_10device_ptrIiEEEESI_NS0_13ScanTileStateIiLb1EEES9_NS0_8NullTypeEjiLb0ESL_EEvT0_T1_T2_iT3_T4_T5_E12temp_storage+16];
	add.s32 	%r729, %r726, %r725;
	setp.eq.s32 	%p106, %r6, 2;
	selp.b32 	%r730, %r729, %r725, %p106;
	add.s32 	%r731, %r729, %r727;
	setp.eq.s32 	%p107, %r6, 3;
	selp.b32 	%r732, %r731, %r730, %p107;
	add.s32 	%r733, %r731, %r728;
	setp.eq.s32 	%p108, %r6, 4;
	selp.b32 	%r734, %r733, %r732, %p108;
	ld.shared.v4.u32 	{%r735, %r736, %r737, %r738}, [_ZZN3cub18CUB_300001_SM_10006detail4scan16DeviceScanKernelINS2_10policy_hubIiiijN4cuda3std3__44plusIvEEE10Policy1000EN6thrust24THRUST_300001_SM_1000_NS6detail15normal_iteratorINSD_10device_ptrIiEEEESI_NS0_13ScanTileStateIiLb1EEES9_NS0_8NullTypeEjiLb0ESL_EEvT0_T1_T2_iT3_T4_T5_E12temp_storage+32];
	add.s32 	%r739, %r733, %r735;
	setp.eq.s32 	%p109, %r6, 5;
	selp.b32 	%r740, %r739, %r734, %p109;
	add.s32 	%r741, %r739, %r736;
	setp.eq.s32 	%p110, %r6, 6;
	selp.b32 	%r742, %r741, %r740, %p110;
	add.s32 	%r743, %r741, %r737;
	setp.eq.s32 	%p111, %r6, 7;
	selp.b32 	%r744, %r743, %r742, %p111;
	add.s32 	%r745, %r743, %r738;
	setp.eq.s32 	%p112, %r6, 8;
	selp.b32 	%r746, %r745, %r744, %p112;
	ld.shared.v4.u32 	{%r747, %r748, %r749, %r750}, [_ZZN3cub18CUB_300001_SM_10006detail4scan16DeviceScanKernelINS2_10policy_hubIiiijN4cuda3std3__44plusIvEEE10Policy1000EN6thrust24THRUST_300001_SM_1000_NS6detail15normal_iteratorINSD_10device_ptrIiEEEESI_NS0_13ScanTileStateIiLb1EEES9_NS0_8NullTypeEjiLb0ESL_EEvT0_T1_T2_iT3_T4_T5_E12temp_storage+48];
	add.s32 	%r751, %r745, %r747;
	setp.eq.s32 	%p113, %r6, 9;
	selp.b32 	%r752, %r751, %r746, %p113;
	add.s32 	%r753, %r751, %r748;
	setp.eq.s32 	%p114, %r6, 10;
	selp.b32 	%r754, %r753, %r752, %p114;
	add.s32 	%r755, %r753, %r749;
	setp.eq.s32 	%p115, %r6, 11;
	selp.b32 	%r756, %r755, %r754, %p115;
	add.s32 	%r37, %r755, %r750;
	setp.gt.u32 	%p116, %r4, 31;
	setp.lt.u32 	%p117, %r4, 32;
	setp.eq.s32 	%p118, %r641, 0;
	selp.b32 	%r757, 0, %r724, %p118;
	add.s32 	%r1011, %r756, %r757;
	selp.b32 	%r39, %r724, %r1011, %p117;
	@%p116 bra 	$L__BB23_24;
	setp.ne.s32 	%p119, %r4, 0;
	mul.wide.s32 	%rd41, %r998, 8;
	add.s64 	%rd5, %rd1, %rd41;
	@%p119 bra 	$L__BB23_11;
	st.shared.u32 	[_ZZN3cub18CUB_300001_SM_10006detail4scan16DeviceScanKernelINS2_10policy_hubIiiijN4cuda3std3__44plusIvEEE10Policy1000EN6thrust24THRUST_300001_SM_1000_NS6detail15normal_iteratorINSD_10device_ptrIiEEEESI_NS0_13ScanTileStateIiLb1EEES9_NS0_8NullTypeEjiLb0ESL_EEvT0_T1_T2_iT3_T4_T5_E12temp_storage+12], %r37;
	add.s64 	%rd42, %rd5, 256;
	mov.b32 	%r758, 100;
	// begin inline asm
	st.relaxed.gpu.v2.u32 [%rd42], {%r758, %r37};
	// end inline asm
$L__BB23_11:
	not.b32 	%r764, %r4;
	add.s32 	%r1006, %r998, %r764;
	mov.b32 	%r760, 830;
	// begin inline asm
	nanosleep.u32 %r760;
	// end inline asm
	mul.wide.s32 	%rd44, %r1006, 8;
	add.s64 	%rd45, %rd1, %rd44;
	add.s64 	%rd43, %rd45, 256;
	// begin inline asm
	ld.relaxed.gpu.v2.u32 {%r1008, %r1000}, [%rd43];
	// end inline asm
	mov.b32 	%r1001, 952;
$L__BB23_12:
	setp.eq.s32 	%p120, %r1008, 99;
	mov.b32 	%r765, -1;
	vote.sync.any.pred 	%p121, %p120, %r765;
	not.pred 	%p122, %p121;
	@%p122 bra 	$L__BB23_14;
	mul.lo.s32 	%r860, %r998, 16807;
	and.b32  	%r998, %r860, 2147483647;
	add.s32 	%r861, %r1001, 1;
	rem.u32 	%r857, %r998, %r861;
	// begin inline asm
	nanosleep.u32 %r857;
	// end inline asm
	shr.u32 	%r1001, %r1001, 1;
	// begin inline asm
	ld.relaxed.gpu.v2.u32 {%r1008, %r1000}, [%rd43];
	// end inline asm
	bra.uni 	$L__BB23_12;
$L__BB23_14:
	setp.eq.s32 	%p123, %r1008, 101;
	mov.b32 	%r792, -1;
	vote.sync.ballot.b32 	%r794, %p123, %r792;
	// begin inline asm
	mov.u32 %r767, %lanemask_ge;
	// end inline asm
	and.b32  	%r795, %r794, %r767;
	or.b32  	%r796, %r795, -2147483648;
	add.s32 	%r797, %r796, -1;
	not.b32 	%r798, %r796;
	and.b32  	%r799, %r798, %r797;
	popc.b32 	%r771, %r799;
	mov.b32 	%r770, 1;
	// begin inline asm
	shfl.sync.down.b32 %r768, %r1000, %r770, %r771, %r792;
	// end inline asm
	setp.lt.s32 	%p125, %r641, %r771;
	selp.b32 	%r800, %r768, 0, %p125;
	add.s32 	%r774, %r800, %r1000;
	mov.b32 	%r775, 2;
	// begin inline asm
	shfl.sync.down.b32 %r773, %r774, %r775, %r771, %r792;
	// end inline asm
	add.s32 	%r54, %r641, 2;
	setp.gt.s32 	%p126, %r54, %r771;
	selp.b32 	%r801, 0, %r773, %p126;
	add.s32 	%r779, %r774, %r801;
	mov.b32 	%r780, 4;
	// begin inline asm
	shfl.sync.down.b32 %r778, %r779, %r780, %r771, %r792;
	// end inline asm
	add.s32 	%r55, %r641, 4;
	setp.gt.s32 	%p127, %r55, %r771;
	selp.b32 	%r802, 0, %r778, %p127;
	add.s32 	%r784, %r779, %r802;
	mov.b32 	%r785, 8;
	// begin inline asm
	shfl.sync.down.b32 %r783, %r784, %r785, %r771, %r792;
	// end inline asm
	add.s32 	%r56, %r641, 8;
	setp.gt.s32 	%p128, %r56, %r771;
	selp.b32 	%r803, 0, %r783, %p128;
	add.s32 	%r789, %r784, %r803;
	mov.b32 	%r790, 16;
	// begin inline asm
	shfl.sync.down.b32 %r788, %r789, %r790, %r771, %r792;
	// end inline asm
	add.s32 	%r57, %r641, 16;
	setp.gt.s32 	%p129, %r57, %r771;
	selp.b32 	%r804, 0, %r788, %p129;
	add.s32 	%r1005, %r789, %r804;
	add.s64 	%rd7, %rd1, 256;
	mov.b32 	%r1002, 952;
$L__BB23_15:
	setp.ne.s32 	%p130, %r1008, 101;
	mov.b32 	%r805, -1;
	vote.sync.all.pred 	%p131, %p130, %r805;
	not.pred 	%p132, %p131;
	@%p132 bra 	$L__BB23_20;
	shr.u32 	%r1002, %r1002, 1;
	mul.wide.s32 	%rd48, %r1006, 8;
	add.s64 	%rd49, %rd7, %rd48;
	add.s64 	%rd47, %rd49, -256;
	// begin inline asm
	ld.relaxed.gpu.v2.u32 {%r1008, %r1009}, [%rd47];
	// end inline asm
	mov.u32 	%r1010, %r1002;
$L__BB23_17:
	setp.eq.s32 	%p136, %r1008, 99;
	mov.b32 	%r813, -1;
	vote.sync.any.pred 	%p137, %p136, %r813;
	not.pred 	%p138, %p137;
	@%p138 bra 	$L__BB23_19;
	mul.lo.s32 	%r855, %r998, 16807;
	and.b32  	%r998, %r855, 2147483647;
	add.s32 	%r856, %r1010, 1;
	rem.u32 	%r852, %r998, %r856;
	// begin inline asm
	nanosleep.u32 %r852;
	// end inline asm
	shr.u32 	%r1010, %r1010, 1;
	// begin inline asm
	ld.relaxed.gpu.v2.u32 {%r1008, %r1009}, [%rd47];
	// end inline asm
	bra.uni 	$L__BB23_17;
$L__BB23_19:
	setp.eq.s32 	%p139, %r1008, 101;
	mov.b32 	%r839, -1;
	vote.sync.ballot.b32 	%r840, %p139, %r839;
	and.b32  	%r841, %r840, %r767;
	or.b32  	%r842, %r841, -2147483648;
	add.s32 	%r843, %r842, -1;
	not.b32 	%r844, %r842;
	and.b32  	%r845, %r844, %r843;
	popc.b32 	%r818, %r845;
	mov.b32 	%r817, 1;
	// begin inline asm
	shfl.sync.down.b32 %r815, %r1009, %r817, %r818, %r839;
	// end inline asm
	setp.lt.s32 	%p141, %r641, %r818;
	selp.b32 	%r846, %r815, 0, %p141;
	add.s32 	%r821, %r846, %r1009;
	mov.b32 	%r822, 2;
	// begin inline asm
	shfl.sync.down.b32 %r820, %r821, %r822, %r818, %r839;
	// end inline asm
	setp.gt.s32 	%p142, %r54, %r818;
	selp.b32 	%r847, 0, %r820, %p142;
	add.s32 	%r826, %r821, %r847;
	mov.b32 	%r827, 4;
	// begin inline asm
	shfl.sync.down.b32 %r825, %r826, %r827, %r818, %r839;
	// end inline asm
	setp.gt.s32 	%p143, %r55, %r818;
	selp.b32 	%r848, 0, %r825, %p143;
	add.s32 	%r831, %r826, %r848;
	mov.b32 	%r832, 8;
	// begin inline asm
	shfl.sync.down.b32 %r830, %r831, %r832, %r818, %r839;
	// end inline asm
	setp.gt.s32 	%p144, %r56, %r818;
	selp.b32 	%r849, 0, %r830, %p144;
	add.s32 	%r836, %r831, %r849;
	mov.b32 	%r837, 16;
	// begin inline asm
	shfl.sync.down.b32 %r835, %r836, %r837, %r818, %r839;
	// end inline asm
	setp.gt.s32 	%p145, %r57, %r818;
	selp.b32 	%r850, 0, %r835, %p145;
	add.s32 	%r851, %r850, %r1005;
	add.s32 	%r1005, %r851, %r836;
	add.s32 	%r1006, %r1006, -32;
	bra.uni 	$L__BB23_15;
$L__BB23_20:
	@%p119 bra 	$L__BB23_22;
	add.s32 	%r808, %r1005, %r37;
	add.s64 	%rd46, %rd5, 256;
	mov.b32 	%r807, 101;
	// begin inline asm
	st.relaxed.gpu.v2.u32 [%rd46], {%r807, %r808};
	// end inline asm
	st.shared.u32 	[_ZZN3cub18CUB_300001_SM_10006detail4scan16DeviceScanKernelINS2_10policy_hubIiiijN4cuda3std3__44plusIvEEE10Policy1000EN6thrust24THRUST_300001_SM_1000_NS6detail15normal_iteratorINSD_10device_ptrIiEEEESI_NS0_13ScanTileStateIiLb1EEES9_NS0_8NullTypeEjiLb0ESL_EEvT0_T1_T2_iT3_T4_T5_E12temp_storage+4], %r1005;
	st.shared.u32 	[_ZZN3cub18CUB_300001_SM_10006detail4scan16DeviceScanKernelINS2_10policy_hubIiiijN4cuda3std3__44plusIvEEE10Policy1000EN6thrust24THRUST_300001_SM_1000_NS6detail15normal_iteratorINSD_10device_ptrIiEEEESI_NS0_13ScanTileStateIiLb1EEES9_NS0_8NullTypeEjiLb0ESL_EEvT0_T1_T2_iT3_T4_T5_E12temp_storage+8], %r808;
$L__BB23_22:
	setp.ne.s32 	%p134, %r641, 0;
	mov.u32 	%r1011, %r39;
	@%p134 bra 	$L__BB23_24;
	st.shared.u32 	[_ZZN3cub18CUB_300001_SM_10006detail4scan16DeviceScanKernelINS2_10policy_hubIiiijN4cuda3std3__44plusIvEEE10Policy1000EN6thrust24THRUST_300001_SM_1000_NS6detail15normal_iteratorINSD_10device_ptrIiEEEESI_NS0_13ScanTileStateIiLb1EEES9_NS0_8NullTypeEjiLb0ESL_EEvT0_T1_T2_iT3_T4_T5_E12temp_storage+76], %r1005;
	mov.u32 	%r1011, %r1005;
$L__BB23_24:
	bar.sync 	0;
	setp.eq.s32 	%p135, %r4, 0;
	ld.shared.u32 	%r809, [_ZZN3cub18CUB_300001_SM_10006detail4scan16DeviceScanKernelINS2_10policy_hubIiiijN4cuda3std3__44plusIvEEE10Policy1000EN6thrust24THRUST_300001_SM_1000_NS6detail15normal_iteratorINSD_10device_ptrIiEEEESI_NS0_13ScanTileStateIiLb1EEES9_NS0_8NullTypeEjiLb0ESL_EEvT0_T1_T2_iT3_T4_T5_E12temp_storage+76];
	selp.b32 	%r810, 0, %r809, %p135;
	add.s32 	%r1012, %r810, %r1011;
$L__BB23_25:
	add.s32 	%r953, %r1012, %r9;
	add.s32 	%r954, %r10, %r953;
	add.s32 	%r955, %r11, %r954;
	add.s32 	%r956, %r12, %r955;
	add.s32 	%r957, %r13, %r956;
	add.s32 	%r958, %r14, %r957;
	add.s32 	%r959, %r15, %r958;
	add.s32 	%r960, %r16, %r959;
	add.s32 	%r961, %r17, %r960;
	add.s32 	%r962, %r18, %r961;
	add.s32 	%r963, %r19, %r962;
	add.s32 	%r964, %r20, %r963;
	add.s32 	%r965, %r21, %r964;
	add.s32 	%r966, %r22, %r965;
	add.s32 	%r967, %r23, %r966;
	add.s32 	%r968, %r24, %r967;
	add.s32 	%r969, %r25, %r968;
	add.s32 	%r970, %r26, %r969;
	add.s32 	%r971, %r27, %r970;
	add.s32 	%r972, %r28, %r971;
	add.s32 	%r973, %r29, %r972;
	add.s32 	%r974, %r30, %r973;
	bar.sync 	0;
	st.shared.v2.u32 	[%r8], {%r953, %r954};
	st.shared.v2.u32 	[%r8+8], {%r955, %r956};
	st.shared.v2.u32 	[%r8+16], {%r957, %r958};
	st.shared.v2.u32 	[%r8+24], {%r959, %r960};
	st.shared.v2.u32 	[%r8+32], {%r961, %r962};
	st.shared.v2.u32 	[%r8+40], {%r963, %r964};
	st.shared.v2.u32 	[%r8+48], {%r965, %r966};
	st.shared.v2.u32 	[%r8+56], {%r967, %r968};
	st.shared.v2.u32 	[%r8+64], {%r969, %r970};
	st.shared.v2.u32 	[%r8+72], {%r971, %r972};
	st.shared.v2.u32 	[%r8+80], {%r973, %r974};
	bar.warp.sync 	-1;
	ld.shared.u32 	%r975, [%r7];
	ld.shared.u32 	%r976, [%r7+128];
	ld.shared.u32 	%r977, [%r7+256];
	ld.shared.u32 	%r978, [%r7+384];
	ld.shared.u32 	%r979, [%r7+512];
	ld.shared.u32 	%r980, [%r7+640];
	ld.shared.u32 	%r981, [%r7+768];
	ld.shared.u32 	%r982, [%r7+896];
	ld.shared.u32 	%r983, [%r7+1024];
	ld.shared.u32 	%r984, [%r7+1152];
	ld.shared.u32 	%r985, [%r7+1280];
	ld.shared.u32 	%r986, [%r7+1408];
	ld.shared.u32 	%r987, [%r7+1536];
	ld.shared.u32 	%r988, [%r7+1664];
	ld.shared.u32 	%r989, [%r7+1792];
	ld.shared.u32 	%r990, [%r7+1920];
	ld.shared.u32 	%r991, [%r7+2048];
	ld.shared.u32 	%r992, [%r7+2176];
	ld.shared.u32 	%r993, [%r7+2304];
	ld.shared.u32 	%r994, [%r7+2432];
	ld.shared.u32 	%r995, [%r7+2560];
	ld.shared.u32 	%r996, [%r7+2688];
	add.s64 	%rd54, %rd3, %rd39;
	st.global.u32 	[%rd54], %r975;
	st.global.u32 	[%rd54+128], %r976;
	st.global.u32 	[%rd54+256], %r977;
	st.global.u32 	[%rd54+384], %r978;
	st.global.u32 	[%rd54+512], %r979;
	st.global.u32 	[%rd54+640], %r980;
	st.global.u32 	[%rd54+768], %r981;
	st.global.u32 	[%rd54+896], %r982;
	st.global.u32 	[%rd54+1024], %r983;
	st.global.u32 	[%rd54+1152], %r984;
	st.global.u32 	[%rd54+1280], %r985;
	st.global.u32 	[%rd54+1408], %r986;
	st.global.u32 	[%rd54+1536], %r987;
	st.global.u32 	[%rd54+1664], %r988;
	st.global.u32 	[%rd54+1792], %r989;
	st.global.u32 	[%rd54+1920], %r990;
	st.global.u32 	[%rd54+2048], %r991;
	st.global.u32 	[%rd54+2176], %r992;
	st.global.u32 	[%rd54+2304], %r993;
	st.global.u32 	[%rd54+2432], %r994;
	st.global.u32 	[%rd54+2560], %r995;
	st.global.u32 	[%rd54+2688], %r996;
	bra.uni 	$L__BB23_140;
$L__BB23_26:
	setp.eq.s32 	%p2, %r3, 0;
	@%p2 bra 	$L__BB23_140;
	mul.wide.u32 	%rd15, %r2, 4;
	add.s64 	%rd16, %rd2, %rd15;
	mov.u32 	%r82, %tid.x;
	ld.global.u32 	%r1034, [%rd16];
	and.b32  	%r236, %r82, 31;
	and.b32  	%r237, %r82, 992;
	mul.lo.s32 	%r238, %r237, 22;
	or.b32  	%r84, %r238, %r236;
	setp.ge.u32 	%p3, %r84, %r3;
	shl.b32 	%r239, %r84, 2;
	cvt.u64.u32 	%rd17, %r239;
	add.s64 	%rd9, %rd16, %rd17;
	mov.u32 	%r1013, %r1034;
	@%p3 bra 	$L__BB23_29;
	ld.global.u32 	%r1013, [%rd9];
$L__BB23_29:
	add.s32 	%r240, %r84, 32;
	setp.ge.u32 	%p4, %r240, %r3;
	mov.u32 	%r1014, %r1034;
	@%p4 bra 	$L__BB23_31;
	ld.global.u32 	%r1014, [%rd9+128];
$L__BB23_31:
	add.s32 	%r89, %r84, 64;
	setp.ge.u32 	%p5, %r89, %r3;
	mov.u32 	%r1015, %r1034;
	@%p5 bra 	$L__BB23_33;
	ld.global.u32 	%r1015, [%rd9+256];
$L__BB23_33:
	add.s32 	%r92, %r84, 96;
	setp.ge.u32 	%p6, %r92, %r3;
	mov.u32 	%r1016, %r1034;
	@%p6 bra 	$L__BB23_35;
	ld.global.u32 	%r1016, [%rd9+384];
$L__BB23_35:
	add.s32 	%r241, %r84, 128;
	setp.ge.u32 	%p7, %r241, %r3;
	mov.u32 	%r1017, %r1034;
	@%p7 bra 	$L__BB23_37;
	ld.global.u32 	%r1017, [%rd9+512];
$L__BB23_37:
	add.s32 	%r242, %r84, 160;
	setp.ge.u32 	%p8, %r242, %r3;
	mov.u32 	%r1018, %r1034;
	@%p8 bra 	$L__BB23_39;
	ld.global.u32 	%r1018, [%rd9+640];
$L__BB23_39:
	add.s32 	%r243, %r84, 192;
	setp.ge.u32 	%p9, %r243, %r3;
	mov.u32 	%r1019, %r1034;
	@%p9 bra 	$L__BB23_41;
	ld.global.u32 	%r1019, [%rd9+768];
$L__BB23_41:
	add.s32 	%r101, %r84, 224;
	setp.ge.u32 	%p10, %r101, %r3;
	mov.u32 	%r1020, %r1034;
	@%p10 bra 	$L__BB23_43;
	ld.global.u32 	%r1020, [%rd9+896];
$L__BB23_43:
	add.s32 	%r244, %r84, 256;
	setp.ge.u32 	%p11, %r244, %r3;
	mov.u32 	%r1021, %r1034;
	@%p11 bra 	$L__BB23_45;
	ld.global.u32 	%r1021, [%rd9+1024];
$L__BB23_45:
	add.s32 	%r245, %r84, 288;
	setp.ge.u32 	%p12, %r245, %r3;
	mov.u32 	%r1022, %r1034;
	@%p12 bra 	$L__BB23_47;
	ld.global.u32 	%r1022, [%rd9+1152];
$L__BB23_47:
	add.s32 	%r246, %r84, 320;
	setp.ge.u32 	%p13, %r246, %r3;
	mov.u32 	%r1023, %r1034;
	@%p13 bra 	$L__BB23_49;
	ld.global.u32 	%r1023, [%rd9+1280];
$L__BB23_49:
	add.s32 	%r110, %r84, 352;
	setp.ge.u32 	%p14, %r110, %r3;
	mov.u32 	%r1024, %r1034;
	@%p14 bra 	$L__BB23_51;
	ld.global.u32 	%r1024, [%rd9+1408];
$L__BB23_51:
	add.s32 	%r113, %r84, 384;
	setp.ge.u32 	%p15, %r113, %r3;
	mov.u32 	%r1025, %r1034;
	@%p15 bra 	$L__BB23_53;
	ld.global.u32 	%r1025, [%rd9+1536];
$L__BB23_53:
	add.s32 	%r116, %r84, 416;
	setp.ge.u32 	%p16, %r116, %r3;
	mov.u32 	%r1026, %r1034;
	@%p16 bra 	$L__BB23_55;
	ld.global.u32 	%r1026, [%rd9+1664];
$L__BB23_55:
	add.s32 	%r119, %r84, 448;
	setp.ge.u32 	%p17, %r119, %r3;
	mov.u32 	%r1027, %r1034;
	@%p17 bra 	$L__BB23_57;
	ld.global.u32 	%r1027, [%rd9+1792];
$L__BB23_57:
	add.s32 	%r247, %r84, 480;
	setp.ge.u32 	%p18, %r247, %r3;
	mov.u32 	%r1028, %r1034;
	@%p18 bra 	$L__BB23_59;
	ld.global.u32 	%r1028, [%rd9+1920];
$L__BB23_59:
	add.s32 	%r248, %r84, 512;
	setp.ge.u32 	%p19, %r248, %r3;
	mov.u32 	%r1029, %r1034;
	@%p19 bra 	$L__BB23_61;
	ld.global.u32 	%r1029, [%rd9+2048];
$L__BB23_61:
	add.s32 	%r126, %r84, 544;
	setp.ge.u32 	%p20, %r126, %r3;
	mov.u32 	%r1030, %r1034;
	@%p20 bra 	$L__BB23_63;
	ld.global.u32 	%r1030, [%rd9+2176];
$L__BB23_63:
	add.s32 	%r249, %r84, 576;
	setp.ge.u32 	%p21, %r249, %r3;
	mov.u32 	%r1031, %r1034;
	@%p21 bra 	$L__BB23_65;
	ld.global.u32 	%r1031, [%rd9+2304];
$L__BB23_65:
	add.s32 	%r131, %r84, 608;
	setp.ge.u32 	%p22, %r131, %r3;
	mov.u32 	%r1032, %r1034;
	@%p22 bra 	$L__BB23_67;
	ld.global.u32 	%r1032, [%rd9+2432];
$L__BB23_67:
	add.s32 	%r250, %r84, 640;
	setp.ge.u32 	%p23, %r250, %r3;
	mov.u32 	%r1033, %r1034;
	@%p23 bra 	$L__BB23_69;
	ld.global.u32 	%r1033, [%rd9+2560];
$L__BB23_69:
	add.s32 	%r251, %r84, 672;
	setp.ge.u32 	%p24, %r251, %r3;
	@%p24 bra 	$L__BB23_71;
	ld.global.u32 	%r1034, [%rd9+2688];
$L__BB23_71:
	// begin inline asm
	mov.u32 %r252, %laneid;
	// end inline asm
	shr.u32 	%r139, %r82, 5;
	mad.lo.s32 	%r253, %r139, 704, %r252;
	shl.b32 	%r254, %r253, 2;
	mov.u32 	%r255, _ZZN3cub18CUB_300001_SM_10006detail4scan16DeviceScanKernelINS2_10policy_hubIiiijN4cuda3std3__44plusIvEEE10Policy1000EN6thrust24THRUST_300001_SM_1000_NS6detail15normal_iteratorINSD_10device_ptrIiEEEESI_NS0_13ScanTileStateIiLb1EEES9_NS0_8NullTypeEjiLb0ESL_EEvT0_T1_T2_iT3_T4_T5_E12temp_storage;
	add.s32 	%r140, %r255, %r254;
	st.shared.u32 	[%r140], %r1013;
	st.shared.u32 	[%r140+128], %r1014;
	st.shared.u32 	[%r140+256], %r1015;
	st.shared.u32 	[%r140+384], %r1016;
	st.shared.u32 	[%r140+512], %r1017;
	st.shared.u32 	[%r140+640], %r1018;
	st.shared.u32 	[%r140+768], %r1019;
	st.shared.u32 	[%r140+896], %r1020;
	st.shared.u32 	[%r140+1024], %r1021;
	st.shared.u32 	[%r140+1152], %r1022;
	st.shared.u32 	[%r140+1280], %r1023;
	st.shared.u32 	[%r140+1408], %r1024;
	st.shared.u32 	[%r140+1536], %r1025;
	st.shared.u32 	[%r140+1664], %r1026;
	st.shared.u32 	[%r140+1792], %r1027;
	st.shared.u32 	[%r140+1920], %r1028;
	st.shared.u32 	[%r140+2048], %r1029;
	st.shared.u32 	[%r140+2176], %r1030;
	st.shared.u32 	[%r140+2304], %r1031;
	st.shared.u32 	[%r140+2432], %r1032;
	st.shared.u32 	[%r140+2560], %r1033;
	st.shared.u32 	[%r140+2688], %r1034;
	bar.warp.sync 	-1;
	mad.lo.s32 	%r141, %r252, 84, %r140;
	ld.shared.v2.u32 	{%r142, %r143}, [%r141];
	ld.shared.v2.u32 	{%r144, %r145}, [%r141+8];
	ld.shared.v2.u32 	{%r146, %r147}, [%r141+16];
	ld.shared.v2.u32 	{%r148, %r149}, [%r141+24];
	ld.shared.v2.u32 	{%r150, %r151}, [%r141+32];
	ld.shared.v2.u32 	{%r152, %r153}, [%r141+40];
	ld.shared.v2.u32 	{%r154, %r155}, [%r141+48];
	ld.shared.v2.u32 	{%r156, %r157}, [%r141+56];
	ld.shared.v2.u32 	{%r158, %r159}, [%r141+64];
	ld.shared.v2.u32 	{%r160, %r161}, [%r141+72];
	ld.shared.v2.u32 	{%r162, %r163}, [%r141+80];
	bar.sync 	0;
	setp.ne.s32 	%p25, %r998, 0;
	@%p25 bra 	$L__BB23_75;
	add.s32 	%r485, %r143, %r142;
	add.s32 	%r486, %r144, %r485;
	add.s32 	%r487, %r145, %r486;
	add.s32 	%r488, %r146, %r487;
	add.s32 	%r489, %r147, %r488;
	add.s32 	%r490, %r148, %r489;
	add.s32 	%r491, %r149, %r490;
	add.s32 	%r492, %r150, %r491;
	add.s32 	%r493, %r151, %r492;
	add.s32 	%r494, %r152, %r493;
	add.s32 	%r495, %r153, %r494;
	add.s32 	%r496, %r154, %r495;
	add.s32 	%r497, %r155, %r496;
	add.s32 	%r498, %r156, %r497;
	add.s32 	%r499, %r157, %r498;
	add.s32 	%r500, %r158, %r499;
	add.s32 	%r501, %r159, %r500;
	add.s32 	%r502, %r160, %r501;
	add.s32 	%r503, %r161, %r502;
	add.s32 	%r504, %r162, %r503;
	add.s32 	%r459, %r163, %r504;
	mov.b32 	%r457, 1;
	mov.b32 	%r482, 0;
	mov.b32 	%r484, -1;
	// begin inline asm
	{  .reg .s32 r0;  .reg .pred p;  shfl.sync.up.b32 r0|p, %r459, %r457, %r482, %r484;  @p add.s32 r0, r0, %r459;  mov.s32 %r455, r0;}
	// end inline asm
	mov.b32 	%r463, 2;
	// begin inline asm
	{  .reg .s32 r0;  .reg .pred p;  shfl.sync.up.b32 r0|p, %r455, %r463, %r482, %r484;  @p add.s32 r0, r0, %r455;  mov.s32 %r461, r0;}
	// end inline asm
	mov.b32 	%r469, 4;
	// begin inline asm
	{  .reg .s32 r0;  .reg .pred p;  shfl.sync.up.b32 r0|p, %r461, %r469, %r482, %r484;  @p add.s32 r0, r0, %r461;  mov.s32 %r467, r0;}
	// end inline asm
	mov.b32 	%r475, 8;
	// begin inline asm
	{  .reg .s32 r0;  .reg .pred p;  shfl.sync.up.b32 r0|p, %r467, %r475, %r482, %r484;  @p add.s32 r0, r0, %r467;  mov.s32 %r473, r0;}
	// end inline asm
	mov.b32 	%r481, 16;
	// begin inline asm
	{  .reg .s32 r0;  .reg .pred p;  shfl.sync.up.b32 r0|p, %r473, %r481, %r482, %r484;  @p add.s32 r0, r0, %r473;  mov.s32 %r479, r0;}
	// end inline asm
	setp.ne.s32 	%p67, %r252, 31;
	@%p67 bra 	$L__BB23_74;
	shl.b32 	%r505, %r139, 2;
	mov.u32 	%r506, _ZZN3cub18CUB_300001_SM_10006detail4scan16DeviceScanKernelINS2_10policy_hubIiiijN4cuda3std3__44plusIvEEE10Policy1000EN6thrust24THRUST_300001_SM_1000_NS6detail15normal_iteratorINSD_10device_ptrIiEEEESI_NS0_13ScanTileStateIiLb1EEES9_NS0_8NullTypeEjiLb0ESL_EEvT0_T1_T2_iT3_T4_T5_E12temp_storage;
	add.s32 	%r507, %r506, %r505;
	st.shared.u32 	[%r507+16], %r479;
$L__BB23_74:
	sub.s32 	%r508, %r479, %r459;
	bar.sync 	0;
	ld.shared.v4.u32 	{%r509, %r510, %r511, %r512}, [_ZZN3cub18CUB_300001_SM_10006detail4scan16DeviceScanKernelINS2_10policy_hubIiiijN4cuda3std3__44plusIvEEE10Policy1000EN6thrust24THRUST_300001_SM_1000_NS6detail15normal_iteratorINSD_10device_ptrIiEEEESI_NS0_13ScanTileStateIiLb1EEES9_NS0_8NullTypeEjiLb0ESL_EEvT0_T1_T2_iT3_T4_T5_E12temp_storage+16];
	add.s32 	%r513, %r510, %r509;
	setp.eq.s32 	%p68, %r139, 2;
	selp.b32 	%r514, %r513, %r509, %p68;
	add.s32 	%r515, %r513, %r511;
	setp.eq.s32 	%p69, %r139, 3;
	selp.b32 	%r516, %r515, %r514, %p69;
	add.s32 	%r517, %r515, %r512;
	setp.eq.s32 	%p70, %r139, 4;
	selp.b32 	%r518, %r517, %r516, %p70;
	ld.shared.v4.u32 	{%r519, %r520, %r521, %r522}, [_ZZN3cub18CUB_300001_SM_10006detail4scan16DeviceScanKernelINS2_10policy_hubIiiijN4cuda3std3__44plusIvEEE10Policy1000EN6thrust24THRUST_300001_SM_1000_NS6detail15normal_iteratorINSD_10device_ptrIiEEEESI_NS0_13ScanTileStateIiLb1EEES9_NS0_8NullTypeEjiLb0ESL_EEvT0_T1_T2_iT3_T4_T5_E12temp_storage+32];
	add.s32 	%r523, %r517, %r519;
	setp.eq.s32 	%p71, %r139, 5;
	selp.b32 	%r524, %r523, %r518, %p71;
	add.s32 	%r525, %r523, %r520;
	setp.eq.s32 	%p72, %r139, 6;
	selp.b32 	%r526, %r525, %r524, %p72;
	add.s32 	%r527, %r525, %r521;
	setp.eq.s32 	%p73, %r139, 7;
	selp.b32 	%r528, %r527, %r526, %p73;
	add.s32 	%r529, %r527, %r522;
	setp.eq.s32 	%p74, %r139, 8;
	selp.b32 	%r530, %r529, %r528, %p74;
	.pragma "used_bytes_mask 4095";
	ld.shared.v4.u32 	{%r531, %r532, %r533, %r534}, [_ZZN3cub18CUB_300001_SM_10006detail4scan16DeviceScanKernelINS2_10policy_hubIiiijN4cuda3std3__44plusIvEEE10Policy1000EN6thrust24THRUST_300001_SM_1000_NS6detail15normal_iteratorINSD_10device_ptrIiEEEESI_NS0_13ScanTileStateIiLb1EEES9_NS0_8NullTypeEjiLb0ESL_EEvT0_T1_T2_iT3_T4_T5_E12temp_storage+48];
	add.s32 	%r535, %r529, %r531;
	setp.eq.s32 	%p75, %r139, 9;
	selp.b32 	%r536, %r535, %r530, %p75;
	add.s32 	%r537, %r535, %r532;
	setp.eq.s32 	%p76, %r139, 10;
	selp.b32 	%r538, %r537, %r536, %p76;
	add.s32 	%r539, %r537, %r533;
	setp.eq.s32 	%p77, %r139, 11;
	selp.b32 	%r540, %r539, %r538, %p77;
	setp.lt.u32 	%p78, %r82, 32;
	setp.eq.s32 	%p79, %r252, 0;
	selp.b32 	%r541, 0, %r508, %p79;
	add.s32 	%r542, %r540, %r541;
	selp.b32 	%r543, %r508, %r542, %p78;
	setp.eq.s32 	%p80, %r82, 0;
	selp.b32 	%r1049, 0, %r543, %p80;
	bra.uni 	$L__BB23_94;
$L__BB23_75:
	add.s32 	%r286, %r143, %r142;
	add.s32 	%r287, %r144, %r286;
	add.s32 	%r288, %r145, %r287;
	add.s32 	%r289, %r146, %r288;
	add.s32 	%r290, %r147, %r289;
	add.s32 	%r291, %r148, %r290;
	add.s32 	%r292, %r149, %r291;
	add.s32 	%r293, %r150, %r292;
	add.s32 	%r294, %r151, %r293;
	add.s32 	%r295, %r152, %r294;
	add.s32 	%r296, %r153, %r295;
	add.s32 	%r297, %r154, %r296;
	add.s32 	%r298, %r155, %r297;
	add.s32 	%r299, %r156, %r298;
	add.s32 	%r300, %r157, %r299;
	add.s32 	%r301, %r158, %r300;
	add.s32 	%r302, %r159, %r301;
	add.s32 	%r303, %r160, %r302;
	add.s32 	%r304, %r161, %r303;
	add.s32 	%r305, %r162, %r304;
	add.s32 	%r260, %r163, %r305;
	mov.b32 	%r258, 1;
	mov.b32 	%r283, 0;
	mov.b32 	%r285, -1;
	// begin inline asm
	{  .reg .s32 r0;  .reg .pred p;  shfl.sync.up.b32 r0|p, %r260, %r258, %r283, %r285;  @p add.s32 r0, r0, %r260;  mov.s32 %r256, r0;}
	// end inline asm
	mov.b32 	%r264, 2;
	// begin inline asm
	{  .reg .s32 r0;  .reg .pred p;  shfl.sync.up.b32 r0|p, %r256, %r264, %r283, %r285;  @p add.s32 r0, r0, %r256;  mov.s32 %r262, r0;}
	// end inline asm
	mov.b32 	%r270, 4;
	// begin inline asm
	{  .reg .s32 r0;  .reg .pred p;  shfl.sync.up.b32 r0|p, %r262, %r270, %r283, %r285;  @p add.s32 r0, r0, %r262;  mov.s32 %r268, r0;}
	// end inline asm
	mov.b32 	%r276, 8;
	// begin inline asm
	{  .reg .s32 r0;  .reg .pred p;  shfl.sync.up.b32 r0|p, %r268, %r276, %r283, %r285;  @p add.s32 r0, r0, %r268;  mov.s32 %r274, r0;}
	// end inline asm
	mov.b32 	%r282, 16;
	// begin inline asm
	{  .reg .s32 r0;  .reg .pred p;  shfl.sync.up.b32 r0|p, %r274, %r282, %r283, %r285;  @p add.s32 r0, r0, %r274;  mov.s32 %r280, r0;}
	// end inline asm
	setp.ne.s32 	%p26, %r252, 31;
	@%p26 bra 	$L__BB23_77;
	shl.b32 	%r306, %r139, 2;
	mov.u32 	%r307, _ZZN3cub18CUB_300001_SM_10006detail4scan16DeviceScanKernelINS2_10policy_hubIiiijN4cuda3std3__44plusIvEEE10Policy1000EN6thrust24THRUST_300001_SM_1000_NS6detail15normal_iteratorINSD_10device_ptrIiEEEESI_NS0_13ScanTileStateIiLb1EEES9_NS0_8NullTypeEjiLb0ESL_EEvT0_T1_T2_iT3_T4_T5_E12temp_storage;
	add.s32 	%r308, %r307, %r306;
	st.shared.u32 	[%r308+16], %r280;
$L__BB23_77:
	sub.s32 	%r309, %r280, %r260;
	bar.sync 	0;
	ld.shared.v4.u32 	{%r310, %r311, %r312, %r313}, [_ZZN3cub18CUB_300001_SM_10006detail4scan16DeviceScanKernelINS2_10policy_hubIiiijN4cuda3std3__44plusIvEEE10Policy1000EN6thrust24THRUST_300001_SM_1000_NS6detail15normal_iteratorINSD_10device_ptrIiEEEESI_NS0_13ScanTileStateIiLb1EEES9_NS0_8NullTypeEjiLb0ESL_EEvT0_T1_T2_iT3_T4_T5_E12temp_storage+16];
	add.s32 	%r314, %r311, %r310;
	setp.eq.s32 	%p27, %r139, 2;
	selp.b32 	%r315, %r314, %r310, %p27;
	add.s32 	%r316, %r314, %r312;
	setp.eq.s32 	%p28, %r139, 3;
	selp.b32 	%r317, %r316, %r315, %p28;
	add.s32 	%r318, %r316, %r313;
	setp.eq.s32 	%p29, %r139, 4;
	selp.b32 	%r319, %r318, %r317, %p29;
	ld.shared.v4.u32 	{%r320, %r321, %r322, %r323}, [_ZZN3cub18CUB_300001_SM_10006detail4scan16DeviceScanKernelINS2_10policy_hubIiiijN4cuda3std3__44plusIvEEE10Policy1000EN6thrust24THRUST_300001_SM_1000_NS6detail15normal_iteratorINSD_10device_ptrIiEEEESI_NS0_13ScanTileStateIiLb1EEES9_NS0_8NullTypeEjiLb0ESL_EEvT0_T1_T2_iT3_T4_T5_E12temp_storage+32];
	add.s32 	%r324, %r318, %r320;
	setp.eq.s32 	%p30, %r139, 5;
	selp.b32 	%r325, %r324, %r319, %p30;
	add.s32 	%r326, %r324, %r321;
	setp.eq.s32 	%p31, %r139, 6;
	selp.b32 	%r327, %r326, %r325, %p31;
	add.s32 	%r328, %r326, %r322;
	setp.eq.s32 	%p32, %r139, 7;
	selp.b32 	%r329, %r328, %r327, %p32;
	add.s32 	%r330, %r328, %r323;
	setp.eq.s32 	%p33, %r139, 8;
	selp.b32 	%r331, %r330, %r329, %p33;
	ld.shared.v4.u32 	{%r332, %r333, %r334, %r335}, [_ZZN3cub18CUB_300001_SM_10006detail4scan16DeviceScanKernelINS2_10policy_hubIiiijN4cuda3std3__44plusIvEEE10Policy1000EN6thrust24THRUST_300001_SM_1000_NS6detail15normal_iteratorINSD_10device_ptrIiEEEESI_NS0_13ScanTileStateIiLb1EEES9_NS0_8NullTypeEjiLb0ESL_EEvT0_T1_T2_iT3_T4_T5_E12temp_storage+48];
	add.s32 	%r336, %r330, %r332;
	setp.eq.s32 	%p34, %r139, 9;
	selp.b32 	%r337, %r336, %r331, %p34;
	add.s32 	%r338, %r336, %r333;
	setp.eq.s32 	%p35, %r139, 10;
	selp.b32 	%r339, %r338, %r337, %p35;
	add.s32 	%r340, %r338, %r334;
	setp.eq.s32 	%p36, %r139, 11;
	selp.b32 	%r341, %r340, %r339, %p36;
	add.s32 	%r169, %r340, %r335;
	setp.gt.u32 	%p37, %r82, 31;
	setp.lt.u32 	%p38, %r82, 32;
	setp.eq.s32 	%p39, %r252, 0;
	selp.b32 	%r342, 0, %r309, %p39;
	add.s32 	%r1048, %r341, %r342;
	selp.b32 	%r171, %r309, %r1048, %p38;
	@%p37 bra 	$L__BB23_93;
	setp.ne.s32 	%p40, %r82, 0;
	mul.wide.s32 	%rd18, %r998, 8;
	add.s64 	%rd10, %rd1, %rd18;
	@%p40 bra 	$L__BB23_80;
	st.shared.u32 	[_ZZN3cub18CUB_300001_SM_10006detail4scan16DeviceScanKernelINS2_10policy_hubIiiijN4cuda3std3__44plusIvEEE10Policy1000EN6thrust24THRUST_300001_SM_1000_NS6detail15normal_iteratorINSD_10device_ptrIiEEEESI_NS0_13ScanTileStateIiLb1EEES9_NS0_8NullTypeEjiLb0ESL_EEvT0_T1_T2_iT3_T4_T5_E12temp_storage+12], %r169;
	add.s64 	%rd19, %rd10, 256;
	mov.b32 	%r343, 100;
	// begin inline asm
	st.relaxed.gpu.v2.u32 [%rd19], {%r343, %r169};
	// end inline asm
$L__BB23_80:
	not.b32 	%r349, %r82;
	add.s32 	%r1043, %r998, %r349;
	mov.b32 	%r345, 830;
	// begin inline asm
	nanosleep.u32 %r345;
	// end inline asm
	mul.wide.s32 	%rd21, %r1043, 8;
	add.s64 	%rd22, %rd1, %rd21;
	add.s64 	%rd20, %rd22, 256;
	// begin inline asm
	ld.relaxed.gpu.v2.u32 {%r1045, %r1037}, [%rd20];
	// end inline asm
	mov.b32 	%r1038, 952;
$L__BB23_81:
	setp.eq.s32 	%p41, %r1045, 99;
	mov.b32 	%r350, -1;
	vote.sync.any.pred 	%p42, %p41, %r350;
	not.pred 	%p43, %p42;
	@%p43 bra 	$L__BB23_83;
	mul.lo.s32 	%r453, %r998, 16807;
	and.b32  	%r998, %r453, 2147483647;
	add.s32 	%r454, %r1038, 1;
	rem.u32 	%r450, %r998, %r454;
	// begin inline asm
	nanosleep.u32 %r450;
	// end inline asm
	shr.u32 	%r1038, %r1038, 1;
	// begin inline asm
	ld.relaxed.gpu.v2.u32 {%r1045, %r1037}, [%rd20];
	// end inline asm
	bra.uni 	$L__BB23_81;
$L__BB23_83:
	setp.eq.s32 	%p44, %r1045, 101;
	mov.b32 	%r377, -1;
	vote.sync.ballot.b32 	%r379, %p44, %r377;
	// begin inline asm
	mov.u32 %r352, %lanemask_ge;
	// end inline asm
	and.b32  	%r380, %r379, %r352;
	or.b32  	%r381, %r380, -2147483648;
	add.s32 	%r382, %r381, -1;
	not.b32 	%r383, %r381;
	and.b32  	%r384, %r383, %r382;
	popc.b32 	%r356, %r384;
	mov.b32 	%r355, 1;
	// begin inline asm
	shfl.sync.down.b32 %r353, %r1037, %r355, %r356, %r377;
	// end inline asm
	setp.lt.s32 	%p46, %r252, %r356;
	selp.b32 	%r385, %r353, 0, %p46;
	add.s32 	%r359, %r385, %r1037;
	mov.b32 	%r360, 2;
	// begin inline asm
	shfl.sync.down.b32 %r358, %r359, %r360, %r356, %r377;
	// end inline asm
	add.s32 	%r386, %r252, 2;
	setp.gt.s32 	%p47, %r386, %r356;
	selp.b32 	%r387, 0, %r358, %p47;
	add.s32 	%r364, %r359, %r387;
	mov.b32 	%r365, 4;
	// begin inline asm
	shfl.sync.down.b32 %r363, %r364, %r365, %r356, %r377;
	// end inline asm
	add.s32 	%r388, %r252, 4;
	setp.gt.s32 	%p48, %r388, %r356;
	selp.b32 	%r389, 0, %r363, %p48;
	add.s32 	%r369, %r364, %r389;
	mov.b32 	%r370, 8;
	// begin inline asm
	shfl.sync.down.b32 %r368, %r369, %r370, %r356, %r377;
	// end inline asm
	add.s32 	%r390, %r252, 8;
	setp.gt.s32 	%p49, %r390, %r356;
	selp.b32 	%r391, 0, %r368, %p49;
	add.s32 	%r374, %r369, %r391;
	mov.b32 	%r375, 16;
	// begin inline asm
	shfl.sync.down.b32 %r373, %r374, %r375, %r356, %r377;
	// end inline asm
	add.s32 	%r392, %r252, 16;
	setp.gt.s32 	%p50, %r392, %r356;
	selp.b32 	%r393, 0, %r373, %p50;
	add.s32 	%r1041, %r374, %r393;
	add.s64 	%rd11, %rd1, 256;
	mov.b32 	%r1039, 952;
$L__BB23_84:
	setp.ne.s32 	%p51, %r1045, 101;
	mov.b32 	%r394, -1;
	vote.sync.all.pred 	%p52, %p51, %r394;
	not.pred 	%p53, %p52;
	@%p53 bra 	$L__BB23_89;
	shr.u32 	%r1039, %r1039, 1;
	mul.wide.s32 	%rd25, %r1043, 8;
	add.s64 	%rd26, %rd11, %rd25;
	add.s64 	%rd24, %rd26, -256;
	// begin inline asm
	ld.relaxed.gpu.v2.u32 {%r1045, %r1046}, [%rd24];
	// end inline asm
	mov.u32 	%r1047, %r1039;
$L__BB23_86:
	setp.eq.s32 	%p57, %r1045, 99;
	mov.b32 	%r402, -1;
	vote.sync.any.pred 	%p58, %p57, %r402;
	not.pred 	%p59, %p58;
	@%p59 bra 	$L__BB23_88;
	mul.lo.s32 	%r448, %r998, 16807;
	and.b32  	%r998, %r448, 2147483647;
	add.s32 	%r449, %r1047, 1;
	rem.u32 	%r445, %r998, %r449;
	// begin inline asm
	nanosleep.u32 %r445;
	// end inline asm
	shr.u32 	%r1047, %r1047, 1;
	// begin inline asm
	ld.relaxed.gpu.v2.u32 {%r1045, %r1046}, [%rd24];
	// end inline asm
	bra.uni 	$L__BB23_86;
$L__BB23_88:
	setp.eq.s32 	%p60, %r1045, 101;
	mov.b32 	%r428, -1;
	vote.sync.ballot.b32 	%r429, %p60, %r428;
	and.b32  	%r430, %r429, %r352;
	or.b32  	%r431, %r430, -2147483648;
	add.s32 	%r432, %r431, -1;
	not.b32 	%r433, %r431;
	and.b32  	%r434, %r433, %r432;
	popc.b32 	%r407, %r434;
	mov.b32 	%r406, 1;
	// begin inline asm
	shfl.sync.down.b32 %r404, %r1046, %r406, %r407, %r428;
	// end inline asm
	setp.lt.s32 	%p62, %r252, %r407;
	selp.b32 	%r435, %r404, 0, %p62;
	add.s32 	%r410, %r435, %r1046;
	mov.b32 	%r411, 2;
	// begin inline asm
	shfl.sync.down.b32 %r409, %r410, %r411, %r407, %r428;
	// end inline asm
	add.s32 	%r436, %r252, 2;
	setp.gt.s32 	%p63, %r436, %r407;
	selp.b32 	%r437, 0, %r409, %p63;
	add.s32 	%r415, %r410, %r437;
	mov.b32 	%r416, 4;
	// begin inline asm
	shfl.sync.down.b32 %r414, %r415, %r416, %r407, %r428;
	// end inline asm
	add.s32 	%r438, %r252, 4;
	setp.gt.s32 	%p64, %r438, %r407;
	selp.b32 	%r439, 0, %r414, %p64;
	add.s32 	%r420, %r415, %r439;
	mov.b32 	%r421, 8;
	// begin inline asm
	shfl.sync.down.b32 %r419, %r420, %r421, %r407, %r428;
	// end inline asm
	add.s32 	%r440, %r252, 8;
	setp.gt.s32 	%p65, %r440, %r407;
	selp.b32 	%r441, 0, %r419, %p65;
	add.s32 	%r425, %r420, %r441;
	mov.b32 	%r426, 16;
	// begin inline asm
	shfl.sync.down.b32 %r424, %r425, %r426, %r407, %r428;
	// end inline asm
	add.s32 	%r442, %r252, 16;
	setp.gt.s32 	%p66, %r442, %r407;
	selp.b32 	%r443, 0, %r424, %p66;
	add.s32 	%r444, %r443, %r1041;
	add.s32 	%r1041, %r444, %r425;
	add.s32 	%r1043, %r1043, -32;
	bra.uni 	$L__BB23_84;
$L__BB23_89:
	@%p40 bra 	$L__BB23_91;
	add.s32 	%r397, %r1041, %r169;
	add.s64 	%rd23, %rd10, 256;
	mov.b32 	%r396, 101;
	// begin inline asm
	st.relaxed.gpu.v2.u32 [%rd23], {%r396, %r397};
	// end inline asm
	st.shared.u32 	[_ZZN3cub18CUB_300001_SM_10006detail4scan16DeviceScanKernelINS2_10policy_hubIiiijN4cuda3std3__44plusIvEEE10Policy1000EN6thrust24THRUST_300001_SM_1000_NS6detail15normal_iteratorINSD_10device_ptrIiEEEESI_NS0_13ScanTileStateIiLb1EEES9_NS0_8NullTypeEjiLb0ESL_EEvT0_T1_T2_iT3_T4_T5_E12temp_storage+4], %r1041;
	st.shared.u32 	[_ZZN3cub18CUB_300001_SM_10006detail4scan16DeviceScanKernelINS2_10policy_hubIiiijN4cuda3std3__44plusIvEEE10Policy1000EN6thrust24THRUST_300001_SM_1000_NS6detail15normal_iteratorINSD_10device_ptrIiEEEESI_NS0_13ScanTileStateIiLb1EEES9_NS0_8NullTypeEjiLb0ESL_EEvT0_T1_T2_iT3_T4_T5_E12temp_storage+8], %r397;
$L__BB23_91:
	setp.ne.s32 	%p55, %r252, 0;
	mov.u32 	%r1048, %r171;
	@%p55 bra 	$L__BB23_93;
	st.shared.u32 	[_ZZN3cub18CUB_300001_SM_10006detail4scan16DeviceScanKernelINS2_10policy_hubIiiijN4cuda3std3__44plusIvEEE10Policy1000EN6thrust24THRUST_300001_SM_1000_NS6detail15normal_iteratorINSD_10device_ptrIiEEEESI_NS0_13ScanTileStateIiLb1EEES9_NS0_8NullTypeEjiLb0ESL_EEvT0_T1_T2_iT3_T4_T5_E12temp_storage+76], %r1041;
	mov.u32 	%r1048, %r1041;
$L__BB23_93:
	bar.sync 	0;
	setp.eq.s32 	%p56, %r82, 0;
	ld.shared.u32 	%r398, [_ZZN3cub18CUB_300001_SM_10006detail4scan16DeviceScanKernelINS2_10policy_hubIiiijN4cuda3std3__44plusIvEEE10Policy1000EN6thrust24THRUST_300001_SM_1000_NS6detail15normal_iteratorINSD_10device_ptrIiEEEESI_NS0_13ScanTileStateIiLb1EEES9_NS0_8NullTypeEjiLb0ESL_EEvT0_T1_T2_iT3_T4_T5_E12temp_storage+76];
	selp.b32 	%r399, 0, %r398, %p56;
	add.s32 	%r1049, %r399, %r1048;
$L__BB23_94:
	add.s32 	%r544, %r1049, %r142;
	add.s32 	%r545, %r143, %r544;
	add.s32 	%r546, %r144, %r545;
	add.s32 	%r547, %r145, %r546;
	add.s32 	%r548, %r146, %r547;
	add.s32 	%r549, %r147, %r548;
	add.s32 	%r550, %r148, %r549;
	add.s32 	%r551, %r149, %r550;
	add.s32 	%r552, %r150, %r551;
	add.s32 	%r553, %r151, %r552;
	add.s32 	%r554, %r152, %r553;
	add.s32 	%r555, %r153, %r554;
	add.s32 	%r556, %r154, %r555;
	add.s32 	%r557, %r155, %r556;
	add.s32 	%r558, %r156, %r557;
	add.s32 	%r559, %r157, %r558;
	add.s32 	%r560, %r158, %r559;
	add.s32 	%r561, %r159, %r560;
	add.s32 	%r562, %r160, %r561;
	add.s32 	%r563, %r161, %r562;
	add.s32 	%r564, %r162, %r563;
	add.s32 	%r565, %r163, %r564;
	bar.sync 	0;
	st.shared.v2.u32 	[%r141], {%r544, %r545};
	st.shared.v2.u32 	[%r141+8], {%r546, %r547};
	st.shared.v2.u32 	[%r141+16], {%r548, %r549};
	st.shared.v2.u32 	[%r141+24], {%r550, %r551};
	st.shared.v2.u32 	[%r141+32], {%r552, %r553};
	st.shared.v2.u32 	[%r141+40], {%r554, %r555};
	st.shared.v2.u32 	[%r141+48], {%r556, %r557};
	st.shared.v2.u32 	[%r141+56], {%r558, %r559};
	st.shared.v2.u32 	[%r141+64], {%r560, %r561};
	st.shared.v2.u32 	[%r141+72], {%r562, %r563};
	st.shared.v2.u32 	[%r141+80], {%r564, %r565};
	bar.warp.sync 	-1;
	ld.shared.u32 	%r210, [%r140];
	ld.shared.u32 	%r211, [%r140+128];
	ld.shared.u32 	%r212, [%r140+256];
	ld.shared.u32 	%r213, [%r140+384];
	ld.shared.u32 	%r214, [%r140+512];
	ld.shared.u32 	%r215, [%r140+640];
	ld.shared.u32 	%r216, [%r140+768];
	ld.shared.u32 	%r217, [%r140+896];
	ld.shared.u32 	%r218, [%r140+1024];
	ld.shared.u32 	%r219, [%r140+1152];
	ld.shared.u32 	%r220, [%r140+1280];
	ld.shared.u32 	%r221, [%r140+1408];
	ld.shared.u32 	%r222, [%r140+1536];
	ld.shared.u32 	%r223, [%r140+1664];
	ld.shared.u32 	%r224, [%r140+1792];
	ld.shared.u32 	%r225, [%r140+1920];
	ld.shared.u32 	%r226, [%r140+2048];
	ld.shared.u32 	%r227, [%r140+2176];
	ld.shared.u32 	%r228, [%r140+2304];
	ld.shared.u32 	%r229, [%r140+2432];
	ld.shared.u32 	%r230, [%r140+2560];
	ld.shared.u32 	%r231, [%r140+2688];
	setp.ne.s32 	%p81, %r82, 0;
	@%p81 bra 	$L__BB23_96;
	st.volatile.shared.u32 	[_ZZN3cub18CUB_300001_SM_10006detail4scan16DeviceScanKernelINS2_10policy_hubIiiijN4cuda3std3__44plusIvEEE10Policy1000EN6thrust24THRUST_300001_SM_1000_NS6detail15normal_iteratorINSD_10device_ptrIiEEEESI_NS0_13ScanTileStateIiLb1EEES9_NS0_8NullTypeEjiLb0ESL_EEvT0_T1_T2_iT3_T4_T5_E12temp_storage+33792], %r3;
$L__BB23_96:
	ld.param.u32 	%r997, [_ZN3cub18CUB_300001_SM_10006detail4scan16DeviceScanKernelINS2_10policy_hubIiiijN4cuda3std3__44plusIvEEE10Policy1000EN6thrust24THRUST_300001_SM_1000_NS6detail15normal_iteratorINSD_10device_ptrIiEEEESI_NS0_13ScanTileStateIiLb1EEES9_NS0_8NullTypeEjiLb0ESL_EEvT0_T1_T2_iT3_T4_T5__param_3];
	bar.sync 	0;
	ld.volatile.shared.u32 	%r232, [_ZZN3cub18CUB_300001_SM_10006detail4scan16DeviceScanKernelINS2_10policy_hubIiiijN4cuda3std3__44plusIvEEE10Policy1000EN6thrust24THRUST_300001_SM_1000_NS6detail15normal_iteratorINSD_10device_ptrIiEEEESI_NS0_13ScanTileStateIiLb1EEES9_NS0_8NullTypeEjiLb0ESL_EEvT0_T1_T2_iT3_T4_T5_E12temp_storage+33792];
	cvt.u64.u32 	%rd33, %r84;
	mov.u32 	%r566, %ctaid.x;
	add.s32 	%r567, %r997, %r566;
	mul.lo.s32 	%r568, %r567, 8448;
	cvt.u64.u32 	%rd34, %r568;
	add.s64 	%rd35, %rd33, %rd34;
	setp.ge.s32 	%p82, %r84, %r232;
	shl.b64 	%rd36, %rd35, 2;
	add.s64 	%rd12, %rd3, %rd36;
	@%p82 bra 	$L__BB23_98;
	st.global.u32 	[%rd12], %r210;
$L__BB23_98:
	mov.u32 	%r569, %tid.x;
	and.b32  	%r570, %r569, 992;
	mul.lo.s32 	%r571, %r570, 22;
	and.b32  	%r572, %r569, 31;
	or.b32  	%r573, %r571, %r572;
	or.b32  	%r574, %r573, 32;
	setp.ge.s32 	%p83, %r574, %r232;
	@%p83 bra 	$L__BB23_100;
	st.global.u32 	[%rd12+128], %r211;
$L__BB23_100:
	setp.ge.s32 	%p84, %r89, %r232;
	@%p84 bra 	$L__BB23_102;
	st.global.u32 	[%rd12+256], %r212;
$L__BB23_102:
	setp.ge.s32 	%p85, %r92, %r232;
	@%p85 bra 	$L__BB23_104;
	st.global.u32 	[%rd12+384], %r213;
$L__BB23_104:
	add.s32 	%r580, %r573, 128;
	setp.ge.s32 	%p86, %r580, %r232;
	@%p86 bra 	$L__BB23_106;
	st.global.u32 	[%rd12+512], %r214;
$L__BB23_106:
	add.s32 	%r586, %r573, 160;
	setp.ge.s32 	%p87, %r586, %r232;
	@%p87 bra 	$L__BB23_108;
	st.global.u32 	[%rd12+640], %r215;
$L__BB23_108:
	add.s32 	%r592, %r573, 192;
	setp.ge.s32 	%p88, %r592, %r232;
	@%p88 bra 	$L__BB23_110;
	st.global.u32 	[%rd12+768], %r216;
$L__BB23_110:
	setp.ge.s32 	%p89, %r101, %r232;
	@%p89 bra 	$L__BB23_112;
	st.global.u32 	[%rd12+896], %r217;
$L__BB23_112:
	add.s32 	%r598, %r573, 256;
	setp.ge.s32 	%p90, %r598, %r232;
	@%p90 bra 	$L__BB23_114;
	st.global.u32 	[%rd12+1024], %r218;
$L__BB23_114:
	add.s32 	%r604, %r573, 288;
	setp.ge.s32 	%p91, %r604, %r232;
	@%p91 bra 	$L__BB23_116;
	st.global.u32 	[%rd12+1152], %r219;
$L__BB23_116:
	add.s32 	%r610, %r573, 320;
	setp.ge.s32 	%p92, %r610, %r232;
	@%p92 bra 	$L__BB23_118;
	st.global.u32 	[%rd12+1280], %r220;
$L__BB23_118:
	setp.ge.s32 	%p93, %r110, %r232;
	@%p93 bra 	$L__BB23_120;
	st.global.u32 	[%rd12+1408], %r221;
$L__BB23_120:
	setp.ge.s32 	%p94, %r113, %r232;
	@%p94 bra 	$L__BB23_122;
	st.global.u32 	[%rd12+1536], %r222;
$L__BB23_122:
	setp.ge.s32 	%p95, %r116, %r232;
	@%p95 bra 	$L__BB23_124;
	st.global.u32 	[%rd12+1664], %r223;
$L__BB23_124:
	setp.ge.s32 	%p96, %r119, %r232;
	@%p96 bra 	$L__BB23_126;
	st.global.u32 	[%rd12+1792], %r224;
$L__BB23_126:
	add.s32 	%r616, %r573, 480;
	setp.ge.s32 	%p97, %r616, %r232;
	@%p97 bra 	$L__BB23_128;
	st.global.u32 	[%rd12+1920], %r225;
$L__BB23_128:
	add.s32 	%r622, %r573, 512;
	setp.ge.s32 	%p98, %r622, %r232;
	@%p98 bra 	$L__BB23_130;
	st.global.u32 	[%rd12+2048], %r226;
$L__BB23_130:
	setp.ge.s32 	%p99, %r126, %r232;
	@%p99 bra 	$L__BB23_132;
	st.global.u32 	[%rd12+2176], %r227;
$L__BB23_132:
	add.s32 	%r628, %r573, 576;
	setp.ge.s32 	%p100, %r628, %r232;
	@%p100 bra 	$L__BB23_134;
	st.global.u32 	[%rd12+2304], %r228;
$L__BB23_134:
	setp.ge.s32 	%p101, %r131, %r232;
	@%p101 bra 	$L__BB23_136;
	st.global.u32 	[%rd12+2432], %r229;
$L__BB23_136:
	add.s32 	%r634, %r573, 640;
	setp.ge.s32 	%p102, %r634, %r232;
	@%p102 bra 	$L__BB23_138;
	st.global.u32 	[%rd12+2560], %r230;
$L__BB23_138:
	add.s32 	%r640, %r573, 672;
	setp.ge.s32 	%p103, %r640, %r232;
	@%p103 bra 	$L__BB23_140;
	st.global.u32 	[%rd12+2688], %r231;
$L__BB23_140:
	ret;

}
	// .globl	_ZN3cub18CUB_300001_SM_10006detail4scan16DeviceScanKernelINS2_10policy_hubIiiimN4cuda3std3__44plusIvEEE10Policy1000EN6thrust24THRUST_300001_SM_1000_NS6detail15normal_iteratorINSD_10device_ptrIiEEEESI_NS0_13ScanTileStateIiLb1EEES9_NS0_8NullTypeEmiLb0ESL_EEvT0_T1_T2_iT3_T4_T5_
.visible .entry _ZN3cub18CUB_300001_SM_10006detail4scan16DeviceScanKernelINS2_10policy_hubIiiimN4cuda3std3__44plusIvEEE10Policy1000EN6thrust24THRUST_300001_SM_1000_NS6detail15normal_iteratorINSD_10device_ptrIiEEEESI_NS0_13ScanTileStateIiLb1EEES9_NS0_8NullTypeEmiLb0ESL_EEvT0_T1_T2_iT3_T4_T5_(
	.param .align 8 .b8 _ZN3cub18CUB_300001_SM_10006detail4scan16DeviceScanKernelINS2_10policy_hubIiiimN4cuda3std3__44plusIvEEE10Policy1000EN6thrust24THRUST_300001_SM_1000_NS6detail15normal_iteratorINSD_10device_ptrIiEEEESI_NS0_13ScanTileStateIiLb1EEES9_NS0_8NullTypeEmiLb0ESL_EEvT0_T1_T2_iT3_T4_T5__param_0[8],
	.param .align 8 .b8 _ZN3cub18CUB_300001_SM_10006detail4scan16DeviceScanKernelINS2_10policy_hubIiiimN4cuda3std3__44plusIvEEE10Policy1000EN6thrust24THRUST_300001_SM_1000_NS6detail15normal_iteratorINSD_10device_ptrIiEEEESI_NS0_13ScanTileStateIiLb1EEES9_NS0_8NullTypeEmiLb0ESL_EEvT0_T1_T2_iT3_T4_T5__param_1[8],
	.param .align 8 .b8 _ZN3cub18CUB_300001_SM_10006detail4scan16DeviceScanKernelINS2_10policy_hubIiiimN4cuda3std3__44plusIvEEE10Policy1000EN6thrust24THRUST_300001_SM_1000_NS6detail15normal_iteratorINSD_10device_ptrIiEEEESI_NS0_13ScanTileStateIiLb1EEES9_NS0_8NullTypeEmiLb0ESL_EEvT0_T1_T2_iT3_T4_T5__param_2[8],
	.param .u32 _ZN3cub18CUB_300001_SM_10006detail4scan16DeviceScanKernelINS2_10policy_hubIiiimN4cuda3std3__44plusIvEEE10Policy1000EN6thrust24THRUST_300001_SM_1000_NS6detail15normal_iteratorINSD_10device_ptrIiEEEESI_NS0_13ScanTileStateIiLb1EEES9_NS0_8NullTypeEmiLb0ESL_EEvT0_T1_T2_iT3_T4_T5__param_3,
	.param .align 1 .b8 _ZN3cub18CUB_300001_SM_10006detail4scan16DeviceScanKernelINS2_10policy_hubIiiimN4cuda3std3__44plusIvEEE10Policy1000EN6thrust24THRUST_300001_SM_1000_NS6detail15normal_iteratorINSD_10device_ptrIiEEEESI_NS0_13ScanTileStateIiLb1EEES9_NS0_8NullTypeEmiLb0ESL_EEvT0_T1_T2_iT3_T4_T5__param_4[1],
	.param .align 1 .b8 _ZN3cub18CUB_300001_SM_10006detail4scan16DeviceScanKernelINS2_10policy_hubIiiimN4cuda3std3__44plusIvEEE10Policy1000EN6thrust24THRUST_300001_SM_1000_NS6detail15normal_iteratorINSD_10device_ptrIiEEEESI_NS0_13ScanTileStateIiLb1EEES9_NS0_8NullTypeEmiLb0ESL_EEvT0_T1_T2_iT3_T4_T5__param_5[1],
	.param .u64 _ZN3cub18CUB_300001_SM_10006detail4scan16DeviceScanKernelINS2_10policy_hubIiiimN4cuda3std3__44plusIvEEE10Policy1000EN6thrust24THRUST_300001_SM_1000_NS6detail15normal_iteratorINSD_10device_ptrIiEEEESI_NS0_13ScanTileStateIiLb1EEES9_NS0_8NullTypeEmiLb0ESL_EEvT0_T1_T2_iT3_T4_T5__param_6
)
.maxntid 416
{
	.reg .pred 	%p<158>;
	.reg .b32 	%r<1009>;
	.reg .b64 	%rd<55>;
	// demoted variable
	.shared .align 16 .b8 _ZZN3cub18CUB_300001_SM_10006detail4scan16DeviceScanKernelINS2_10policy_hubIiiimN4cuda3std3__44plusIvEEE10Policy1000EN6thrust24THRUST_300001_SM_1000_NS6detail15normal_iteratorINSD_10device_ptrIiEEEESI_NS0_13ScanTileStateIiLb1EEES9_NS0_8NullTypeEmiLb0ESL_EEvT0_T1_T2_iT3_T4_T5_E12temp_storage[31632];
	ld.param.u64 	%rd1, [_ZN3cub18CUB_300001_SM_10006detail4scan16DeviceScanKernelINS2_10policy_hubIiiimN4cuda3std3__44plusIvEEE10Policy1000EN6thrust24THRUST_300001_SM_1000_NS6detail15normal_iteratorINSD_10device_ptrIiEEEESI_NS0_13ScanTileStateIiLb1EEES9_NS0_8NullTypeEmiLb0ESL_EEvT0_T1_T2_iT3_T4_T5__param_2];
	ld.param.u64 	%rd16, [_ZN3cub18CUB_300001_SM_10006detail4scan16DeviceScanKernelINS2_10policy_hubIiiimN4cuda3std3__44plusIvEEE10Policy1000EN6thrust24THRUST_300001_SM_1000_NS6detail15normal_iteratorINSD_10device_ptrIiEEEESI_NS0_13ScanTileStateIiLb1EEES9_NS0_8NullTypeEmiLb0ESL_EEvT0_T1_T2_iT3_T4_T5__param_1];
	ld.param.u64 	%rd17, [_ZN3cub18CUB_300001_SM_10006detail4scan16DeviceScanKernelINS2_10policy_hubIiiimN4cuda3std3__44plusIvEEE10Policy1000EN6thrust24THRUST_300001_SM_1000_NS6detail15normal_iteratorINSD_10device_ptrIiEEEESI_NS0_13ScanTileStateIiLb1EEES9_NS0_8NullTypeEmiLb0ESL_EEvT0_T1_T2_iT3_T4_T5__param_0];
	ld.param.u32 	%r200, [_ZN3cub18CUB_300001_SM_10006detail4scan16DeviceScanKernelINS2_10policy_hubIiiimN4cuda3std3__44plusIvEEE10Policy1000EN6thrust24THRUST_300001_SM_1000_NS6detail15normal_iteratorINSD_10device_ptrIiEEEESI_NS0_13ScanTileStateIiLb1EEES9_NS0_8NullTypeEmiLb0ESL_EEvT0_T1_T2_iT3_T4_T5__param_3];
	ld.param.u64 	%rd18, [_ZN3cub18CUB_300001_SM_10006detail4scan16DeviceScanKernelINS2_10policy_hubIiiimN4cuda3std3__44plusIvEEE10Policy1000EN6thrust24THRUST_300001_SM_1000_NS6detail15normal_iteratorINSD_10device_ptrIiEEEESI_NS0_13ScanTileStateIiLb1EEES9_NS0_8NullTypeEmiLb0ESL_EEvT0_T1_T2_iT3_T4_T5__param_6];
	cvta.to.global.u64 	%rd2, %rd17;
	cvta.to.global.u64 	%rd3, %rd16;
	mov.u32 	%r201, %ctaid.x;
	add.s32 	%r1, %r200, %r201;
	mul.wide.s32 	%rd4, %r1, 7904;
	sub.s64 	%rd5, %rd18, %rd4;
	setp.lt.u64 	%p1, %rd5, 7905;
	@%p1 bra 	$L__BB24_26;
	mov.u32 	%r2, %tid.x;
	and.b32  	%r625, %r2, 31;
	and.b32  	%r626, %r2, 992;
	mul.lo.s32 	%r627, %r626, 19;
	or.b32  	%r628, %r627, %r625;
	cvt.u64.u32 	%rd38, %r628;
	add.s64 	%rd6, %rd4, %rd38;
	shl.b64 	%rd39, %rd6, 2;
	add.s64 	%rd40, %rd2, %rd39;
	ld.global.u32 	%r629, [%rd40];
	ld.global.u32 	%r630, [%rd40+128];
	ld.global.u32 	%r631, [%rd40+256];
	ld.global.u32 	%r632, [%rd40+384];
	ld.global.u32 	%r633, [%rd40+512];
	ld.global.u32 	%r634, [%rd40+640];
	ld.global.u32 	%r635, [%rd40+768];
	ld.global.u32 	%r636, [%rd40+896];
	ld.global.u32 	%r637, [%rd40+1024];
	ld.global.u32 	%r638, [%rd40+1152];
	ld.global.u32 	%r639, [%rd40+1280];
	ld.global.u32 	%r640, [%rd40+1408];
	ld.global.u32 	%r641, [%rd40+1536];
	ld.global.u32 	%r642, [%rd40+1664];
	ld.global.u32 	%r643, [%rd40+1792];
	ld.global.u32 	%r644, [%rd40+1920];
	ld.global.u32 	%r645, [%rd40+2048];
	ld.global.u32 	%r646, [%rd40+2176];
	ld.global.u32 	%r647, [%rd40+2304];
	// begin inline asm
	mov.u32 %r624, %laneid;
	// end inline asm
	shr.u32 	%r4, %r2, 5;
	mad.lo.s32 	%r648, %r4, 608, %r624;
	shl.b32 	%r649, %r648, 2;
	mov.u32 	%r650, _ZZN3cub18CUB_300001_SM_10006detail4scan16DeviceScanKernelINS2_10policy_hubIiiimN4cuda3std3__44plusIvEEE10Policy1000EN6thrust24THRUST_300001_SM_1000_NS6detail15normal_iteratorINSD_10device_ptrIiEEEESI_NS0_13ScanTileStateIiLb1EEES9_NS0_8NullTypeEmiLb0ESL_EEvT0_T1_T2_iT3_T4_T5_E12temp_storage;
	add.s32 	%r5, %r650, %r649;
	st.shared.u32 	[%r5], %r629;
	st.shared.u32 	[%r5+128], %r630;
	st.shared.u32 	[%r5+256], %r631;
	st.shared.u32 	[%r5+384], %r632;
	st.shared.u32 	[%r5+512], %r633;
	st.shared.u32 	[%r5+640], %r634;
	st.shared.u32 	[%r5+768], %r635;
	st.shared.u32 	[%r5+896], %r636;
	st.shared.u32 	[%r5+1024], %r637;
	st.shared.u32 	[%r5+1152], %r638;
	st.shared.u32 	[%r5+1280], %r639;
	st.shared.u32 	[%r5+1408], %r640;
	st.shared.u32 	[%r5+1536], %r641;
	st.shared.u32 	[%r5+1664], %r642;
	st.shared.u32 	[%r5+1792], %r643;
	st.shared.u32 	[%r5+1920], %r644;
	st.shared.u32 	[%r5+2048], %r645;
	st.shared.u32 	[%r5+2176], %r646;
	st.shared.u32 	[%r5+2304], %r647;
	bar.warp.sync 	-1;
	mad.lo.s32 	%r6, %r624, 72, %r5;
	ld.shared.u32 	%r7, [%r6];
	ld.shared.u32 	%r8, [%r6+4];
	ld.shared.u32 	%r9, [%r6+8];
	ld.shared.u32 	%r10, [%r6+12];
	ld.shared.u32 	%r11, [%r6+16];
	ld.shared.u32 	%r12, [%r6+20];
	ld.shared.u32 	%r13, [%r6+24];
	ld.shared.u32 	%r14, [%r6+28];
	ld.shared.u32 	%r15, [%r6+32];
	ld.shared.u32 	%r16, [%r6+36];
	ld.shared.u32 	%r17, [%r6+40];
	ld.shared.u32 	%r18, [%r6+44];
	ld.shared.u32 	%r19, [%r6+48];
	ld.shared.u32 	%r20, [%r6+52];
	ld.shared.u32 	%r21, [%r6+56];
	ld.shared.u32 	%r22, [%r6+60];
	ld.shared.u32 	%r23, [%r6+64];
	ld.shared.u32 	%r24, [%r6+68];
	ld.shared.u32 	%r25, [%r6+72];
	bar.sync 	0;
	setp.ne.s32 	%p100, %r1, 0;
	@%p100 bra 	$L__BB24_6;
	add.s32 	%r868, %r8, %r7;
	add.s32 	%r869, %r9, %r868;
	add.s32 	%r870, %r10, %r869;
	add.s32 	%r871, %r11, %r870;
	add.s32 	%r872, %r12, %r871;
	add.s32 	%r873, %r13, %r872;
	add.s32 	%r874, %r14, %r873;
	add.s32 	%r875, %r15, %r874;
	add.s32 	%r876, %r16, %r875;
	add.s32 	%r877, %r17, %r876;
	add.s32 	%r878, %r18, %r877;
	add.s32 	%r879, %r19, %r878;
	add.s32 	%r880, %r20, %r879;
	add.s32 	%r881, %r21, %r880;
	add.s32 	%r882, %r22, %r881;
	add.s32 	%r883, %r23, %r882;
	add.s32 	%r884, %r24, %r883;
	add.s32 	%r842, %r25, %r884;
	mov.b32 	%r840, 1;
	mov.b32 	%r865, 0;
	mov.b32 	%r867, -1;
	// begin inline asm
	{  .reg .s32 r0;  .reg .pred p;  shfl.sync.up.b32 r0|p, %r842, %r840, %r865, %r867;  @p add.s32 r0, r0, %r842;  mov.s32 %r838, r0;}
	// end inline asm
	mov.b32 	%r846, 2;
	// begin inline asm
	{  .reg .s32 r0;  .reg .pred p;  shfl.sync.up.b32 r0|p, %r838, %r846, %r865, %r867;  @p add.s32 r0, r0, %r838;  mov.s32 %r844, r0;}
	// end inline asm
	mov.b32 	%r852, 4;
	// begin inline asm
	{  .reg .s32 r0;  .reg .pred p;  shfl.sync.up.b32 r0|p, %r844, %r852, %r865, %r867;  @p add.s32 r0, r0, %r844;  mov.s32 %r850, r0;}
	// end inline asm
	mov.b32 	%r858, 8;
	// begin inline asm
	{  .reg .s32 r0;  .reg .pred p;  shfl.sync.up.b32 r0|p, %r850, %r858, %r865, %r867;  @p add.s32 r0, r0, %r850;  mov.s32 %r856, r0;}
	// end inline asm
	mov.b32 	%r864, 16;
	// begin inline asm
	{  .reg .s32 r0;  .reg .pred p;  shfl.sync.up.b32 r0|p, %r856, %r864, %r865, %r867;  @p add.s32 r0, r0, %r856;  mov.s32 %r862, r0;}
	// end inline asm
	setp.ne.s32 	%p143, %r624, 31;
	@%p143 bra 	$L__BB24_4;
	shl.b32 	%r885, %r4, 2;
	mov.u32 	%r886, _ZZN3cub18CUB_300001_SM_10006detail4scan16DeviceScanKernelINS2_10policy_hubIiiimN4cuda3std3__44plusIvEEE10Policy1000EN6thrust24THRUST_300001_SM_1000_NS6detail15normal_iteratorINSD_10device_ptrIiEEEESI_NS0_13ScanTileStateIiLb1EEES9_NS0_8NullTypeEmiLb0ESL_EEvT0_T1_T2_iT3_T4_T5_E12temp_storage;
	add.s32 	%r887, %r886, %r885;
	st.shared.u32 	[%r887+16], %r862;
$L__BB24_4:
	sub.s32 	%r888, %r862, %r842;
	bar.sync 	0;
	ld.shared.v4.u32 	{%r889, %r890, %r891, %r892}, [_ZZN3cub18CUB_300001_SM_10006detail4scan16DeviceScanKernelINS2_10policy_hubIiiimN4cuda3std3__44plusIvEEE10Policy1000EN6thrust24THRUST_300001_SM_1000_NS6detail15normal_iteratorINSD_10device_ptrIiEEEESI_NS0_13ScanTileStateIiLb1EEES9_NS0_8NullTypeEmiLb0ESL_EEvT0_T1_T2_iT3_T4_T5_E12temp_storage+16];
	add.s32 	%r893, %r890, %r889;
	setp.eq.s32 	%p144, %r4, 2;
	selp.b32 	%r894, %r893, %r889, %p144;
	add.s32 	%r895, %r893, %r891;
	setp.eq.s32 	%p145, %r4, 3;
	selp.b32 	%r896, %r895, %r894, %p145;
	add.s32 	%r897, %r895, %r892;
	setp.eq.s32 	%p146, %r4, 4;
	selp.b32 	%r898, %r897, %r896, %p146;
	ld.shared.v4.u32 	{%r899, %r900, %r901, %r902}, [_ZZN3cub18CUB_300001_SM_10006detail4scan16DeviceScanKernelINS2_10policy_hubIiiimN4cuda3std3__44plusIvEEE10Policy1000EN6thrust24THRUST_300001_SM_1000_NS6detail15normal_iteratorINSD_10device_ptrIiEEEESI_NS0_13ScanTileStateIiLb1EEES9_NS0_8NullTypeEmiLb0ESL_EEvT0_T1_T2_iT3_T4_T5_E12temp_storage+32];
	add.s32 	%r903, %r897, %r899;
	setp.eq.s32 	%p147, %r4, 5;
	selp.b32 	%r904, %r903, %r898, %p147;
	add.s32 	%r905, %r903, %r900;
	setp.eq.s32 	%p148, %r4, 6;
	selp.b32 	%r906, %r905, %r904, %p148;
	add.s32 	%r907, %r905, %r901;
	setp.eq.s32 	%p149, %r4, 7;
	selp.b32 	%r908, %r907, %r906, %p149;
	add.s32 	%r909, %r907, %r902;
	setp.eq.s32 	%p150, %r4, 8;
	selp.b32 	%r910, %r909, %r908, %p150;
	ld.shared.v4.u32 	{%r911, %r912, %r913, %r914}, [_ZZN3cub18CUB_300001_SM_10006detail4scan16DeviceScanKernelINS2_10policy_hubIiiimN4cuda3std3__44plusIvEEE10Policy1000EN6thrust24THRUST_300001_SM_1000_NS6detail15normal_iteratorINSD_10device_ptrIiEEEESI_NS0_13ScanTileStateIiLb1EEES9_NS0_8NullTypeEmiLb0ESL_EEvT0_T1_T2_iT3_T4_T5_E12temp_storage+48];
	add.s32 	%r915, %r909, %r911;
	setp.eq.s32 	%p151, %r4, 9;
	selp.b32 	%r916, %r915, %r910, %p151;
	add.s32 	%r917, %r915, %r912;
	setp.eq.s32 	%p152, %r4, 10;
	selp.b32 	%r918, %r917, %r916, %p152;
	add.s32 	%r919, %r917, %r913;
	setp.eq.s32 	%p153, %r4, 11;
	selp.b32 	%r920, %r919, %r918, %p153;
	add.s32 	%r28, %r919, %r914;
	setp.eq.s32 	%p154, %r4, 12;
	selp.b32 	%r921, %r28, %r920, %p154;
	setp.lt.u32 	%p155, %r2, 32;
	setp.eq.s32 	%p156, %r624, 0;
	selp.b32 	%r922, 0, %r888, %p156;
	add.s32 	%r923, %r921, %r922;
	selp.b32 	%r977, %r888, %r923, %p155;
	setp.ne.s32 	%p157, %r2, 0;
	@%p157 bra 	$L__BB24_25;
	ld.shared.u32 	%r927, [_ZZN3cub18CUB_300001_SM_10006detail4scan16DeviceScanKernelINS2_10policy_hubIiiimN4cuda3std3__44plusIvEEE10Policy1000EN6thrust24THRUST_300001_SM_1000_NS6detail15normal_iteratorINSD_10device_ptrIiEEEESI_NS0_13ScanTileStateIiLb1EEES9_NS0_8NullTypeEmiLb0ESL_EEvT0_T1_T2_iT3_T4_T5_E12temp_storage+64];
	add.s64 	%rd52, %rd1, 256;
	add.s32 	%r925, %r28, %r927;
	mov.b32 	%r924, 101;
	// begin inline asm
	st.relaxed.gpu.v2.u32 [%rd52], {%r924, %r925};
	// end inline asm
	mov.b32 	%r977, 0;
	bra.uni 	$L__BB24_25;
$L__BB24_6:
	add.s32 	%r681, %r8, %r7;
	add.s32 	%r682, %r9, %r681;
	add.s32 	%r683, %r10, %r682;
	add.s32 	%r684, %r11, %r683;
	add.s32 	%r685, %r12, %r684;
	add.s32 	%r686, %r13, %r685;
	add.s32 	%r687, %r14, %r686;
	add.s32 	%r688, %r15, %r687;
	add.s32 	%r689, %r16, %r688;
	add.s32 	%r690, %r17, %r689;
	add.s32 	%r691, %r18, %r690;
	add.s32 	%r692, %r19, %r691;
	add.s32 	%r693, %r20, %r692;
	add.s32 	%r694, %r21, %r693;
	add.s32 	%r695, %r22, %r694;
	add.s32 	%r696, %r23, %r695;
	add.s32 	%r697, %r24, %r696;
	add.s32 	%r655, %r25, %r697;
	mov.b32 	%r653, 1;
	mov.b32 	%r678, 0;
	mov.b32 	%r680, -1;
	// begin inline asm
	{  .reg .s32 r0;  .reg .pred p;  shfl.sync.up.b32 r0|p, %r655, %r653, %r678, %r680;  @p add.s32 r0, r0, %r655;  mov.s32 %r651, r0;}
	// end inline asm
	mov.b32 	%r659, 2;
	// begin inline asm
	{  .reg .s32 r0;  .reg .pred p;  shfl.sync.up.b32 r0|p, %r651, %r659, %r678, %r680;  @p add.s32 r0, r0, %r651;  mov.s32 %r657, r0;}
	// end inline asm
	mov.b32 	%r665, 4;
	// begin inline asm
	{  .reg .s32 r0;  .reg .pred p;  shfl.sync.up.b32 r0|p, %r657, %r665, %r678, %r680;  @p add.s32 r0, r0, %r657;  mov.s32 %r663, r0;}
	// end inline asm
	mov.b32 	%r671, 8;
	// begin inline asm
	{  .reg .s32 r0;  .reg .pred p;  shfl.sync.up.b32 r0|p, %r663, %r671, %r678, %r680;  @p add.s32 r0, r0, %r663;  mov.s32 %r669, r0;}
	// end inline asm
	mov.b32 	%r677, 16;
	// begin inline asm
	{  .reg .s32 r0;  .reg .pred p;  shfl.sync.up.b32 r0|p, %r669, %r677, %r678, %r680;  @p add.s32 r0, r0, %r669;  mov.s32 %r675, r0;}
	// end inline asm
	setp.ne.s32 	%p101, %r624, 31;
	@%p101 bra 	$L__BB24_8;
	shl.b32 	%r698, %r4, 2;
	mov.u32 	%r699, _ZZN3cub18CUB_300001_SM_10006detail4scan16DeviceScanKernelINS2_10policy_hubIiiimN4cuda3std3__44plusIvEEE10Policy1000EN6thrust24THRUST_300001_SM_1000_NS6detail15normal_iteratorINSD_10device_ptrIiEEEESI_NS0_13ScanTileStateIiLb1EEES9_NS0_8NullTypeEmiLb0ESL_EEvT0_T1_T2_iT3_T4_T5_E12temp_storage;
	add.s32 	%r700, %r699, %r698;
	st.shared.u32 	[%r700+16], %r675;
$L__BB24_8:
	sub.s32 	%r701, %r675, %r655;
	bar.sync 	0;
	ld.shared.v4.u32 	{%r702, %r703, %r704, %r705}, [_ZZN3cub18CUB_300001_SM_10006detail4scan16DeviceScanKernelINS2_10policy_hubIiiimN4cuda3std3__44plusIvEEE10Policy1000EN6thrust24THRUST_300001_SM_1000_NS6detail15normal_iteratorINSD_10device_ptrIiEEEESI_NS0_13ScanTileStateIiLb1EEES9_NS0_8NullTypeEmiLb0ESL_EEvT0_T1_T2_iT3_T4_T5_E12temp_storage+16];
	add.s32 	%r706, %r703, %r702;
	setp.eq.s32 	%p102, %r4, 2;
	selp.b32 	%r707, %r706, %r702, %p102;
	add.s32 	%r708, %r706, %r704;
	setp.eq.s32 	%p103, %r4, 3;
	selp.b32 	%r709, %r708, %r707, %p103;
	add.s32 	%r710, %r708, %r705;
	setp.eq.s32 	%p104, %r4, 4;
	selp.b32 	%r711, %r710, %r709, %p104;
	ld.shared.v4.u32 	{%r712, %r713, %r714, %r715}, [_ZZN3cub18CUB_300001_SM_10006detail4scan16DeviceScanKernelINS2_10policy_hubIiiimN4cuda3std3__44plusIvEEE10Policy1000EN6thrust24THRUST_300001_SM_1000_NS6detail15normal_iteratorINSD_10device_ptrIiEEEESI_NS0_13ScanTileStateIiLb1EEES9_NS0_8NullTypeEmiLb0ESL_EEvT0_T1_T2_iT3_T4_T5_E12temp_storage+32];
	add.s32 	%r716, %r710, %r712;
	setp.eq.s32 	%p105, %r4, 5;
	selp.b32 	%r717, %r716, %r711, %p105;
	add.s32 	%r718, %r716, %r713;
	setp.eq.s32 	%p106, %r4, 6;
	selp.b32 	%r719, %r718, %r717, %p106;
	add.s32 	%r720, %r718, %r714;
	setp.eq.s32 	%p107, %r4, 7;
	selp.b32 	%r721, %r720, %r719, %p107;
	add.s32 	%r722, %r720, %r715;
	setp.eq.s32 	%p108, %r4, 8;
	selp.b32 	%r723, %r722, %r721, %p108;
	ld.shared.v4.u32 	{%r724, %r725, %r726, %r727}, [_ZZN3cub18CUB_300001_SM_10006detail4scan16DeviceScanKernelINS2_10policy_hubIiiimN4cuda3std3__44plusIvEEE10Policy1000EN6thrust24THRUST_300001_SM_1000_NS6detail15normal_iteratorINSD_10device_ptrIiEEEESI_NS0_13ScanTileStateIiLb1EEES9_NS0_8NullTypeEmiLb0ESL_EEvT0_T1_T2_iT3_T4_T5_E12temp_storage+48];
	add.s32 	%r728, %r722, %r724;
	setp.eq.s32 	%p109, %r4, 9;
	selp.b32 	%r729, %r728, %r723, %p109;
	add.s32 	%r730, %r728, %r725;
	setp.eq.s32 	%p110, %r4, 10;
	selp.b32 	%r731, %r730, %r729, %p110;
	add.s32 	%r732, %r730, %r726;
	setp.eq.s32 	%p111, %r4, 11;
	selp.b32 	%r733, %r732, %r731, %p111;
	add.s32 	%r734, %r732, %r727;
	setp.eq.s32 	%p112, %r4, 12;
	selp.b32 	%r735, %r734, %r733, %p112;
	ld.shared.u32 	%r736, [_ZZN3cub18CUB_300001_SM_10006detail4scan16DeviceScanKernelINS2_10policy_hubIiiimN4cuda3std3__44plusIvEEE10Policy1000EN6thrust24THRUST_300001_SM_1000_NS6detail15normal_iteratorINSD_10device_ptrIiEEEESI_NS0_13ScanTileStateIiLb1EEES9_NS0_8NullTypeEmiLb0ESL_EEvT0_T1_T2_iT3_T4_T5_E12temp_storage+64];
	add.s32 	%r32, %r734, %r736;
	setp.gt.u32 	%p113, %r2, 31;
	setp.lt.u32 	%p114, %r2, 32;
	setp.eq.s32 	%p115, %r624, 0;
	selp.b32 	%r737, 0, %r701, %p115;
	add.s32 	%r976, %r735, %r737;
	selp.b32 	%r34, %r701, %r976, %p114;
	@%p113 bra 	$L__BB24_24;
	setp.ne.s32 	%p116, %r2, 0;
	mul.wide.s32 	%rd41, %r1, 8;
	add.s64 	%rd7, %rd1, %rd41;
	@%p116 bra 	$L__BB24_11;
	st.shared.u32 	[_ZZN3cub18CUB_300001_SM_10006detail4scan16DeviceScanKernelINS2_10policy_hubIiiimN4cuda3std3__44plusIvEEE10Policy1000EN6thrust24THRUST_300001_SM_1000_NS6detail15normal_iteratorINSD_10device_ptrIiEEEESI_NS0_13ScanTileStateIiLb1EEES9_NS0_8NullTypeEmiLb0ESL_EEvT0_T1_T2_iT3_T4_T5_E12temp_storage+12], %r32;
	add.s64 	%rd42, %rd7, 256;
	mov.b32 	%r738, 100;
	// begin inline asm
	st.relaxed.gpu.v2.u32 [%rd42], {%r738, %r32};
	// end inline asm
$L__BB24_11:
	not.b32 	%r744, %r2;
	add.s32 	%r972, %r1, %r744;
	mov.b32 	%r740, 550;
	// begin inline asm
	nanosleep.u32 %r740;
	// end inline asm
	mul.wide.s32 	%rd44, %r972, 8;
	add.s64 	%rd45, %rd1, %rd44;
	add.s64 	%rd43, %rd45, 256;
	// begin inline asm
	ld.relaxed.gpu.v2.u32 {%r973, %r967}, [%rd43];
	// end inline asm
	mov.b32 	%r968, 478;
$L__BB24_12:
	setp.eq.s32 	%p117, %r973, 99;
	mov.b32 	%r745, -1;
	vote.sync.any.pred 	%p118, %p117, %r745;
	not.pred 	%p119, %p118;
	@%p119 bra 	$L__BB24_14;
	// begin inline asm
	nanosleep.u32 %r968;
	// end inline asm
	shr.u32 	%r968, %r968, 1;
	// begin inline asm
	ld.relaxed.gpu.v2.u32 {%r973, %r967}, [%rd43];
	// end inline asm
	bra.uni 	$L__BB24_12;
$L__BB24_14:
	setp.eq.s32 	%p120, %r973, 101;
	mov.b32 	%r772, -1;
	vote.sync.ballot.b32 	%r774, %p120, %r772;
	// begin inline asm
	mov.u32 %r747, %lanemask_ge;
	// end inline asm
	and.b32  	%r775, %r774, %r747;
	or.b32  	%r776, %r775, -2147483648;
	add.s32 	%r777, %r776, -1;
	not.b32 	%r778, %r776;
	and.b32  	%r779, %r778, %r777;
	popc.b32 	%r751, %r779;
	mov.b32 	%r750, 1;
	// begin inline asm
	shfl.sync.down.b32 %r748, %r967, %r750, %r751, %r772;
	// end inline asm
	setp.lt.s32 	%p122, %r624, %r751;
	selp.b32 	%r780, %r748, 0, %p122;
	add.s32 	%r754, %r780, %r967;
	mov.b32 	%r755, 2;
	// begin inline asm
	shfl.sync.down.b32 %r753, %r754, %r755, %r751, %r772;
	// end inline asm
	add.s32 	%r47, %r624, 2;
	setp.gt.s32 	%p123, %r47, %r751;
	selp.b32 	%r781, 0, %r753, %p123;
	add.s32 	%r759, %r754, %r781;
	mov.b32 	%r760, 4;
	// begin inline asm
	shfl.sync.down.b32 %r758, %r759, %r760, %r751, %r772;
	// end inline asm
	add.s32 	%r48, %r624, 4;
	setp.gt.s32 	%p124, %r48, %r751;
	selp.b32 	%r782, 0, %r758, %p124;
	add.s32 	%r764, %r759, %r782;
	mov.b32 	%r765, 8;
	// begin inline asm
	shfl.sync.down.b32 %r763, %r764, %r765, %r751, %r772;
	// end inline asm
	add.s32 	%r49, %r624, 8;
	setp.gt.s32 	%p125, %r49, %r751;
	selp.b32 	%r783, 0, %r763, %p125;
	add.s32 	%r769, %r764, %r783;
	mov.b32 	%r770, 16;
	// begin inline asm
	shfl.sync.down.b32 %r768, %r769, %r770, %r751, %r772;
	// end inline asm
	add.s32 	%r50, %r624, 16;
	setp.gt.s32 	%p126, %r50, %r751;
	selp.b32 	%r784, 0, %r768, %p126;
	add.s32 	%r971, %r769, %r784;
	add.s64 	%rd9, %rd1, 256;
	mov.b32 	%r969, 478;
$L__BB24_15:
	setp.ne.s32 	%p127, %r973, 101;
	mov.b32 	%r785, -1;
	vote.sync.all.pred 	%p128, %p127, %r785;
	not.pred 	%p129, %p128;
	@%p129 bra 	$L__BB24_20;
	shr.u32 	%r969, %r969, 1;
	mul.wide.s32 	%rd48, %r972, 8;
	add.s64 	%rd49, %rd9, %rd48;
	add.s64 	%rd47, %rd49, -256;
	// begin inline asm
	ld.relaxed.gpu.v2.u32 {%r973, %r974}, [%rd47];
	// end inline asm
	mov.u32 	%r975, %r969;
$L__BB24_17:
	setp.eq.s32 	%p133, %r973, 99;
	mov.b32 	%r793, -1;
	vote.sync.any.pred 	%p134, %p133, %r793;
	not.pred 	%p135, %p134;
	@%p135 bra 	$L__BB24_19;
	// begin inline asm
	nanosleep.u32 %r975;
	// end inline asm
	shr.u32 	%r975, %r975, 1;
	// begin inline asm
	ld.relaxed.gpu.v2.u32 {%r973, %r974}, [%rd47];
	// end inline asm
	bra.uni 	$L__BB24_17;
$L__BB24_19:
	setp.eq.s32 	%p136, %r973, 101;
	mov.b32 	%r819, -1;
	vote.sync.ballot.b32 	%r820, %p136, %r819;
	and.b32  	%r821, %r820, %r747;
	or.b32  	%r822, %r821, -2147483648;
	add.s32 	%r823, %r822, -1;
	not.b32 	%r824, %r822;
	and.b32  	%r825, %r824, %r823;
	popc.b32 	%r798, %r825;
	mov.b32 	%r797, 1;
	// begin inline asm
	shfl.sync.down.b32 %r795, %r974, %r797, %r798, %r819;
	// end inline asm
	setp.lt.s32 	%p138, %r624, %r798;
	selp.b32 	%r826, %r795, 0, %p138;
	add.s32 	%r801, %r826, %r974;
	mov.b32 	%r802, 2;
	// begin inline asm
	shfl.sync.down.b32 %r800, %r801, %r802, %r798, %r819;
	// end inline asm
	setp.gt.s32 	%p139, %r47, %r798;
	selp.b32 	%r827, 0, %r800, %p139;
	add.s32 	%r806, %r801, %r827;
	mov.b32 	%r807, 4;
	// begin inline asm
	shfl.sync.down.b32 %r805, %r806, %r807, %r798, %r819;
	// end inline asm
	setp.gt.s32 	%p140, %r48, %r798;
	selp.b32 	%r828, 0, %r805, %p140;
	add.s32 	%r811, %r806, %r828;
	mov.b32 	%r812, 8;
	// begin inline asm
	shfl.sync.down.b32 %r810, %r811, %r812, %r798, %r819;
	// end inline asm
	setp.gt.s32 	%p141, %r49, %r798;
	selp.b32 	%r829, 0, %r810, %p141;
	add.s32 	%r816, %r811, %r829;
	mov.b32 	%r817, 16;
	// begin inline asm
	shfl.sync.down.b32 %r815, %r816, %r817, %r798, %r819;
	// end inline asm
	setp.gt.s32 	%p142, %r50, %r798;
	selp.b32 	%r830, 0, %r815, %p142;
	add.s32 	%r831, %r830, %r971;
	add.s32 	%r971, %r831, %r816;
	add.s32 	%r972, %r972, -32;
	bra.uni 	$L__BB24_15;
$L__BB24_20:
	@%p116 bra 	$L__BB24_22;
	add.s32 	%r788, %r971, %r32;
	add.s64 	%rd46, %rd7, 256;
	mov.b32 	%r787, 101;
	// begin inline asm
	st.relaxed.gpu.v2.u32 [%rd46], {%r787, %r788};
	// end inline asm
	st.shared.u32 	[_ZZN3cub18CUB_300001_SM_10006detail4scan16DeviceScanKernelINS2_10policy_hubIiiimN4cuda3std3__44plusIvEEE10Policy1000EN6thrust24THRUST_300001_SM_1000_NS6detail15normal_iteratorINSD_10device_ptrIiEEEESI_NS0_13ScanTileStateIiLb1EEES9_NS0_8NullTypeEmiLb0ESL_EEvT0_T1_T2_iT3_T4_T5_E12temp_storage+4], %r971;
	st.shared.u32 	[_ZZN3cub18CUB_300001_SM_10006detail4scan16DeviceScanKernelINS2_10policy_hubIiiimN4cuda3std3__44plusIvEEE10Policy1000EN6thrust24THRUST_300001_SM_1000_NS6detail15normal_iteratorINSD_10device_ptrIiEEEESI_NS0_13ScanTileStateIiLb1EEES9_NS0_8NullTypeEmiLb0ESL_EEvT0_T1_T2_iT3_T4_T5_E12temp_storage+8], %r788;
$L__BB24_22:
	setp.ne.s32 	%p131, %r624, 0;
	mov.u32 	%r976, %r34;
	@%p131 bra 	$L__BB24_24;
	st.shared.u32 	[_ZZN3cub18CUB_300001_SM_10006detail4scan16DeviceScanKernelINS2_10policy_hubIiiimN4cuda3std3__44plusIvEEE10Policy1000EN6thrust24THRUST_300001_SM_1000_NS6detail15normal_iteratorINSD_10device_ptrIiEEEESI_NS0_13ScanTileStateIiLb1EEES9_NS0_8NullTypeEmiLb0ESL_EEvT0_T1_T2_iT3_T4_T5_E12temp_storage+84], %r971;
	mov.u32 	%r976, %r971;
$L__BB24_24:
	bar.sync 	0;
	setp.eq.s32 	%p132, %r2, 0;
	ld.shared.u32 	%r789, [_ZZN3cub18CUB_300001_SM_10006detail4scan16DeviceScanKernelINS2_10policy_hubIiiimN4cuda3std3__44plusIvEEE10Policy1000EN6thrust24THRUST_300001_SM_1000_NS6detail15normal_iteratorINSD_10device_ptrIiEEEESI_NS0_13ScanTileStateIiLb1EEES9_NS0_8NullTypeEmiLb0ESL_EEvT0_T1_T2_iT3_T4_T5_E12temp_storage+84];
	selp.b32 	%r790, 0, %r789, %p132;
	add.s32 	%r977, %r790, %r976;
$L__BB24_25:
	add.s32 	%r928, %r977, %r7;
	add.s32 	%r929, %r8, %r928;
	add.s32 	%r930, %r9, %r929;
	add.s32 	%r931, %r10, %r930;
	add.s32 	%r932, %r11, %r931;
	add.s32 	%r933, %r12, %r932;
	add.s32 	%r934, %r13, %r933;
	add.s32 	%r935, %r14, %r934;
	add.s32 	%r936, %r15, %r935;
	add.s32 	%r937, %r16, %r936;
	add.s32 	%r938, %r17, %r937;
	add.s32 	%r939, %r18, %r938;
	add.s32 	%r940, %r19, %r939;
	add.s32 	%r941, %r20, %r940;
	add.s32 	%r942, %r21, %r941;
	add.s32 	%r943, %r22, %r942;
	add.s32 	%r944, %r23, %r943;
	add.s32 	%r945, %r24, %r944;
	add.s32 	%r946, %r25, %r945;
	bar.sync 	0;
	st.shared.u32 	[%r6], %r928;
	st.shared.u32 	[%r6+4], %r929;
	st.shared.u32 	[%r6+8], %r930;
	st.shared.u32 	[%r6+12], %r931;
	st.shared.u32 	[%r6+16], %r932;
	st.shared.u32 	[%r6+20], %r933;
	st.shared.u32 	[%r6+24], %r934;
	st.shared.u32 	[%r6+28], %r935;
	st.shared.u32 	[%r6+32], %r936;
	st.shared.u32 	[%r6+36], %r937;
	st.shared.u32 	[%r6+40], %r938;
	st.shared.u32 	[%r6+44], %r939;
	st.shared.u32 	[%r6+48], %r940;
	st.shared.u32 	[%r6+52], %r941;
	st.shared.u32 	[%r6+56], %r942;
	st.shared.u32 	[%r6+60], %r943;
	st.shared.u32 	[%r6+64], %r944;
	st.shared.u32 	[%r6+68], %r945;
	st.shared.u32 	[%r6+72], %r946;
	bar.warp.sync 	-1;
	ld.shared.u32 	%r947, [%r5];
	ld.shared.u32 	%r948, [%r5+128];
	ld.shared.u32 	%r949, [%r5+256];
	ld.shared.u32 	%r950, [%r5+384];
	ld.shared.u32 	%r951, [%r5+512];
	ld.shared.u32 	%r952, [%r5+640];
	ld.shared.u32 	%r953, [%r5+768];
	ld.shared.u32 	%r954, [%r5+896];
	ld.shared.u32 	%r955, [%r5+1024];
	ld.shared.u32 	%r956, [%r5+1152];
	ld.shared.u32 	%r957, [%r5+1280];
	ld.shared.u32 	%r958, [%r5+1408];
	ld.shared.u32 	%r959, [%r5+1536];
	ld.shared.u32 	%r960, [%r5+1664];
	ld.shared.u32 	%r961, [%r5+1792];
	ld.shared.u32 	%r962, [%r5+1920];
	ld.shared.u32 	%r963, [%r5+2048];
	ld.shared.u32 	%r964, [%r5+2176];
	ld.shared.u32 	%r965, [%r5+2304];
	add.s64 	%rd54, %rd3, %rd39;
	st.global.u32 	[%rd54], %r947;
	st.global.u32 	[%rd54+128], %r948;
	st.global.u32 	[%rd54+256], %r949;
	st.global.u32 	[%rd54+384], %r950;
	st.global.u32 	[%rd54+512], %r951;
	st.global.u32 	[%rd54+640], %r952;
	st.global.u32 	[%rd54+768], %r953;
	st.global.u32 	[%rd54+896], %r954;
	st.global.u32 	[%rd54+1024], %r955;
	st.global.u32 	[%rd54+1152], %r956;
	st.global.u32 	[%rd54+1280], %r957;
	st.global.u32 	[%rd54+1408], %r958;
	st.global.u32 	[%rd54+1536], %r959;
	st.global.u32 	[%rd54+1664], %r960;
	st.global.u32 	[%rd54+1792], %r961;
	st.global.u32 	[%rd54+1920], %r962;
	st.global.u32 	[%rd54+2048], %r963;
	st.global.u32 	[%rd54+2176], %r964;
	st.global.u32 	[%rd54+2304], %r965;
	bra.uni 	$L__BB24_128;
$L__BB24_26:
	setp.eq.s64 	%p2, %rd5, 0;
	@%p2 bra 	$L__BB24_128;
	cvt.u32.u64 	%r72, %rd5;
	shl.b64 	%rd19, %rd4, 2;
	add.s64 	%rd20, %rd2, %rd19;
	mov.u32 	%r73, %tid.x;
	ld.global.u32 	%r996, [%rd20];
	and.b32  	%r202, %r73, 31;
	and.b32  	%r203, %r73, 992;
	mul.lo.s32 	%r204, %r203, 19;
	or.b32  	%r75, %r204, %r202;
	setp.ge.u32 	%p3, %r75, %r72;
	shl.b32 	%r205, %r75, 2;
	cvt.u64.u32 	%rd21, %r205;
	add.s64 	%rd11, %rd20, %rd21;
	mov.u32 	%r978, %r996;
	@%p3 bra 	$L__BB24_29;
	ld.global.u32 	%r978, [%rd11];
$L__BB24_29:
	add.s32 	%r206, %r75, 32;
	setp.ge.u32 	%p4, %r206, %r72;
	mov.u32 	%r979, %r996;
	@%p4 bra 	$L__BB24_31;
	ld.global.u32 	%r979, [%rd11+128];
$L__BB24_31:
	add.s32 	%r207, %r75, 64;
	setp.ge.u32 	%p5, %r207, %r72;
	mov.u32 	%r980, %r996;
	@%p5 bra 	$L__BB24_33;
	ld.global.u32 	%r980, [%rd11+256];
$L__BB24_33:
	add.s32 	%r208, %r75, 96;
	setp.ge.u32 	%p6, %r208, %r72;
	mov.u32 	%r981, %r996;
	@%p6 bra 	$L__BB24_35;
	ld.global.u32 	%r981, [%rd11+384];
$L__BB24_35:
	add.s32 	%r209, %r75, 128;
	setp.ge.u32 	%p7, %r209, %r72;
	mov.u32 	%r982, %r996;
	@%p7 bra 	$L__BB24_37;
	ld.global.u32 	%r982, [%rd11+512];
$L__BB24_37:
	add.s32 	%r210, %r75, 160;
	setp.ge.u32 	%p8, %r210, %r72;
	mov.u32 	%r983, %r996;
	@%p8 bra 	$L__BB24_39;
	ld.global.u32 	%r983, [%rd11+640];
$L__BB24_39:
	add.s32 	%r211, %r75, 192;
	setp.ge.u32 	%p9, %r211, %r72;
	mov.u32 	%r984, %r996;
	@%p9 bra 	$L__BB24_41;
	ld.global.u32 	%r984, [%rd11+768];
$L__BB24_41:
	add.s32 	%r212, %r75, 224;
	setp.ge.u32 	%p10, %r212, %r72;
	mov.u32 	%r985, %r996;
	@%p10 bra 	$L__BB24_43;
	ld.global.u32 	%r985, [%rd11+896];
$L__BB24_43:
	add.s32 	%r92, %r75, 256;
	setp.ge.u32 	%p11, %r92, %r72;
	mov.u32 	%r986, %r996;
	@%p11 bra 	$L__BB24_45;
	ld.global.u32 	%r986, [%rd11+1024];
$L__BB24_45:
	add.s32 	%r213, %r75, 288;
	setp.ge.u32 	%p12, %r213, %r72;
	mov.u32 	%r987, %r996;
	@%p12 bra 	$L__BB24_47;
	ld.global.u32 	%r987, [%rd11+1152];
$L__BB24_47:
	add.s32 	%r214, %r75, 320;
	setp.ge.u32 	%p13, %r214, %r72;
	mov.u32 	%r988, %r996;
	@%p13 bra 	$L__BB24_49;
	ld.global.u32 	%r988, [%rd11+1280];
$L__BB24_49:
	add.s32 	%r215, %r75, 352;
	setp.ge.u32 	%p14, %r215, %r72;
	mov.u32 	%r989, %r996;
	@%p14 bra 	$L__BB24_51;
	ld.global.u32 	%r989, [%rd11+1408];
$L__BB24_51:
	add.s32 	%r216, %r75, 384;
	setp.ge.u32 	%p15, %r216, %r72;
	mov.u32 	%r990, %r996;
	@%p15 bra 	$L__BB24_53;
	ld.global.u32 	%r990, [%rd11+1536];
$L__BB24_53:
	add.s32 	%r217, %r75, 416;
	setp.ge.u32 	%p16, %r217, %r72;
	mov.u32 	%r991, %r996;
	@%p16 bra 	$L__BB24_55;
	ld.global.u32 	%r991, [%rd11+1664];
$L__BB24_55:
	add.s32 	%r218, %r75, 448;
	setp.ge.u32 	%p17, %r218, %r72;
	mov.u32 	%r992, %r996;
	@%p17 bra 	$L__BB24_57;
	ld.global.u32 	%r992, [%rd11+1792];
$L__BB24_57:
	add.s32 	%r219, %r75, 480;
	setp.ge.u32 	%p18, %r219, %r72;
	mov.u32 	%r993, %r996;
	@%p18 bra 	$L__BB24_59;
	ld.global.u32 	%r993, [%rd11+1920];
$L__BB24_59:
	add.s32 	%r220, %r75, 512;
	setp.ge.u32 	%p19, %r220, %r72;
	mov.u32 	%r994, %r996;
	@%p19 bra 	$L__BB24_61;
	ld.global.u32 	%r994, [%rd11+2048];
$L__BB24_61:
	add.s32 	%r221, %r75, 544;
	setp.ge.u32 	%p20, %r221, %r72;
	mov.u32 	%r995, %r996;
	@%p20 bra 	$L__BB24_63;
	ld.global.u32 	%r995, [%rd11+2176];
$L__BB24_63:
	add.s32 	%r113, %r75, 576;
	setp.ge.u32 	%p21, %r113, %r72;
	@%p21 bra 	$L__BB24_65;
	ld.global.u32 	%r996, [%rd11+2304];
$L__BB24_65:
	// begin inline asm
	mov.u32 %r222, %laneid;
	// end inline asm
	shr.u32 	%r117, %r73, 5;
	mad.lo.s32 	%r223, %r117, 608, %r222;
	shl.b32 	%r224, %r223, 2;
	mov.u32 	%r225, _ZZN3cub18CUB_300001_SM_10006detail4scan16DeviceScanKernelINS2_10policy_hubIiiimN4cuda3std3__44plusIvEEE10Policy1000EN6thrust24THRUST_300001_SM_1000_NS6detail15normal_iteratorINSD_10device_ptrIiEEEESI_NS0_13ScanTileStateIiLb1EEES9_NS0_8NullTypeEmiLb0ESL_EEvT0_T1_T2_iT3_T4_T5_E12temp_storage;
	add.s32 	%r118, %r225, %r224;
	st.shared.u32 	[%r118], %r978;
	st.shared.u32 	[%r118+128], %r979;
	st.shared.u32 	[%r118+256], %r980;
	st.shared.u32 	[%r118+384], %r981;
	st.shared.u32 	[%r118+512], %r982;
	st.shared.u32 	[%r118+640], %r983;
	st.shared.u32 	[%r118+768], %r984;
	st.shared.u32 	[%r118+896], %r985;
	st.shared.u32 	[%r118+1024], %r986;
	st.shared.u32 	[%r118+1152], %r987;
	st.shared.u32 	[%r118+1280], %r988;
	st.shared.u32 	[%r118+1408], %r989;
	st.shared.u32 	[%r118+1536], %r990;
	st.shared.u32 	[%r118+1664], %r991;
	st.shared.u32 	[%r118+1792], %r992;
	st.shared.u32 	[%r118+1920], %r993;
	st.shared.u32 	[%r118+2048], %r994;
	st.shared.u32 	[%r118+2176], %r995;
	st.shared.u32 	[%r118+2304], %r996;
	bar.warp.sync 	-1;
	mad.lo.s32 	%r119, %r222, 72, %r118;
	ld.shared.u32 	%r120, [%r119];
	ld.shared.u32 	%r121, [%r119+4];
	ld.shared.u32 	%r122, [%r119+8];
	ld.shared.u32 	%r123, [%r119+12];
	ld.shared.u32 	%r124, [%r119+16];
	ld.shared.u32 	%r125, [%r119+20];
	ld.shared.u32 	%r126, [%r119+24];
	ld.shared.u32 	%r127, [%r119+28];
	ld.shared.u32 	%r128, [%r119+32];
	ld.shared.u32 	%r129, [%r119+36];
	ld.shared.u32 	%r130, [%r119+40];
	ld.shared.u32 	%r131, [%r119+44];
	ld.shared.u32 	%r132, [%r119+48];
	ld.shared.u32 	%r133, [%r119+52];
	ld.shared.u32 	%r134, [%r119+56];
	ld.shared.u32 	%r135, [%r119+60];
	ld.shared.u32 	%r136, [%r119+64];
	ld.shared.u32 	%r137, [%r119+68];
	ld.shared.u32 	%r138, [%r119+72];
	bar.sync 	0;
	setp.ne.s32 	%p22, %r1, 0;
	@%p22 bra 	$L__BB24_69;
	add.s32 	%r451, %r121, %r120;
	add.s32 	%r452, %r122, %r451;
	add.s32 	%r453, %r123, %r452;
	add.s32 	%r454, %r124, %r453;
	add.s32 	%r455, %r125, %r454;
	add.s32 	%r456, %r126, %r455;
	add.s32 	%r457, %r127, %r456;
	add.s32 	%r458, %r128, %r457;
	add.s32 	%r459, %r129, %r458;
	add.s32 	%r460, %r130, %r459;
	add.s32 	%r461, %r131, %r460;
	add.s32 	%r462, %r132, %r461;
	add.s32 	%r463, %r133, %r462;
	add.s32 	%r464, %r134, %r463;
	add.s32 	%r465, %r135, %r464;
	add.s32 	%r466, %r136, %r465;
	add.s32 	%r467, %r137, %r466;
	add.s32 	%r425, %r138, %r467;
	mov.b32 	%r423, 1;
	mov.b32 	%r448, 0;
	mov.b32 	%r450, -1;
	// begin inline asm
	{  .reg .s32 r0;  .reg .pred p;  shfl.sync.up.b32 r0|p, %r425, %r423, %r448, %r450;  @p add.s32 r0, r0, %r425;  mov.s32 %r421, r0;}
	// end inline asm
	mov.b32 	%r429, 2;
	// begin inline asm
	{  .reg .s32 r0;  .reg .pred p;  shfl.sync.up.b32 r0|p, %r421, %r429, %r448, %r450;  @p add.s32 r0, r0, %r421;  mov.s32 %r427, r0;}
	// end inline asm
	mov.b32 	%r435, 4;
	// begin inline asm
	{  .reg .s32 r0;  .reg .pred p;  shfl.sync.up.b32 r0|p, %r427, %r435, %r448, %r450;  @p add.s32 r0, r0, %r427;  mov.s32 %r433, r0;}
	// end inline asm
	mov.b32 	%r441, 8;
	// begin inline asm
	{  .reg .s32 r0;  .reg .pred p;  shfl.sync.up.b32 r0|p, %r433, %r441, %r448, %r450;  @p add.s32 r0, r0, %r433;  mov.s32 %r439, r0;}
	// end inline asm
	mov.b32 	%r447, 16;
	// begin inline asm
	{  .reg .s32 r0;  .reg .pred p;  shfl.sync.up.b32 r0|p, %r439, %r447, %r448, %r450;  @p add.s32 r0, r0, %r439;  mov.s32 %r445, r0;}
	// end inline asm
	setp.ne.s32 	%p65, %r222, 31;
	@%p65 bra 	$L__BB24_68;
	shl.b32 	%r468, %r117, 2;
	mov.u32 	%r469, _ZZN3cub18CUB_300001_SM_10006detail4scan16DeviceScanKernelINS2_10policy_hubIiiimN4cuda3std3__44plusIvEEE10Policy1000EN6thrust24THRUST_300001_SM_1000_NS6detail15normal_iteratorINSD_10device_ptrIiEEEESI_NS0_13ScanTileStateIiLb1EEES9_NS0_8NullTypeEmiLb0ESL_EEvT0_T1_T2_iT3_T4_T5_E12temp_storage;
	add.s32 	%r470, %r469, %r468;
	st.shared.u32 	[%r470+16], %r445;
$L__BB24_68:
	sub.s32 	%r471, %r445, %r425;
	bar.sync 	0;
	ld.shared.v4.u32 	{%r472, %r473, %r474, %r475}, [_ZZN3cub18CUB_300001_SM_10006detail4scan16DeviceScanKernelINS2_10policy_hubIiiimN4cuda3std3__44plusIvEEE10Policy1000EN6thrust24THRUST_300001_SM_1000_NS6detail15normal_iteratorINSD_10device_ptrIiEEEESI_NS0_13ScanTileStateIiLb1EEES9_NS0_8NullTypeEmiLb0ESL_EEvT0_T1_T2_iT3_T4_T5_E12temp_storage+16];
	add.s32 	%r476, %r473, %r472;
	setp.eq.s32 	%p66, %r117, 2;
	selp.b32 	%r477, %r476, %r472, %p66;
	add.s32 	%r478, %r476, %r474;
	setp.eq.s32 	%p67, %r117, 3;
	selp.b32 	%r479, %r478, %r477, %p67;
	add.s32 	%r480, %r478, %r475;
	setp.eq.s32 	%p68, %r117, 4;
	selp.b32 	%r481, %r480, %r479, %p68;
	ld.shared.v4.u32 	{%r482, %r483, %r484, %r485}, [_ZZN3cub18CUB_300001_SM_10006detail4scan16DeviceScanKernelINS2_10policy_hubIiiimN4cuda3std3__44plusIvEEE10Policy1000EN6thrust24THRUST_300001_SM_1000_NS6detail15normal_iteratorINSD_10device_ptrIiEEEESI_NS0_13ScanTileStateIiLb1EEES9_NS0_8NullTypeEmiLb0ESL_EEvT0_T1_T2_iT3_T4_T5_E12temp_storage+32];
	add.s32 	%r486, %r480, %r482;
	setp.eq.s32 	%p69, %r117, 5;
	selp.b32 	%r487, %r486, %r481, %p69;
	add.s32 	%r488, %r486, %r483;
	setp.eq.s32 	%p70, %r117, 6;
	selp.b32 	%r489, %r488, %r487, %p70;
	add.s32 	%r490, %r488, %r484;
	setp.eq.s32 	%p71, %r117, 7;
	selp.b32 	%r491, %r490, %r489, %p71;
	add.s32 	%r492, %r490, %r485;
	setp.eq.s32 	%p72, %r117, 8;
	selp.b32 	%r493, %r492, %r491, %p72;
	ld.shared.v4.u32 	{%r494, %r495, %r496, %r497}, [_ZZN3cub18CUB_300001_SM_10006detail4scan16DeviceScanKernelINS2_10policy_hubIiiimN4cuda3std3__44plusIvEEE10Policy1000EN6thrust24THRUST_300001_SM_1000_NS6detail15normal_iteratorINSD_10device_ptrIiEEEESI_NS0_13ScanTileStateIiLb1EEES9_NS0_8NullTypeEmiLb0ESL_EEvT0_T1_T2_iT3_T4_T5_E12temp_storage+48];
	add.s32 	%r498, %r492, %r494;
	setp.eq.s32 	%p73, %r117, 9;
	selp.b32 	%r499, %r498, %r493, %p73;
	add.s32 	%r500, %r498, %r495;
	setp.eq.s32 	%p74, %r117, 10;
	selp.b32 	%r501, %r500, %r499, %p74;
	add.s32 	%r502, %r500, %r496;
	setp.eq.s32 	%p75, %r117, 11;
	selp.b32 	%r503, %r502, %r501, %p75;
	add.s32 	%r504, %r502, %r497;
	setp.eq.s32 	%p76, %r117, 12;
	selp.b32 	%r505, %r504, %r503, %p76;
	setp.lt.u32 	%p77, %r73, 32;
	setp.eq.s32 	%p78, %r222, 0;
	selp.b32 	%r506, 0, %r471, %p78;
	add.s32 	%r507, %r505, %r506;
	selp.b32 	%r508, %r471, %r507, %p77;
	setp.eq.s32 	%p79, %r73, 0;
	selp.b32 	%r1008, 0, %r508, %p79;
	bra.uni 	$L__BB24_88;
$L__BB24_69:
	add.s32 	%r256, %r121, %r120;
	add.s32 	%r257, %r122, %r256;
	add.s32 	%r258, %r123, %r257;
	add.s32 	%r259, %r124, %r258;
	add.s32 	%r260, %r125, %r259;
	add.s32 	%r261, %r126, %r260;
	add.s32 	%r262, %r127, %r261;
	add.s32 	%r263, %r128, %r262;
	add.s32 	%r264, %r129, %r263;
	add.s32 	%r265, %r130, %r264;
	add.s32 	%r266, %r131, %r265;
	add.s32 	%r267, %r132, %r266;
	add.s32 	%r268, %r133, %r267;
	add.s32 	%r269, %r134, %r268;
	add.s32 	%r270, %r135, %r269;
	add.s32 	%r271, %r136, %r270;
	add.s32 	%r272, %r137, %r271;
	add.s32 	%r230, %r138, %r272;
	mov.b32 	%r228, 1;
	mov.b32 	%r253, 0;
	mov.b32 	%r255, -1;
	// begin inline asm
	{  .reg .s32 r0;  .reg .pred p;  shfl.sync.up.b32 r0|p, %r230, %r228, %r253, %r255;  @p add.s32 r0, r0, %r230;  mov.s32 %r226, r0;}
	// end inline asm
	mov.b32 	%r234, 2;
	// begin inline asm
	{  .reg .s32 r0;  .reg .pred p;  shfl.sync.up.b32 r0|p, %r226, %r234, %r253, %r255;  @p add.s32 r0, r0, %r226;  mov.s32 %r232, r0;}
	// end inline asm
	mov.b32 	%r240, 4;
	// begin inline asm
	{  .reg .s32 r0;  .reg .pred p;  shfl.sync.up.b32 r0|p, %r232, %r240, %r253, %r255;  @p add.s32 r0, r0, %r232;  mov.s32 %r238, r0;}
	// end inline asm
	mov.b32 	%r246, 8;
	// begin inline asm
	{  .reg .s32 r0;  .reg .pred p;  shfl.sync.up.b32 r0|p, %r238, %r246, %r253, %r255;  @p add.s32 r0, r0, %r238;  mov.s32 %r244, r0;}
	// end inline asm
	mov.b32 	%r252, 16;
	// begin inline asm
	{  .reg .s32 r0;  .reg .pred p;  shfl.sync.up.b32 r0|p, %r244, %r252, %r253, %r255;  @p add.s32 r0, r0, %r244;  mov.s32 %r250, r0;}
	// end inline asm
	setp.ne.s32 	%p23, %r222, 31;
	@%p23 bra 	$L__BB24_71;
	shl.b32 	%r273, %r117, 2;
	mov.u32 	%r274, _ZZN3cub18CUB_300001_SM_10006detail4scan16DeviceScanKernelINS2_10policy_hubIiiimN4cuda3std3__44plusIvEEE10Policy1000EN6thrust24THRUST_300001_SM_1000_NS6detail15normal_iteratorINSD_10device_ptrIiEEEESI_NS0_13ScanTileStateIiLb1EEES9_NS0_8NullTypeEmiLb0ESL_EEvT0_T1_T2_iT3_T4_T5_E12temp_storage;
	add.s32 	%r275, %r274, %r273;
	st.shared.u32 	[%r275+16], %r250;
$L__BB24_71:
	sub.s32 	%r276, %r250, %r230;
	bar.sync 	0;
	ld.shared.v4.u32 	{%r277, %r278, %r279, %r280}, [_ZZN3cub18CUB_300001_SM_10006detail4scan16DeviceScanKernelINS2_10policy_hubIiiimN4cuda3std3__44plusIvEEE10Policy1000EN6thrust24THRUST_300001_SM_1000_NS6detail15normal_iteratorINSD_10device_ptrIiEEEESI_NS0_13ScanTileStateIiLb1EEES9_NS0_8NullTypeEmiLb0ESL_EEvT0_T1_T2_iT3_T4_T5_E12temp_storage+16];
	add.s32 	%r281, %r278, %r277;
	setp.eq.s32 	%p24, %r117, 2;
	selp.b32 	%r282, %r281, %r277, %p24;
	add.s32 	%r283, %r281, %r279;
	setp.eq.s32 	%p25, %r117, 3;
	selp.b32 	%r284, %r283, %r282, %p25;
	add.s32 	%r285, %r283, %r280;
	setp.eq.s32 	%p26, %r117, 4;
	selp.b32 	%r286, %r285, %r284, %p26;
	ld.shared.v4.u32 	{%r287, %r288, %r289, %r290}, [_ZZN3cub18CUB_300001_SM_10006detail4scan16DeviceScanKernelINS2_10policy_hubIiiimN4cuda3std3__44plusIvEEE10Policy1000EN6thrust24THRUST_300001_SM_1000_NS6detail15normal_iteratorINSD_10device_ptrIiEEEESI_NS0_13ScanTileStateIiLb1EEES9_NS0_8NullTypeEmiLb0ESL_EEvT0_T1_T2_iT3_T4_T5_E12temp_storage+32];
	add.s32 	%r291, %r285, %r287;
	setp.eq.s32 	%p27, %r117, 5;
	selp.b32 	%r292, %r291, %r286, %p27;
	add.s32 	%r293, %r291, %r288;
	setp.eq.s32 	%p28, %r117, 6;
	selp.b32 	%r294, %r293, %r292, %p28;
	add.s32 	%r295, %r293, %r289;
	setp.eq.s32 	%p29, %r117, 7;
	selp.b32 	%r296, %r295, %r294, %p29;
	add.s32 	%r297, %r295, %r290;
	setp.eq.s32 	%p30, %r117, 8;
	selp.b32 	%r298, %r297, %r296, %p30;
	ld.shared.v4.u32 	{%r299, %r300, %r301, %r302}, [_ZZN3cub18CUB_300001_SM_10006detail4scan16DeviceScanKernelINS2_10policy_hubIiiimN4cuda3std3__44plusIvEEE10Policy1000EN6thrust24THRUST_300001_SM_1000_NS6detail15normal_iteratorINSD_10device_ptrIiEEEESI_NS0_13ScanTileStateIiLb1EEES9_NS0_8NullTypeEmiLb0ESL_EEvT0_T1_T2_iT3_T4_T5_E12temp_storage+48];
	add.s32 	%r303, %r297, %r299;
	setp.eq.s32 	%p31, %r117, 9;
	selp.b32 	%r304, %r303, %r298, %p31;
	add.s32 	%r305, %r303, %r300;
	setp.eq.s32 	%p32, %r117, 10;
	selp.b32 	%r306, %r305, %r304, %p32;
	add.s32 	%r307, %r305, %r301;
	setp.eq.s32 	%p33, %r117, 11;
	selp.b32 	%r308, %r307, %r306, %p33;
	add.s32 	%r309, %r307, %r302;
	setp.eq.s32 	%p34, %r117, 12;
	selp.b32 	%r310, %r309, %r308, %p34;
	ld.shared.u32 	%r311, [_ZZN3cub18CUB_300001_SM_10006detail4scan16DeviceScanKernelINS2_10policy_hubIiiimN4cuda3std3__44plusIvEEE10Policy1000EN6thrust24THRUST_300001_SM_1000_NS6detail15normal_iteratorINSD_10device_ptrIiEEEESI_NS0_13ScanTileStateIiLb1EEES9_NS0_8NullTypeEmiLb0ESL_EEvT0_T1_T2_iT3_T4_T5_E12temp_storage+64];
	add.s32 	%r144, %r309, %r311;
	setp.gt.u32 	%p35, %r73, 31;
	setp.lt.u32 	%p36, %r73, 32;
	setp.eq.s32 	%p37, %r222, 0;
	selp.b32 	%r312, 0, %r276, %p37;
	add.s32 	%r1007, %r310, %r312;
	selp.b32 	%r146, %r276, %r1007, %p36;
	@%p35 bra 	$L__BB24_87;
	setp.ne.s32 	%p38, %r73, 0;
	mul.wide.s32 	%rd22, %r1, 8;
	add.s64 	%rd12, %rd1, %rd22;
	@%p38 bra 	$L__BB24_74;
	st.shared.u32 	[_ZZN3cub18CUB_300001_SM_10006detail4scan16DeviceScanKernelINS2_10policy_hubIiiimN4cuda3std3__44plusIvEEE10Policy1000EN6thrust24THRUST_300001_SM_1000_NS6detail15normal_iteratorINSD_10device_ptrIiEEEESI_NS0_13ScanTileStateIiLb1EEES9_NS0_8NullTypeEmiLb0ESL_EEvT0_T1_T2_iT3_T4_T5_E12temp_storage+12], %r144;
	add.s64 	%rd23, %rd12, 256;
	mov.b32 	%r313, 100;
	// begin inline asm
	st.relaxed.gpu.v2.u32 [%rd23], {%r313, %r144};
	// end inline asm
$L__BB24_74:
	not.b32 	%r319, %r73;
	add.s32 	%r1003, %r1, %r319;
	mov.b32 	%r315, 550;
	// begin inline asm
	nanosleep.u32 %r315;
	// end inline asm
	mul.wide.s32 	%rd25, %r1003, 8;
	add.s64 	%rd26, %rd1, %rd25;
	add.s64 	%rd24, %rd26, 256;
	// begin inline asm
	ld.relaxed.gpu.v2.u32 {%r1004, %r998}, [%rd24];
	// end inline asm
	mov.b32 	%r999, 478;
$L__BB24_75:
	setp.eq.s32 	%p39, %r1004, 99;
	mov.b32 	%r320, -1;
	vote.sync.any.pred 	%p40, %p39, %r320;
	not.pred 	%p41, %p40;
	@%p41 bra 	$L__BB24_77;
	// begin inline asm
	nanosleep.u32 %r999;
	// end inline asm
	shr.u32 	%r999, %r999, 1;
	// begin inline asm
	ld.relaxed.gpu.v2.u32 {%r1004, %r998}, [%rd24];
	// end inline asm
	bra.uni 	$L__BB24_75;
$L__BB24_77:
	setp.eq.s32 	%p42, %r1004, 101;
	mov.b32 	%r347, -1;
	vote.sync.ballot.b32 	%r349, %p42, %r347;
	// begin inline asm
	mov.u32 %r322, %lanemask_ge;
	// end inline asm
	and.b32  	%r350, %r349, %r322;
	or.b32  	%r351, %r350, -2147483648;
	add.s32 	%r352, %r351, -1;
	not.b32 	%r353, %r351;
	and.b32  	%r354, %r353, %r352;
	popc.b32 	%r326, %r354;
	mov.b32 	%r325, 1;
	// begin inline asm
	shfl.sync.down.b32 %r323, %r998, %r325, %r326, %r347;
	// end inline asm
	setp.lt.s32 	%p44, %r222, %r326;
	selp.b32 	%r355, %r323, 0, %p44;
	add.s32 	%r329, %r355, %r998;
	mov.b32 	%r330, 2;
	// begin inline asm
	shfl.sync.down.b32 %r328, %r329, %r330, %r326, %r347;
	// end inline asm
	add.s32 	%r356, %r222, 2;
	setp.gt.s32 	%p45, %r356, %r326;
	selp.b32 	%r357, 0, %r328, %p45;
	add.s32 	%r334, %r329, %r357;
	mov.b32 	%r335, 4;
	// begin inline asm
	shfl.sync.down.b32 %r333, %r334, %r335, %r326, %r347;
	// end inline asm
	add.s32 	%r358, %r222, 4;
	setp.gt.s32 	%p46, %r358, %r326;
	selp.b32 	%r359, 0, %r333, %p46;
	add.s32 	%r339, %r334, %r359;
	mov.b32 	%r340, 8;
	// begin inline asm
	shfl.sync.down.b32 %r338, %r339, %r340, %r326, %r347;
	// end inline asm
	add.s32 	%r360, %r222, 8;
	setp.gt.s32 	%p47, %r360, %r326;
	selp.b32 	%r361, 0, %r338, %p47;
	add.s32 	%r344, %r339, %r361;
	mov.b32 	%r345, 16;
	// begin inline asm
	shfl.sync.down.b32 %r343, %r344, %r345, %r326, %r347;
	// end inline asm
	add.s32 	%r362, %r222, 16;
	setp.gt.s32 	%p48, %r362, %r326;
	selp.b32 	%r363, 0, %r343, %p48;
	add.s32 	%r1000, %r344, %r363;
	add.s64 	%rd13, %rd1, 256;
	mov.b32 	%r1001, 478;
$L__BB24_78:
	setp.ne.s32 	%p49, %r1004, 101;
	mov.b32 	%r364, -1;
	vote.sync.all.pred 	%p50, %p49, %r364;
	not.pred 	%p51, %p50;
	@%p51 bra 	$L__BB24_83;
	shr.u32 	%r1001, %r1001, 1;
	mul.wide.s32 	%rd29, %r1003, 8;
	add.s64 	%rd30, %rd13, %rd29;
	add.s64 	%rd28, %rd30, -256;
	// begin inline asm
	ld.relaxed.gpu.v2.u32 {%r1004, %r1005}, [%rd28];
	// end inline asm
	mov.u32 	%r1006, %r1001;
$L__BB24_80:
	setp.eq.s32 	%p55, %r1004, 99;
	mov.b32 	%r372, -1;
	vote.sync.any.pred 	%p56, %p55, %r372;
	not.pred 	%p57, %p56;
	@%p57 bra 	$L__BB24_82;
	// begin inline asm
	nanosleep.u32 %r1006;
	// end inline asm
	shr.u32 	%r1006, %r1006, 1;
	// begin inline asm
	ld.relaxed.gpu.v2.u32 {%r1004, %r1005}, [%rd28];
	// end inline asm
	bra.uni 	$L__BB24_80;
$L__BB24_82:
	setp.eq.s32 	%p58, %r1004, 101;
	mov.b32 	%r398, -1;
	vote.sync.ballot.b32 	%r399, %p58, %r398;
	and.b32  	%r400, %r399, %r322;
	or.b32  	%r401, %r400, -2147483648;
	add.s32 	%r402, %r401, -1;
	not.b32 	%r403, %r401;
	and.b32  	%r404, %r403, %r402;
	popc.b32 	%r377, %r404;
	mov.b32 	%r376, 1;
	// begin inline asm
	shfl.sync.down.b32 %r374, %r1005, %r376, %r377, %r398;
	// end inline asm
	setp.lt.s32 	%p60, %r222, %r377;
	selp.b32 	%r405, %r374, 0, %p60;
	add.s32 	%r380, %r405, %r1005;
	mov.b32 	%r381, 2;
	// begin inline asm
	shfl.sync.down.b32 %r379, %r380, %r381, %r377, %r398;
	// end inline asm
	add.s32 	%r406, %r222, 2;
	setp.gt.s32 	%p61, %r406, %r377;
	selp.b32 	%r407, 0, %r379, %p61;
	add.s32 	%r385, %r380, %r407;
	mov.b32 	%r386, 4;
	// begin inline asm
	shfl.sync.down.b32 %r384, %r385, %r386, %r377, %r398;
	// end inline asm
	add.s32 	%r408, %r222, 4;
	setp.gt.s32 	%p62, %r408, %r377;
	selp.b32 	%r409, 0, %r384, %p62;
	add.s32 	%r390, %r385, %r409;
	mov.b32 	%r391, 8;
	// begin inline asm
	shfl.sync.down.b32 %r389, %r390, %r391, %r377, %r398;
	// end inline asm
	add.s32 	%r410, %r222, 8;
	setp.gt.s32 	%p63, %r410, %r377;
	selp.b32 	%r411, 0, %r389, %p63;
	add.s32 	%r395, %r390, %r411;
	mov.b32 	%r396, 16;
	// begin inline asm
	shfl.sync.down.b32 %r394, %r395, %r396, %r377, %r398;
	// end inline asm
	add.s32 	%r412, %r222, 16;
	setp.gt.s32 	%p64, %r412, %r377;
	selp.b32 	%r413, 0, %r394, %p64;
	add.s32 	%r414, %r413, %r1000;
	add.s32 	%r1000, %r414, %r395;
	add.s32 	%r1003, %r1003, -32;
	bra.uni 	$L__BB24_78;
$L__BB24_83:
	@%p38 bra 	$L__BB24_85;
	add.s32 	%r367, %r1000, %r144;
	add.s64 	%rd27, %rd12, 256;
	mov.b32 	%r366, 101;
	// begin inline asm
	st.relaxed.gpu.v2.u32 [%rd27], {%r366, %r367};
	// end inline asm
	st.shared.u32 	[_ZZN3cub18CUB_300001_SM_10006detail4scan16DeviceScanKernelINS2_10policy_hubIiiimN4cuda3std3__44plusIvEEE10Policy1000EN6thrust24THRUST_300001_SM_1000_NS6detail15normal_iteratorINSD_10device_ptrIiEEEESI_NS0_13ScanTileStateIiLb1EEES9_NS0_8NullTypeEmiLb0ESL_EEvT0_T1_T2_iT3_T4_T5_E12temp_storage+4], %r1000;
	st.shared.u32 	[_ZZN3cub18CUB_300001_SM_10006detail4scan16DeviceScanKernelINS2_10policy_hubIiiimN4cuda3std3__44plusIvEEE10Policy1000EN6thrust24THRUST_300001_SM_1000_NS6detail15normal_iteratorINSD_10device_ptrIiEEEESI_NS0_13ScanTileStateIiLb1EEES9_NS0_8NullTypeEmiLb0ESL_EEvT0_T1_T2_iT3_T4_T5_E12temp_storage+8], %r367;
$L__BB24_85:
	setp.ne.s32 	%p53, %r222, 0;
	mov.u32 	%r1007, %r146;
	@%p53 bra 	$L__BB24_87;
	st.shared.u32 	[_ZZN3cub18CUB_300001_SM_10006detail4scan16DeviceScanKernelINS2_10policy_hubIiiimN4cuda3std3__44plusIvEEE10Policy1000EN6thrust24THRUST_300001_SM_1000_NS6detail15normal_iteratorINSD_10device_ptrIiEEEESI_NS0_13ScanTileStateIiLb1EEES9_NS0_8NullTypeEmiLb0ESL_EEvT0_T1_T2_iT3_T4_T5_E12temp_storage+84], %r1000;
	mov.u32 	%r1007, %r1000;
$L__BB24_87:
	bar.sync 	0;
	setp.eq.s32 	%p54, %r73, 0;
	ld.shared.u32 	%r368, [_ZZN3cub18CUB_300001_SM_10006detail4scan16DeviceScanKernelINS2_10policy_hubIiiimN4cuda3std3__44plusIvEEE10Policy1000EN6thrust24THRUST_300001_SM_1000_NS6detail15normal_iteratorINSD_10device_ptrIiEEEESI_NS0_13ScanTileStateIiLb1EEES9_NS0_8NullTypeEmiLb0ESL_EEvT0_T1_T2_iT3_T4_T5_E12temp_storage+84];
	selp.b32 	%r369, 0, %r368, %p54;
	add.s32 	%r1008, %r369, %r1007;
$L__BB24_88:
	add.s32 	%r509, %r1008, %r120;
	add.s32 	%r510, %r121, %r509;
	add.s32 	%r511, %r122, %r510;
	add.s32 	%r512, %r123, %r511;
	add.s32 	%r513, %r124, %r512;
	add.s32 	%r514, %r125, %r513;
	add.s32 	%r515, %r126, %r514;
	add.s32 	%r516, %r127, %r515;
	add.s32 	%r517, %r128, %r516;
	add.s32 	%r518, %r129, %r517;
	add.s32 	%r519, %r130, %r518;
	add.s32 	%r520, %r131, %r519;
	add.s32 	%r521, %r132, %r520;
	add.s32 	%r522, %r133, %r521;
	add.s32 	%r523, %r134, %r522;
	add.s32 	%r524, %r135, %r523;
	add.s32 	%r525, %r136, %r524;
	add.s32 	%r526, %r137, %r525;
	add.s32 	%r527, %r138, %r526;
	bar.sync 	0;
	st.shared.u32 	[%r119], %r509;
	st.shared.u32 	[%r119+4], %r510;
	st.shared.u32 	[%r119+8], %r511;
	st.shared.u32 	[%r119+12], %r512;
	st.shared.u32 	[%r119+16], %r513;
	st.shared.u32 	[%r119+20], %r514;
	st.shared.u32 	[%r119+24], %r515;
	st.shared.u32 	[%r119+28], %r516;
	st.shared.u32 	[%r119+32], %r517;
	st.shared.u32 	[%r119+36], %r518;
	st.shared.u32 	[%r119+40], %r519;
	st.shared.u32 	[%r119+44], %r520;
	st.shared.u32 	[%r119+48], %r521;
	st.shared.u32 	[%r119+52], %r522;
	st.shared.u32 	[%r119+56], %r523;
	st.shared.u32 	[%r119+60], %r524;
	st.shared.u32 	[%r119+64], %r525;
	st.shared.u32 	[%r119+68], %r526;
	st.shared.u32 	[%r119+72], %r527;
	bar.warp.sync 	-1;
	ld.shared.u32 	%r180, [%r118];
	ld.shared.u32 	%r181, [%r118+128];
	ld.shared.u32 	%r182, [%r118+256];
	ld.shared.u32 	%r183, [%r118+384];
	ld.shared.u32 	%r184, [%r118+512];
	ld.shared.u32 	%r185, [%r118+640];
	ld.shared.u32 	%r186, [%r118+768];
	ld.shared.u32 	%r187, [%r118+896];
	ld.shared.u32 	%r188, [%r118+1024];
	ld.shared.u32 	%r189, [%r118+1152];
	ld.shared.u32 	%r190, [%r118+1280];
	ld.shared.u32 	%r191, [%r118+1408];
	ld.shared.u32 	%r192, [%r118+1536];
	ld.shared.u32 	%r193, [%r118+1664];
	ld.shared.u32 	%r194, [%r118+1792];
	ld.shared.u32 	%r195, [%r118+1920];
	ld.shared.u32 	%r196, [%r118+2048];
	ld.shared.u32 	%r197, [%r118+2176];
	ld.shared.u32 	%r198, [%r118+2304];
	setp.ne.s32 	%p80, %r73, 0;
	@%p80 bra 	$L__BB24_90;
	st.volatile.shared.u32 	[_ZZN3cub18CUB_300001_SM_10006detail4scan16DeviceScanKernelINS2_10policy_hubIiiimN4cuda3std3__44plusIvEEE10Policy1000EN6thrust24THRUST_300001_SM_1000_NS6detail15normal_iteratorINSD_10device_ptrIiEEEESI_NS0_13ScanTileStateIiLb1EEES9_NS0_8NullTypeEmiLb0ESL_EEvT0_T1_T2_iT3_T4_T5_E12temp_storage+31616], %r72;
$L__BB24_90:
	bar.sync 	0;
	ld.volatile.shared.u32 	%r199, [_ZZN3cub18CUB_300001_SM_10006detail4scan16DeviceScanKernelINS2_10policy_hubIiiimN4cuda3std3__44plusIvEEE10Policy1000EN6thrust24THRUST_300001_SM_1000_NS6detail15normal_iteratorINSD_10device_ptrIiEEEESI_NS0_13ScanTileStateIiLb1EEES9_NS0_8NullTypeEmiLb0ESL_EEvT0_T1_T2_iT3_T4_T5_E12temp_storage+31616];
	cvt.u64.u32 	%rd35, %r75;
	add.s64 	%rd36, %rd4, %rd35;
	setp.ge.s32 	%p81, %r75, %r199;
	shl.b64 	%rd37, %rd36, 2;
	add.s64 	%rd15, %rd3, %rd37;
	@%p81 bra 	$L__BB24_92;
	st.global.u32 	[%rd15], %r180;
$L__BB24_92:
	mov.u32 	%r528, %tid.x;
	and.b32  	%r529, %r528, 992;
	mul.lo.s32 	%r530, %r529, 19;
	and.b32  	%r531, %r528, 31;
	or.b32  	%r532, %r530, %r531;
	add.s32 	%r533, %r532, 32;
	setp.ge.s32 	%p82, %r533, %r199;
	@%p82 bra 	$L__BB24_94;
	st.global.u32 	[%rd15+128], %r181;
$L__BB24_94:
	add.s32 	%r539, %r532, 64;
	setp.ge.s32 	%p83, %r539, %r199;
	@%p83 bra 	$L__BB24_96;
	st.global.u32 	[%rd15+256], %r182;
$L__BB24_96:
	add.s32 	%r545, %r532, 96;
	setp.ge.s32 	%p84, %r545, %r199;
	@%p84 bra 	$L__BB24_98;
	st.global.u32 	[%rd15+384], %r183;
$L__BB24_98:
	add.s32 	%r551, %r532, 128;
	setp.ge.s32 	%p85, %r551, %r199;
	@%p85 bra 	$L__BB24_100;
	st.global.u32 	[%rd15+512], %r184;
$L__BB24_100:
	add.s32 	%r557, %r532, 160;
	setp.ge.s32 	%p86, %r557, %r199;
	@%p86 bra 	$L__BB24_102;
	st.global.u32 	[%rd15+640], %r185;
$L__BB24_102:
	add.s32 	%r563, %r532, 192;
	setp.ge.s32 	%p87, %r563, %r199;
	@%p87 bra 	$L__BB24_104;
	st.global.u32 	[%rd15+768], %r186;
$L__BB24_104:
	add.s32 	%r569, %r532, 224;
	setp.ge.s32 	%p88, %r569, %r199;
	@%p88 bra 	$L__BB24_106;
	st.global.u32 	[%rd15+896], %r187;
$L__BB24_106:
	setp.ge.s32 	%p89, %r92, %r199;
	@%p89 bra 	$L__BB24_108;
	st.global.u32 	[%rd15+1024], %r188;
$L__BB24_108:
	add.s32 	%r575, %r532, 288;
	setp.ge.s32 	%p90, %r575, %r199;
	@%p90 bra 	$L__BB24_110;
	st.global.u32 	[%rd15+1152], %r189;
$L__BB24_110:
	add.s32 	%r581, %r532, 320;
	setp.ge.s32 	%p91, %r581, %r199;
	@%p91 bra 	$L__BB24_112;
	st.global.u32 	[%rd15+1280], %r190;
$L__BB24_112:
	add.s32 	%r587, %r532, 352;
	setp.ge.s32 	%p92, %r587, %r199;
	@%p92 bra 	$L__BB24_114;
	st.global.u32 	[%rd15+1408], %r191;
$L__BB24_114:
	add.s32 	%r593, %r532, 384;
	setp.ge.s32 	%p93, %r593, %r199;
	@%p93 bra 	$L__BB24_116;
	st.global.u32 	[%rd15+1536], %r192;
$L__BB24_116:
	add.s32 	%r599, %r532, 416;
	setp.ge.s32 	%p94, %r599, %r199;
	@%p94 bra 	$L__BB24_118;
	st.global.u32 	[%rd15+1664], %r193;
$L__BB24_118:
	add.s32 	%r605, %r532, 448;
	setp.ge.s32 	%p95, %r605, %r199;
	@%p95 bra 	$L__BB24_120;
	st.global.u32 	[%rd15+1792], %r194;
$L__BB24_120:
	add.s32 	%r611, %r532, 480;
	setp.ge.s32 	%p96, %r611, %r199;
	@%p96 bra 	$L__BB24_122;
	st.global.u32 	[%rd15+1920], %r195;
$L__BB24_122:
	add.s32 	%r617, %r532, 512;
	setp.ge.s32 	%p97, %r617, %r199;
	@%p97 bra 	$L__BB24_124;
	st.global.u32 	[%rd15+2048], %r196;
$L__BB24_124:
	add.s32 	%r623, %r532, 544;
	setp.ge.s32 	%p98, %r623, %r199;
	@%p98 bra 	$L__BB24_126;
	st.global.u32 	[%rd15+2176], %r197;
$L__BB24_126:
	setp.ge.s32 	%p99, %r113, %r199;
	@%p99 bra 	$L__BB24_128;
	st.global.u32 	[%rd15+2304], %r198;
$L__BB24_128:
	ret;

}
	// .globl	_ZN3cub18CUB_300001_SM_10006detail10radix_sort31DeviceRadixSortSingleTileKernelINS1_5radix10policy_hubImiyE10Policy1000ELNS0_9SortOrderE0EmiyNS1_21identity_decomposer_tEEEvPKT1_PSA_PKT2_PSE_T3_iiT4_
.visible .entry _ZN3cub18CUB_300001_SM_10006detail10radix_sort31DeviceRadixSortSingleTileKernelINS1_5radix10policy_hubImiyE10Policy1000ELNS0_9SortOrderE0EmiyNS1_21identity_decomposer_tEEEvPKT1_PSA_PKT2_PSE_T3_iiT4_(
	.param .u64 .ptr .align 1 _ZN3cub18CUB_300001_SM_10006detail10radix_sort31DeviceRadixSortSingleTileKernelINS1_5radix10policy_hubImiyE10Policy1000ELNS0_9SortOrderE0EmiyNS1_21identity_decomposer_tEEEvPKT1_PSA_PKT2_PSE_T3_iiT4__param_0,
	.param .u64 .ptr .align 1 _ZN3cub18CUB_300001_SM_10006detail10radix_sort31DeviceRadixSortSingleTileKernelINS1_5radix10policy_hubImiyE10Policy1000ELNS0_9SortOrderE0EmiyNS1_21identity_decomposer_tEEEvPKT1_PSA_PKT2_PSE_T3_iiT4__param_1,
	.param .u64 .ptr .align 1 _ZN3cub18CUB_300001_SM_10006detail10radix_sort31DeviceRadixSortSingleTileKernelINS1_5radix10policy_hubImiyE10Policy1000ELNS0_9SortOrderE0EmiyNS1_21identity_decomposer_tEEEvPKT1_PSA_PKT2_PSE_T3_iiT4__param_2,
	.param .u64 .ptr .align 1 _ZN3cub18CUB_300001_SM_10006detail10radix_sort31DeviceRadixSortSingleTileKernelINS1_5radix10policy_hubImiyE10Policy1000ELNS0_9SortOrderE0EmiyNS1_21identity_decomposer_tEEEvPKT1_PSA_PKT2_PSE_T3_iiT4__param_3,
	.param .u64 _ZN3cub18CUB_300001_SM_10006detail10radix_sort31DeviceRadixSortSingleTileKernelINS1_5radix10policy_hubImiyE10Policy1000ELNS0_9SortOrderE0EmiyNS1_21identity_decomposer_tEEEvPKT1_PSA_PKT2_PSE_T3_iiT4__param_4,
	.param .u32 _ZN3cub18CUB_300001_SM_10006detail10radix_sort31DeviceRadixSortSingleTileKernelINS1_5radix10policy_hubImiyE10Policy1000ELNS0_9SortOrderE0EmiyNS1_21identity_decomposer_tEEEvPKT1_PSA_PKT2_PSE_T3_iiT4__param_5,
	.param .u32 _ZN3cub18CUB_300001_SM_10006detail10radix_sort31DeviceRadixSortSingleTileKernelINS1_5radix10policy_hubImiyE10Policy1000ELNS0_9SortOrderE0EmiyNS1_21identity_decomposer_tEEEvPKT1_PSA_PKT2_PSE_T3_iiT4__param_6,
	.param .align 1 .b8 _ZN3cub18CUB_300001_SM_10006detail10radix_sort31DeviceRadixSortSingleTileKernelINS1_5radix10policy_hubImiyE10Policy1000ELNS0_9SortOrderE0EmiyNS1_21identity_decomposer_tEEEvPKT1_PSA_PKT2_PSE_T3_iiT4__param_7[1]
)
.maxntid 256
.minnctapersm 1
{
	.reg .pred 	%p<43>;
	.reg .b16 	%rs<19>;
	.reg .b32 	%r<470>;
	.reg .b64 	%rd<122>;
	// demoted variable
	.shared .align 16 .b8 _ZZN3cub18CUB_300001_SM_10006detail10radix_sort31DeviceRadixSortSingleTileKernelINS1_5radix10policy_hubImiyE10Policy1000ELNS0_9SortOrderE0EmiyNS1_21identity_decomposer_tEEEvPKT1_PSA_PKT2_PSE_T3_iiT4_E12temp_storage[33856];
	ld.param.u64 	%rd56, [_ZN3cub18CUB_300001_SM_10006detail10radix_sort31DeviceRadixSortSingleTileKernelINS1_5radix10policy_hubImiyE10Policy1000ELNS0_9SortOrderE0EmiyNS1_21identity_decomposer_tEEEvPKT1_PSA_PKT2_PSE_T3_iiT4__param_0];
	ld.param.u64 	%rd51, [_ZN3cub18CUB_300001_SM_10006detail10radix_sort31DeviceRadixSortSingleTileKernelINS1_5radix10policy_hubImiyE10Policy1000ELNS0_9SortOrderE0EmiyNS1_21identity_decomposer_tEEEvPKT1_PSA_PKT2_PSE_T3_iiT4__param_1];
	ld.param.u64 	%rd52, [_ZN3cub18CUB_300001_SM_10006detail10radix_sort31DeviceRadixSortSingleTileKernelINS1_5radix10policy_hubImiyE10Policy1000ELNS0_9SortOrderE0EmiyNS1_21identity_decomposer_tEEEvPKT1_PSA_PKT2_PSE_T3_iiT4__param_2];
	ld.param.u64 	%rd53, [_ZN3cub18CUB_300001_SM_10006detail10radix_sort31DeviceRadixSortSingleTileKernelINS1_5radix10policy_hubImiyE10Policy1000ELNS0_9SortOrderE0EmiyNS1_21identity_decomposer_tEEEvPKT1_PSA_PKT2_PSE_T3_iiT4__param_3];
	ld.param.u64 	%rd54, [_ZN3cub18CUB_300001_SM_10006detail10radix_sort31DeviceRadixSortSingleTileKernelINS1_5radix10policy_hubImiyE10Policy1000ELNS0_9SortOrderE0EmiyNS1_21identity_decomposer_tEEEvPKT1_PSA_PKT2_PSE_T3_iiT4__param_4];
	ld.param.u32 	%r129, [_ZN3cub18CUB_300001_SM_10006detail10radix_sort31DeviceRadixSortSingleTileKernelINS1_5radix10policy_hubImiyE10Policy1000ELNS0_9SortOrderE0EmiyNS1_21identity_decomposer_tEEEvPKT1_PSA_PKT2_PSE_T3_iiT4__param_5];
	ld.param.u32 	%r130, [_ZN3cub18CUB_300001_SM_10006detail10radix_sort31DeviceRadixSortSingleTileKernelINS1_5radix10policy_hubImiyE10Policy1000ELNS0_9SortOrderE0EmiyNS1_21identity_decomposer_tEEEvPKT1_PSA_PKT2_PSE_T3_iiT4__param_6];
	cvta.to.global.u64 	%rd57, %rd56;
	cvt.u32.u64 	%r1, %rd54;
	mov.u32 	%r2, %tid.x;
	mul.lo.s32 	%r3, %r2, 9;
	setp.ge.s32 	%p1, %r3, %r1;
	mul.wide.u32 	%rd58, %r3, 8;
	add.s64 	%rd1, %rd57, %rd58;
	mov.b64 	%rd121, -1;
	@%p1 bra 	$L__BB25_2;
	ld.global.u64 	%rd121, [%rd1];
$L__BB25_2:
	add.s32 	%r4, %r3, 1;
	setp.ge.s32 	%p2, %r4, %r1;
	mov.b64 	%rd120, -1;
	@%p2 bra 	$L__BB25_4;
	ld.global.u64 	%rd120, [%rd1+8];
$L__BB25_4:
	add.s32 	%r5, %r3, 2;
	setp.ge.s32 	%p3, %r5, %r1;
	mov.b64 	%rd119, -1;
	@%p3 bra 	$L__BB25_6;
	ld.global.u64 	%rd119, [%rd1+16];
$L__BB25_6:
	add.s32 	%r6, %r3, 3;
	setp.ge.s32 	%p4, %r6, %r1;
	mov.b64 	%rd118, -1;
	@%p4 bra 	$L__BB25_8;
	ld.global.u64 	%rd118, [%rd1+24];
$L__BB25_8:
	add.s32 	%r7, %r3, 4;
	setp.ge.s32 	%p5, %r7, %r1;
	mov.b64 	%rd117, -1;
	@%p5 bra 	$L__BB25_10;
	ld.global.u64 	%rd117, [%rd1+32];
$L__BB25_10:
	add.s32 	%r8, %r3, 5;
	setp.ge.s32 	%p6, %r8, %r1;
	mov.b64 	%rd116, -1;
	@%p6 bra 	$L__BB25_12;
	ld.global.u64 	%rd116, [%rd1+40];
$L__BB25_12:
	add.s32 	%r9, %r3, 6;
	setp.ge.s32 	%p7, %r9, %r1;
	mov.b64 	%rd115, -1;
	@%p7 bra 	$L__BB25_14;
	ld.global.u64 	%rd115, [%rd1+48];
$L__BB25_14:
	add.s32 	%r10, %r3, 7;
	setp.ge.s32 	%p8, %r10, %r1;
	mov.b64 	%rd114, -1;
	@%p8 bra 	$L__BB25_16;
	ld.global.u64 	%rd114, [%rd1+56];
$L__BB25_16:
	add.s32 	%r11, %r3, 8;
	setp.ge.s32 	%p9, %r11, %r1;
	mov.b64 	%rd113, -1;
	@%p9 bra 	$L__BB25_18;
	ld.global.u64 	%rd113, [%rd1+64];
$L__BB25_18:
	bar.sync 	0;
	mov.b64 	{%r132, %r133}, %rd54;
	shfl.sync.idx.b32	%r12|%p10, %r132, 0, 31, -1;
	shfl.sync.idx.b32	%r134|%p11, %r133, 0, 31, -1;
	mov.b64 	%rd20, {%r12, %r134};
	setp.ge.s32 	%p12, %r3, %r12;
	cvta.to.global.u64 	%rd67, %rd52;
	mul.wide.u32 	%rd68, %r3, 4;
	add.s64 	%rd21, %rd67, %rd68;
	@%p12 bra 	$L__BB25_20;
	ld.global.u32 	%r467, [%rd21];
$L__BB25_20:
	setp.ge.s32 	%p13, %r4, %r12;
	@%p13 bra 	$L__BB25_22;
	ld.global.u32 	%r466, [%rd21+4];
$L__BB25_22:
	setp.ge.s32 	%p14, %r5, %r12;
	@%p14 bra 	$L__BB25_24;
	ld.global.u32 	%r465, [%rd21+8];
$L__BB25_24:
	setp.ge.s32 	%p15, %r6, %r12;
	@%p15 bra 	$L__BB25_26;
	ld.global.u32 	%r464, [%rd21+12];
$L__BB25_26:
	setp.ge.s32 	%p16, %r7, %r12;
	@%p16 bra 	$L__BB25_28;
	ld.global.u32 	%r463, [%rd21+16];
$L__BB25_28:
	setp.ge.s32 	%p17, %r8, %r12;
	@%p17 bra 	$L__BB25_30;
	ld.global.u32 	%r462, [%rd21+20];
$L__BB25_30:
	setp.ge.s32 	%p18, %r9, %r12;
	@%p18 bra 	$L__BB25_32;
	ld.global.u32 	%r461, [%rd21+24];
$L__BB25_32:
	setp.ge.s32 	%p19, %r10, %r12;
	@%p19 bra 	$L__BB25_34;
	ld.global.u32 	%r460, [%rd21+28];
$L__BB25_34:
	setp.ge.s32 	%p20, %r11, %r12;
	@%p20 bra 	$L__BB25_36;
	ld.global.u32 	%r459, [%rd21+32];
$L__BB25_36:
	bar.sync 	0;
	shr.u32 	%r31, %r2, 5;
	shl.b32 	%r144, %r2, 2;
	mov.u32 	%r145, _ZZN3cub18CUB_300001_SM_10006detail10radix_sort31DeviceRadixSortSingleTileKernelINS1_5radix10policy_hubImiyE10Policy1000ELNS0_9SortOrderE0EmiyNS1_21identity_decomposer_tEEEvPKT1_PSA_PKT2_PSE_T3_iiT4_E12temp_storage;
	add.s32 	%r32, %r145, %r144;
	shl.b32 	%r146, %r2, 7;
	add.s32 	%r33, %r32, %r146;
	shl.b32 	%r147, %r31, 2;
	add.s32 	%r148, %r145, %r147;
	add.s32 	%r34, %r148, 33792;
	mad.lo.s32 	%r35, %r2, -60, %r33;
	mad.lo.s32 	%r36, %r2, -36, %r35;
	add.s32 	%r458, %r129, 6;
	sub.s32 	%r457, %r130, %r129;
$L__BB25_37:
	add.s32 	%r159, %r458, -6;
	min.s32 	%r149, %r457, 6;
	mov.b32 	%r188, 0;
	st.shared.u32 	[%r32], %r188;
	st.shared.u32 	[%r32+1024], %r188;
	st.shared.u32 	[%r32+2048], %r188;
	st.shared.u32 	[%r32+3072], %r188;
	st.shared.u32 	[%r32+4096], %r188;
	st.shared.u32 	[%r32+5120], %r188;
	st.shared.u32 	[%r32+6144], %r188;
	st.shared.u32 	[%r32+7168], %r188;
	st.shared.u32 	[%r32+8192], %r188;
	st.shared.u32 	[%r32+9216], %r188;
	st.shared.u32 	[%r32+10240], %r188;
	st.shared.u32 	[%r32+11264], %r188;
	st.shared.u32 	[%r32+12288], %r188;
	st.shared.u32 	[%r32+13312], %r188;
	st.shared.u32 	[%r32+14336], %r188;
	st.shared.u32 	[%r32+15360], %r188;
	st.shared.u32 	[%r32+16384], %r188;
	st.shared.u32 	[%r32+17408], %r188;
	st.shared.u32 	[%r32+18432], %r188;
	st.shared.u32 	[%r32+19456], %r188;
	st.shared.u32 	[%r32+20480], %r188;
	st.shared.u32 	[%r32+21504], %r188;
	st.shared.u32 	[%r32+22528], %r188;
	st.shared.u32 	[%r32+23552], %r188;
	st.shared.u32 	[%r32+24576], %r188;
	st.shared.u32 	[%r32+25600], %r188;
	st.shared.u32 	[%r32+26624], %r188;
	st.shared.u32 	[%r32+27648], %r188;
	st.shared.u32 	[%r32+28672], %r188;
	st.shared.u32 	[%r32+29696], %r188;
	st.shared.u32 	[%r32+30720], %r188;
	st.shared.u32 	[%r32+31744], %r188;
	st.shared.u32 	[%r32+32768], %r188;
	mov.b64 	%rd70, 1;
	// begin inline asm
	shl.b64 %rd69, %rd70, %r149;
	// end inline asm
	add.s64 	%rd72, %rd69, -1;
	// begin inline asm
	shl.b64 %rd71, %rd72, %r188;
	// end inline asm
	// begin inline asm
	shr.b64 %rd73, %rd121, %r159;
	// end inline asm
	cvt.u32.u64 	%r191, %rd73;
	cvt.u32.u64 	%r192, %rd71;
	and.b32  	%r193, %r192, %r191;
	shl.b32 	%r194, %r193, 10;
	and.b32  	%r195, %r194, 31744;
	add.s32 	%r196, %r32, %r195;
	shr.u32 	%r197, %r193, 4;
	and.b32  	%r198, %r197, 268435454;
	add.s32 	%r51, %r196, %r198;
	ld.shared.u16 	%rs1, [%r51];
	add.s16 	%rs10, %rs1, 1;
	st.shared.u16 	[%r51], %rs10;
	// begin inline asm
	shr.b64 %rd75, %rd120, %r159;
	// end inline asm
	cvt.u32.u64 	%r199, %rd75;
	and.b32  	%r200, %r192, %r199;
	shl.b32 	%r201, %r200, 10;
	and.b32  	%r202, %r201, 31744;
	add.s32 	%r203, %r32, %r202;
	shr.u32 	%r204, %r200, 4;
	and.b32  	%r205, %r204, 268435454;
	add.s32 	%r52, %r203, %r205;
	ld.shared.u16 	%rs2, [%r52];
	add.s16 	%rs11, %rs2, 1;
	st.shared.u16 	[%r52], %rs11;
	// begin inline asm
	shr.b64 %rd77, %rd119, %r159;
	// end inline asm
	cvt.u32.u64 	%r206, %rd77;
	and.b32  	%r207, %r192, %r206;
	shl.b32 	%r208, %r207, 10;
	and.b32  	%r209, %r208, 31744;
	add.s32 	%r210, %r32, %r209;
	shr.u32 	%r211, %r207, 4;
	and.b32  	%r212, %r211, 268435454;
	add.s32 	%r53, %r210, %r212;
	ld.shared.u16 	%rs3, [%r53];
	add.s16 	%rs12, %rs3, 1;
	st.shared.u16 	[%r53], %rs12;
	// begin inline asm
	shr.b64 %rd79, %rd118, %r159;
	// end inline asm
	cvt.u32.u64 	%r213, %rd79;
	and.b32  	%r214, %r192, %r213;
	shl.b32 	%r215, %r214, 10;
	and.b32  	%r216, %r215, 31744;
	add.s32 	%r217, %r32, %r216;
	shr.u32 	%r218, %r214, 4;
	and.b32  	%r219, %r218, 268435454;
	add.s32 	%r54, %r217, %r219;
	ld.shared.u16 	%rs4, [%r54];
	add.s16 	%rs13, %rs4, 1;
	st.shared.u16 	[%r54], %rs13;
	// begin inline asm
	shr.b64 %rd81, %rd117, %r159;
	// end inline asm
	cvt.u32.u64 	%r220, %rd81;
	and.b32  	%r221, %r192, %r220;
	shl.b32 	%r222, %r221, 10;
	and.b32  	%r223, %r222, 31744;
	add.s32 	%r224, %r32, %r223;
	shr.u32 	%r225, %r221, 4;
	and.b32  	%r226, %r225, 268435454;
	add.s32 	%r55, %r224, %r226;
	ld.shared.u16 	%rs5, [%r55];
	add.s16 	%rs14, %rs5, 1;
	st.shared.u16 	[%r55], %rs14;
	// begin inline asm
	shr.b64 %rd83, %rd116, %r159;
	// end inline asm
	cvt.u32.u64 	%r227, %rd83;
	and.b32  	%r228, %r192, %r227;
	shl.b32 	%r229, %r228, 10;
	and.b32  	%r230, %r229, 31744;
	add.s32 	%r231, %r32, %r230;
	shr.u32 	%r232, %r228, 4;
	and.b32  	%r233, %r232, 268435454;
	add.s32 	%r56, %r231, %r233;
	ld.shared.u16 	%rs6, [%r56];
	add.s16 	%rs15, %rs6, 1;
	st.shared.u16 	[%r56], %rs15;
	// begin inline asm
	shr.b64 %rd85, %rd115, %r159;
	// end inline asm
	cvt.u32.u64 	%r234, %rd85;
	and.b32  	%r235, %r192, %r234;
	shl.b32 	%r236, %r235, 10;
	and.b32  	%r237, %r236, 31744;
	add.s32 	%r238, %r32, %r237;
	shr.u32 	%r239, %r235, 4;
	and.b32  	%r240, %r239, 268435454;
	add.s32 	%r57, %r238, %r240;
	ld.shared.u16 	%rs7, [%r57];
	add.s16 	%rs16, %rs7, 1;
	st.shared.u16 	[%r57], %rs16;
	// begin inline asm
	shr.b64 %rd87, %rd114, %r159;
	// end inline asm
	cvt.u32.u64 	%r241, %rd87;
	and.b32  	%r242, %r192, %r241;
	shl.b32 	%r243, %r242, 10;
	and.b32  	%r244, %r243, 31744;
	add.s32 	%r245, %r32, %r244;
	shr.u32 	%r246, %r242, 4;
	and.b32  	%r247, %r246, 268435454;
	add.s32 	%r58, %r245, %r247;
	ld.shared.u16 	%rs8, [%r58];
	add.s16 	%rs17, %rs8, 1;
	st.shared.u16 	[%r58], %rs17;
	// begin inline asm
	shr.b64 %rd89, %rd113, %r159;
	// end inline asm
	cvt.u32.u64 	%r248, %rd89;
	and.b32  	%r249, %r192, %r248;
	shl.b32 	%r250, %r249, 10;
	and.b32  	%r251, %r250, 31744;
	add.s32 	%r252, %r32, %r251;
	shr.u32 	%r253, %r249, 4;
	and.b32  	%r254, %r253, 268435454;
	add.s32 	%r59, %r252, %r254;
	ld.shared.u16 	%rs9, [%r59];
	add.s16 	%rs18, %rs9, 1;
	st.shared.u16 	[%r59], %rs18;
	bar.sync 	0;
	ld.shared.u32 	%r60, [%r33];
	ld.shared.u32 	%r255, [%r33+4];
	ld.shared.u32 	%r256, [%r33+8];
	ld.shared.u32 	%r257, [%r33+12];
	ld.shared.u32 	%r258, [%r33+16];
	ld.shared.u32 	%r259, [%r33+20];
	ld.shared.u32 	%r260, [%r33+24];
	ld.shared.u32 	%r261, [%r33+28];
	ld.shared.u32 	%r262, [%r33+32];
	ld.shared.u32 	%r263, [%r33+36];
	ld.shared.u32 	%r264, [%r33+40];
	ld.shared.u32 	%r265, [%r33+44];
	ld.shared.u32 	%r266, [%r33+48];
	ld.shared.u32 	%r267, [%r33+52];
	ld.shared.u32 	%r268, [%r33+56];
	ld.shared.u32 	%r269, [%r33+60];
	ld.shared.u32 	%r270, [%r33+64];
	ld.shared.u32 	%r271, [%r33+68];
	ld.shared.u32 	%r272, [%r33+72];
	ld.shared.u32 	%r273, [%r33+76];
	ld.shared.u32 	%r274, [%r33+80];
	ld.shared.u32 	%r275, [%r33+84];
	ld.shared.u32 	%r276, [%r33+88];
	ld.shared.u32 	%r277, [%r33+92];
	ld.shared.u32 	%r278, [%r33+96];
	ld.shared.u32 	%r279, [%r33+100];
	ld.shared.u32 	%r280, [%r33+104];
	ld.shared.u32 	%r281, [%r33+108];
	ld.shared.u32 	%r282, [%r33+112];
	ld.shared.u32 	%r283, [%r33+116];
	ld.shared.u32 	%r284, [%r33+120];
	ld.shared.u32 	%r285, [%r33+124];
	ld.shared.u32 	%r286, [%r33+128];
	add.s32 	%r61, %r255, %r60;
	add.s32 	%r62, %r256, %r61;
	add.s32 	%r63, %r257, %r62;
	add.s32 	%r64, %r258, %r63;
	add.s32 	%r65, %r259, %r64;
	add.s32 	%r66, %r260, %r65;
	add.s32 	%r67, %r261, %r66;
	add.s32 	%r68, %r262, %r67;
	add.s32 	%r69, %r263, %r68;
	add.s32 	%r70, %r264, %r69;
	add.s32 	%r71, %r265, %r70;
	add.s32 	%r72, %r266, %r71;
	add.s32 	%r73, %r267, %r72;
	add.s32 	%r74, %r268, %r73;
	add.s32 	%r75, %r269, %r74;
	add.s32 	%r76, %r270, %r75;
	add.s32 	%r77, %r271, %r76;
	add.s32 	%r78, %r272, %r77;
	add.s32 	%r79, %r273, %r78;
	add.s32 	%r80, %r274, %r79;
	add.s32 	%r81, %r275, %r80;
	add.s32 	%r82, %r276, %r81;
	add.s32 	%r83, %r277, %r82;
	add.s32 	%r84, %r278, %r83;
	add.s32 	%r85, %r279, %r84;
	add.s32 	%r86, %r280, %r85;
	add.s32 	%r87, %r281, %r86;
	add.s32 	%r88, %r282, %r87;
	add.s32 	%r89, %r283, %r88;
	add.s32 	%r90, %r284, %r89;
	add.s32 	%r91, %r285, %r90;
	add.s32 	%r165, %r286, %r91;
	// begin inline asm
	mov.u32 %r160, %laneid;
	// end inline asm
	mov.b32 	%r163, 1;
	mov.b32 	%r190, -1;
	// begin inline asm
	{  .reg .u32 r0;  .reg .pred p;  shfl.sync.up.b32 r0|p, %r165, %r163, %r188, %r190;  @p add.u32 r0, r0, %r165;  mov.u32 %r161, r0;}
	// end inline asm
	mov.b32 	%r169, 2;
	// begin inline asm
	{  .reg .u32 r0;  .reg .pred p;  shfl.sync.up.b32 r0|p, %r161, %r169, %r188, %r190;  @p add.u32 r0, r0, %r161;  mov.u32 %r167, r0;}
	// end inline asm
	mov.b32 	%r175, 4;
	// begin inline asm
	{  .reg .u32 r0;  .reg .pred p;  shfl.sync.up.b32 r0|p, %r167, %r175, %r188, %r190;  @p add.u32 r0, r0, %r167;  mov.u32 %r173, r0;}
	// end inline asm
	mov.b32 	%r181, 8;
	// begin inline asm
	{  .reg .u32 r0;  .reg .pred p;  shfl.sync.up.b32 r0|p, %r173, %r181, %r188, %r190;  @p add.u32 r0, r0, %r173;  mov.u32 %r179, r0;}
	// end inline asm
	mov.b32 	%r187, 16;
	// begin inline asm
	{  .reg .u32 r0;  .reg .pred p;  shfl.sync.up.b32 r0|p, %r179, %r187, %r188, %r190;  @p add.u32 r0, r0, %r179;  mov.u32 %r185, r0;}
	// end inline asm
	setp.ne.s32 	%p21, %r160, 31;
	@%p21 bra 	$L__BB25_39;
	st.shared.u32 	[%r34], %r185;
$L__BB25_39:
	sub.s32 	%r287, %r185, %r165;
	setp.gt.u32 	%p22, %r2, 31;
	setp.eq.s32 	%p23, %r31, 7;
	setp.eq.s32 	%p24, %r31, 6;
	setp.eq.s32 	%p25, %r31, 5;
	setp.eq.s32 	%p26, %r31, 4;
	setp.eq.s32 	%p27, %r31, 3;
	setp.eq.s32 	%p28, %r31, 2;
	setp.eq.s32 	%p29, %r31, 1;
	bar.sync 	0;
	ld.shared.v4.u32 	{%r288, %r289, %r290, %r291}, [_ZZN3cub18CUB_300001_SM_10006detail10radix_sort31DeviceRadixSortSingleTileKernelINS1_5radix10policy_hubImiyE10Policy1000ELNS0_9SortOrderE0EmiyNS1_21identity_decomposer_tEEEvPKT1_PSA_PKT2_PSE_T3_iiT4_E12temp_storage+33792];
	selp.b32 	%r292, %r288, %r468, %p29;
	add.s32 	%r293, %r289, %r288;
	selp.b32 	%r294, %r293, %r292, %p28;
	add.s32 	%r295, %r293, %r290;
	selp.b32 	%r296, %r295, %r294, %p27;
	add.s32 	%r297, %r295, %r291;
	selp.b32 	%r298, %r297, %r296, %p26;
	ld.shared.v4.u32 	{%r299, %r300, %r301, %r302}, [_ZZN3cub18CUB_300001_SM_10006detail10radix_sort31DeviceRadixSortSingleTileKernelINS1_5radix10policy_hubImiyE10Policy1000ELNS0_9SortOrderE0EmiyNS1_21identity_decomposer_tEEEvPKT1_PSA_PKT2_PSE_T3_iiT4_E12temp_storage+33808];
	add.s32 	%r303, %r297, %r299;
	selp.b32 	%r304, %r303, %r298, %p25;
	add.s32 	%r305, %r303, %r300;
	selp.b32 	%r306, %r305, %r304, %p24;
	add.s32 	%r307, %r305, %r301;
	selp.b32 	%r468, %r307, %r306, %p23;
	add.s32 	%r96, %r307, %r302;
	setp.ne.s32 	%p30, %r160, 0;
	selp.b32 	%r308, %r287, 0, %p30;
	add.s32 	%r309, %r468, %r308;
	or.pred  	%p31, %p22, %p30;
	selp.b32 	%r469, %r309, %r287, %p22;
	@%p31 bra 	$L__BB25_41;
	shl.b32 	%r469, %r96, 16;
	st.shared.u32 	[_ZZN3cub18CUB_300001_SM_10006detail10radix_sort31DeviceRadixSortSingleTileKernelINS1_5radix10policy_hubImiyE10Policy1000ELNS0_9SortOrderE0EmiyNS1_21identity_decomposer_tEEEvPKT1_PSA_PKT2_PSE_T3_iiT4_E12temp_storage+33832], %r469;
$L__BB25_41:
	setp.eq.s32 	%p32, %r2, 0;
	bar.sync 	0;
	ld.shared.u32 	%r310, [_ZZN3cub18CUB_300001_SM_10006detail10radix_sort31DeviceRadixSortSingleTileKernelINS1_5radix10policy_hubImiyE10Policy1000ELNS0_9SortOrderE0EmiyNS1_21identity_decomposer_tEEEvPKT1_PSA_PKT2_PSE_T3_iiT4_E12temp_storage+33832];
	selp.b32 	%r311, 0, %r310, %p32;
	add.s32 	%r312, %r469, %r311;
	add.s32 	%r313, %r60, %r312;
	add.s32 	%r314, %r61, %r312;
	add.s32 	%r315, %r62, %r312;
	add.s32 	%r316, %r63, %r312;
	add.s32 	%r317, %r64, %r312;
	add.s32 	%r318, %r65, %r312;
	add.s32 	%r319, %r66, %r312;
	add.s32 	%r320, %r67, %r312;
	add.s32 	%r321, %r68, %r312;
	add.s32 	%r322, %r69, %r312;
	add.s32 	%r323, %r70, %r312;
	add.s32 	%r324, %r71, %r312;
	add.s32 	%r325, %r72, %r312;
	add.s32 	%r326, %r73, %r312;
	add.s32 	%r327, %r74, %r312;
	add.s32 	%r328, %r75, %r312;
	add.s32 	%r329, %r76, %r312;
	add.s32 	%r330, %r77, %r312;
	add.s32 	%r331, %r78, %r312;
	add.s32 	%r332, %r79, %r312;
	add.s32 	%r333, %r80, %r312;
	add.s32 	%r334, %r81, %r312;
	add.s32 	%r335, %r82, %r312;
	add.s32 	%r336, %r83, %r312;
	add.s32 	%r337, %r84, %r312;
	add.s32 	%r338, %r85, %r312;
	add.s32 	%r339, %r86, %r312;
	add.s32 	%r340, %r87, %r312;
	add.s32 	%r341, %r88, %r312;
	add.s32 	%r342, %r89, %r312;
	add.s32 	%r343, %r90, %r312;
	add.s32 	%r344, %r91, %r312;
	st.shared.u32 	[%r33], %r312;
	st.shared.u32 	[%r33+4], %r313;
	st.shared.u32 	[%r33+8], %r314;
	st.shared.u32 	[%r33+12], %r315;
	st.shared.u32 	[%r33+16], %r316;
	st.shared.u32 	[%r33+20], %r317;
	st.shared.u32 	[%r33+24], %r318;
	st.shared.u32 	[%r33+28], %r319;
	st.shared.u32 	[%r33+32], %r320;
	st.shared.u32 	[%r33+36], %r321;
	st.shared.u32 	[%r33+40], %r322;
	st.shared.u32 	[%r33+44], %r323;
	st.shared.u32 	[%r33+48], %r324;
	st.shared.u32 	[%r33+52], %r325;
	st.shared.u32 	[%r33+56], %r326;
	st.shared.u32 	[%r33+60], %r327;
	st.shared.u32 	[%r33+64], %r328;
	st.shared.u32 	[%r33+68], %r329;
	st.shared.u32 	[%r33+72], %r330;
	st.shared.u32 	[%r33+76], %r331;
	st.shared.u32 	[%r33+80], %r332;
	st.shared.u32 	[%r33+84], %r333;
	st.shared.u32 	[%r33+88], %r334;
	st.shared.u32 	[%r33+92], %r335;
	st.shared.u32 	[%r33+96], %r336;
	st.shared.u32 	[%r33+100], %r337;
	st.shared.u32 	[%r33+104], %r338;
	st.shared.u32 	[%r33+108], %r339;
	st.shared.u32 	[%r33+112], %r340;
	st.shared.u32 	[%r33+116], %r341;
	st.shared.u32 	[%r33+120], %r342;
	st.shared.u32 	[%r33+124], %r343;
	st.shared.u32 	[%r33+128], %r344;
	bar.sync 	0;
	cvt.u32.u16 	%r345, %rs1;
	ld.shared.u16 	%r346, [%r51];
	add.s32 	%r100, %r346, %r345;
	cvt.u32.u16 	%r347, %rs2;
	ld.shared.u16 	%r348, [%r52];
	add.s32 	%r101, %r348, %r347;
	cvt.u32.u16 	%r349, %rs3;
	ld.shared.u16 	%r350, [%r53];
	add.s32 	%r102, %r350, %r349;
	cvt.u32.u16 	%r351, %rs4;
	ld.shared.u16 	%r352, [%r54];
	add.s32 	%r103, %r352, %r351;
	cvt.u32.u16 	%r353, %rs5;
	ld.shared.u16 	%r354, [%r55];
	add.s32 	%r104, %r354, %r353;
	cvt.u32.u16 	%r355, %rs6;
	ld.shared.u16 	%r356, [%r56];
	add.s32 	%r105, %r356, %r355;
	cvt.u32.u16 	%r357, %rs7;
	ld.shared.u16 	%r358, [%r57];
	add.s32 	%r106, %r358, %r357;
	cvt.u32.u16 	%r359, %rs8;
	ld.shared.u16 	%r360, [%r58];
	add.s32 	%r107, %r360, %r359;
	cvt.u32.u16 	%r361, %rs9;
	ld.shared.u16 	%r362, [%r59];
	add.s32 	%r108, %r362, %r361;
	bar.sync 	0;
	setp.lt.s32 	%p33, %r458, %r130;
	@%p33 bra 	$L__BB25_61;
	cvt.u64.u32 	%rd91, %r2;
	shl.b32 	%r363, %r100, 3;
	mov.u32 	%r364, _ZZN3cub18CUB_300001_SM_10006detail10radix_sort31DeviceRadixSortSingleTileKernelINS1_5radix10policy_hubImiyE10Policy1000ELNS0_9SortOrderE0EmiyNS1_21identity_decomposer_tEEEvPKT1_PSA_PKT2_PSE_T3_iiT4_E12temp_storage;
	add.s32 	%r365, %r364, %r363;
	st.shared.u64 	[%r365], %rd121;
	shl.b32 	%r366, %r101, 3;
	add.s32 	%r367, %r364, %r366;
	st.shared.u64 	[%r367], %rd120;
	shl.b32 	%r368, %r102, 3;
	add.s32 	%r369, %r364, %r368;
	st.shared.u64 	[%r369], %rd119;
	shl.b32 	%r370, %r103, 3;
	add.s32 	%r371, %r364, %r370;
	st.shared.u64 	[%r371], %rd118;
	shl.b32 	%r372, %r104, 3;
	add.s32 	%r373, %r364, %r372;
	st.shared.u64 	[%r373], %rd117;
	shl.b32 	%r374, %r105, 3;
	add.s32 	%r375, %r364, %r374;
	st.shared.u64 	[%r375], %rd116;
	shl.b32 	%r376, %r106, 3;
	add.s32 	%r377, %r364, %r376;
	st.shared.u64 	[%r377], %rd115;
	shl.b32 	%r378, %r107, 3;
	add.s32 	%r379, %r364, %r378;
	st.shared.u64 	[%r379], %rd114;
	shl.b32 	%r380, %r108, 3;
	add.s32 	%r381, %r364, %r380;
	st.shared.u64 	[%r381], %rd113;
	bar.sync 	0;
	mad.lo.s32 	%r382, %r2, -28, %r36;
	ld.shared.u64 	%rd31, [%r382];
	ld.shared.u64 	%rd32, [%r382+2048];
	ld.shared.u64 	%rd33, [%r382+4096];
	ld.shared.u64 	%rd34, [%r382+6144];
	ld.shared.u64 	%rd35, [%r382+8192];
	ld.shared.u64 	%rd36, [%r382+10240];
	ld.shared.u64 	%rd37, [%r382+12288];
	ld.shared.u64 	%rd38, [%r382+14336];
	ld.shared.u64 	%rd39, [%r382+16384];
	bar.sync 	0;
	shl.b32 	%r383, %r100, 2;
	sub.s32 	%r384, %r365, %r383;
	st.shared.u32 	[%r384], %r467;
	shl.b32 	%r385, %r101, 2;
	sub.s32 	%r386, %r367, %r385;
	st.shared.u32 	[%r386], %r466;
	shl.b32 	%r387, %r102, 2;
	sub.s32 	%r388, %r369, %r387;
	st.shared.u32 	[%r388], %r465;
	shl.b32 	%r389, %r103, 2;
	sub.s32 	%r390, %r371, %r389;
	st.shared.u32 	[%r390], %r464;
	shl.b32 	%r391, %r104, 2;
	sub.s32 	%r392, %r373, %r391;
	st.shared.u32 	[%r392], %r463;
	shl.b32 	%r393, %r105, 2;
	sub.s32 	%r394, %r375, %r393;
	st.shared.u32 	[%r394], %r462;
	shl.b32 	%r395, %r106, 2;
	sub.s32 	%r396, %r377, %r395;
	st.shared.u32 	[%r396], %r461;
	shl.b32 	%r397, %r107, 2;
	sub.s32 	%r398, %r379, %r397;
	st.shared.u32 	[%r398], %r460;
	shl.b32 	%r399, %r108, 2;
	sub.s32 	%r400, %r381, %r399;
	st.shared.u32 	[%r400], %r459;
	bar.sync 	0;
	shl.b32 	%r401, %r2, 2;
	sub.s32 	%r109, %r382, %r401;
	ld.shared.u32 	%r110, [%r109+1024];
	ld.shared.u32 	%r111, [%r109+2048];
	ld.shared.u32 	%r112, [%r109+3072];
	ld.shared.u32 	%r113, [%r109+4096];
	ld.shared.u32 	%r114, [%r109+5120];
	ld.shared.u32 	%r115, [%r109+6144];
	ld.shared.u32 	%r116, [%r109+7168];
	ld.shared.u32 	%r117, [%r109+8192];
	setp.gt.u64 	%p34, %rd20, %rd91;
	cvta.to.global.u64 	%rd92, %rd51;
	mul.wide.u32 	%rd93, %r2, 8;
	add.s64 	%rd40, %rd92, %rd93;
	cvta.to.global.u64 	%rd94, %rd53;
	mul.wide.u32 	%rd95, %r2, 4;
	add.s64 	%rd41, %rd94, %rd95;
	@%p34 bra 	$L__BB25_43;
	bra.uni 	$L__BB25_44;
$L__BB25_43:
	ld.shared.u32 	%r402, [%r109];
	st.global.u64 	[%rd40], %rd31;
	st.global.u32 	[%rd41], %r402;
$L__BB25_44:
	add.s32 	%r403, %r2, 256;
	cvt.u64.u32 	%rd96, %r403;
	setp.le.u64 	%p35, %rd20, %rd96;
	@%p35 bra 	$L__BB25_46;
	st.global.u64 	[%rd40+2048], %rd32;
	st.global.u32 	[%rd41+1024], %r110;
$L__BB25_46:
	add.s32 	%r404, %r2, 512;
	cvt.u64.u32 	%rd97, %r404;
	setp.le.u64 	%p36, %rd20, %rd97;
	@%p36 bra 	$L__BB25_48;
	st.global.u64 	[%rd40+4096], %rd33;
	st.global.u32 	[%rd41+2048], %r111;
$L__BB25_48:
	add.s32 	%r405, %r2, 768;
	cvt.u64.u32 	%rd98, %r405;
	setp.le.u64 	%p37, %rd20, %rd98;
	@%p37 bra 	$L__BB25_50;
	st.global.u64 	[%rd40+6144], %rd34;
	st.global.u32 	[%rd41+3072], %r112;
$L__BB25_50:
	or.b32  	%r406, %r2, 1024;
	cvt.u64.u32 	%rd99, %r406;
	setp.le.u64 	%p38, %rd20, %rd99;
	@%p38 bra 	$L__BB25_52;
	st.global.u64 	[%rd40+8192], %rd35;
	st.global.u32 	[%rd41+4096], %r113;
$L__BB25_52:
	add.s32 	%r407, %r2, 1280;
	cvt.u64.u32 	%rd100, %r407;
	setp.le.u64 	%p39, %rd20, %rd100;
	@%p39 bra 	$L__BB25_54;
	st.global.u64 	[%rd40+10240], %rd36;
	st.global.u32 	[%rd41+5120], %r114;
$L__BB25_54:
	add.s32 	%r408, %r2, 1536;
	cvt.u64.u32 	%rd101, %r408;
	setp.le.u64 	%p40, %rd20, %rd101;
	@%p40 bra 	$L__BB25_56;
	st.global.u64 	[%rd40+12288], %rd37;
	st.global.u32 	[%rd41+6144], %r115;
$L__BB25_56:
	add.s32 	%r409, %r2, 1792;
	cvt.u64.u32 	%rd102, %r409;
	setp.le.u64 	%p41, %rd20, %rd102;
	@%p41 bra 	$L__BB25_58;
	st.global.u64 	[%rd40+14336], %rd38;
	st.global.u32 	[%rd41+7168], %r116;
$L__BB25_58:
	or.b32  	%r410, %r2, 2048;
	cvt.u64.u32 	%rd103, %r410;
	setp.le.u64 	%p42, %rd20, %rd103;
	@%p42 bra 	$L__BB25_60;
	st.global.u64 	[%rd40+16384], %rd39;
	st.global.u32 	[%rd41+8192], %r117;
$L__BB25_60:
	ret;
$L__BB25_61:
	shl.b32 	%r411, %r100, 3;
	mov.u32 	%r412, _ZZN3cub18CUB_300001_SM_10006detail10radix_sort31DeviceRadixSortSingleTileKernelINS1_5radix10policy_hubImiyE10Policy1000ELNS0_9SortOrderE0EmiyNS1_21identity_decomposer_tEEEvPKT1_PSA_PKT2_PSE_T3_iiT4_E12temp_storage;
	add.s32 	%r413, %r412, %r411;
	st.shared.u64 	[%r413], %rd121;
	shl.b32 	%r414, %r101, 3;
	add.s32 	%r415, %r412, %r414;
	st.shared.u64 	[%r415], %rd120;
	shl.b32 	%r416, %r102, 3;
	add.s32 	%r417, %r412, %r416;
	st.shared.u64 	[%r417], %rd119;
	shl.b32 	%r418, %r103, 3;
	add.s32 	%r419, %r412, %r418;
	st.shared.u64 	[%r419], %rd118;
	shl.b32 	%r420, %r104, 3;
	add.s32 	%r421, %r412, %r420;
	st.shared.u64 	[%r421], %rd117;
	shl.b32 	%r422, %r105, 3;
	add.s32 	%r423, %r412, %r422;
	st.shared.u64 	[%r423], %rd116;
	shl.b32 	%r424, %r106, 3;
	add.s32 	%r425, %r412, %r424;
	st.shared.u64 	[%r425], %rd115;
	shl.b32 	%r426, %r107, 3;
	add.s32 	%r427, %r412, %r426;
	st.shared.u64 	[%r427], %rd114;
	shl.b32 	%r428, %r108, 3;
	add.s32 	%r429, %r412, %r428;
	st.shared.u64 	[%r429], %rd113;
	bar.sync 	0;
	ld.shared.u64 	%rd121, [%r35];
	ld.shared.u64 	%rd120, [%r35+8];
	ld.shared.u64 	%rd119, [%r35+16];
	ld.shared.u64 	%rd118, [%r35+24];
	ld.shared.u64 	%rd117, [%r35+32];
	ld.shared.u64 	%rd116, [%r35+40];
	ld.shared.u64 	%rd115, [%r35+48];
	ld.shared.u64 	%rd114, [%r35+56];
	ld.shared.u64 	%rd113, [%r35+64];
	bar.sync 	0;
	shl.b32 	%r430, %r100, 2;
	sub.s32 	%r431, %r413, %r430;
	st.shared.u32 	[%r431], %r467;
	shl.b32 	%r432, %r101, 2;
	sub.s32 	%r433, %r415, %r432;
	st.shared.u32 	[%r433], %r466;
	shl.b32 	%r434, %r102, 2;
	sub.s32 	%r435, %r417, %r434;
	st.shared.u32 	[%r435], %r465;
	shl.b32 	%r436, %r103, 2;
	sub.s32 	%r437, %r419, %r436;
	st.shared.u32 	[%r437], %r464;
	shl.b32 	%r438, %r104, 2;
	sub.s32 	%r439, %r421, %r438;
	st.shared.u32 	[%r439], %r463;
	shl.b32 	%r440, %r105, 2;
	sub.s32 	%r441, %r423, %r440;
	st.shared.u32 	[%r441], %r462;
	shl.b32 	%r442, %r106, 2;
	sub.s32 	%r443, %r425, %r442;
	st.shared.u32 	[%r443], %r461;
	shl.b32 	%r444, %r107, 2;
	sub.s32 	%r445, %r427, %r444;
	st.shared.u32 	[%r445], %r460;
	shl.b32 	%r446, %r108, 2;
	sub.s32 	%r447, %r429, %r446;
	st.shared.u32 	[%r447], %r459;
	bar.sync 	0;
	ld.shared.u32 	%r467, [%r36];
	ld.shared.u32 	%r466, [%r36+4];
	ld.shared.u32 	%r465, [%r36+8];
	ld.shared.u32 	%r464, [%r36+12];
	ld.shared.u32 	%r463, [%r36+16];
	ld.shared.u32 	%r462, [%r36+20];
	ld.shared.u32 	%r461, [%r36+24];
	ld.shared.u32 	%r460, [%r36+28];
	ld.shared.u32 	%r459, [%r36+32];
	bar.sync 	0;
	add.s32 	%r458, %r458, 6;
	add.s32 	%r457, %r457, -6;
	bra.uni 	$L__BB25_37;

}
	// .globl	_ZN3cub18CUB_300001_SM_10006detail10radix_sort30DeviceRadixSortHistogramKernelINS1_5radix10policy_hubImiyE10Policy1000ELNS0_9SortOrderE0EmyNS1_21identity_decomposer_tEEEvPT2_PKT1_SA_iiT3_
.visible .entry _ZN3cub18CUB_300001_SM_10006detail10radix_sort30DeviceRadixSortHistogramKernelINS1_5radix10policy_hubImiyE10Policy1000ELNS0_9SortOrderE0EmyNS1_21identity_decomposer_tEEEvPT2_PKT1_SA_iiT3_(
	.param .u64 .ptr .align 1 _ZN3cub18CUB_300001_SM_10006detail10radix_sort30DeviceRadixSortHistogramKernelINS1_5radix10policy_hubImiyE10Policy1000ELNS0_9SortOrderE0EmyNS1_21identity_decomposer_tEEEvPT2_PKT1_SA_iiT3__param_0,
	.param .u64 .ptr .align 1 _ZN3cub18CUB_300001_SM_10006detail10radix_sort30DeviceRadixSortHistogramKernelINS1_5radix10policy_hubImiyE10Policy1000ELNS0_9SortOrderE0EmyNS1_21identity_decomposer_tEEEvPT2_PKT1_SA_iiT3__param_1,
	.param .u64 _ZN3cub18CUB_300001_SM_10006detail10radix_sort30DeviceRadixSortHistogramKernelINS1_5radix10policy_hubImiyE10Policy1000ELNS0_9SortOrderE0EmyNS1_21identity_decomposer_tEEEvPT2_PKT1_SA_iiT3__param_2,
	.param .u32 _ZN3cub18CUB_300001_SM_10006detail10radix_sort30DeviceRadixSortHistogramKernelINS1_5radix10policy_hubImiyE10Policy1000ELNS0_9SortOrderE0EmyNS1_21identity_decomposer_tEEEvPT2_PKT1_SA_iiT3__param_3,
	.param .u32 _ZN3cub18CUB_300001_SM_10006detail10radix_sort30DeviceRadixSortHistogramKernelINS1_5radix10policy_hubImiyE10Policy1000ELNS0_9SortOrderE0EmyNS1_21identity_decomposer_tEEEvPT2_PKT1_SA_iiT3__param_4,
	.param .align 1 .b8 _ZN3cub18CUB_300001_SM_10006detail10radix_sort30DeviceRadixSortHistogramKernelINS1_5radix10policy_hubImiyE10Policy1000ELNS0_9SortOrderE0EmyNS1_21identity_decomposer_tEEEvPT2_PKT1_SA_iiT3__param_5[1]
)
.maxntid 128
{
	.reg .pred 	%p<91>;
	.reg .b32 	%r<362>;
	.reg .b64 	%rd<263>;
	// demoted variable
	.shared .align 4 .b8 _ZZN3cub18CUB_300001_SM_10006detail10radix_sort30DeviceRadixSortHistogramKernelINS1_5radix10policy_hubImiyE10Policy1000ELNS0_9SortOrderE0EmyNS1_21identity_decomposer_tEEEvPT2_PKT1_SA_iiT3_E12temp_storage[8192];
	ld.param.u64 	%rd81, [_ZN3cub18CUB_300001_SM_10006detail10radix_sort30DeviceRadixSortHistogramKernelINS1_5radix10policy_hubImiyE10Policy1000ELNS0_9SortOrderE0EmyNS1_21identity_decomposer_tEEEvPT2_PKT1_SA_iiT3__param_0];
	ld.param.u64 	%rd82, [_ZN3cub18CUB_300001_SM_10006detail10radix_sort30DeviceRadixSortHistogramKernelINS1_5radix10policy_hubImiyE10Policy1000ELNS0_9SortOrderE0EmyNS1_21identity_decomposer_tEEEvPT2_PKT1_SA_iiT3__param_1];
	ld.param.u64 	%rd80, [_ZN3cub18CUB_300001_SM_10006detail10radix_sort30DeviceRadixSortHistogramKernelINS1_5radix10policy_hubImiyE10Policy1000ELNS0_9SortOrderE0EmyNS1_21identity_decomposer_tEEEvPT2_PKT1_SA_iiT3__param_2];
	ld.param.u32 	%r93, [_ZN3cub18CUB_300001_SM_10006detail10radix_sort30DeviceRadixSortHistogramKernelINS1_5radix10policy_hubImiyE10Policy1000ELNS0_9SortOrderE0EmyNS1_21identity_decomposer_tEEEvPT2_PKT1_SA_iiT3__param_3];
	ld.param.u32 	%r94, [_ZN3cub18CUB_300001_SM_10006detail10radix_sort30DeviceRadixSortHistogramKernelINS1_5radix10policy_hubImiyE10Policy1000ELNS0_9SortOrderE0EmyNS1_21identity_decomposer_tEEEvPT2_PKT1_SA_iiT3__param_4];
	cvta.to.global.u64 	%rd1, %rd82;
	cvta.to.global.u64 	%rd2, %rd81;
	setp.eq.s64 	%p2, %rd80, 0;
	@%p2 bra 	$L__BB26_153;
	sub.s32 	%r95, %r94, %r93;
	add.s32 	%r96, %r95, 7;
	shr.s32 	%r97, %r96, 31;
	shr.u32 	%r98, %r97, 29;
	add.s32 	%r99, %r96, %r98;
	shr.s32 	%r100, %r99, 3;
	mov.u32 	%r101, %tid.x;
	setp.gt.u32 	%p3, %r101, 255;
	setp.lt.s32 	%p4, %r96, 8;
	mov.u32 	%r102, %ctaid.x;
	shl.b32 	%r103, %r102, 11;
	cvt.u64.u32 	%rd3, %r103;
	mov.u32 	%r104, %nctaid.x;
	shl.b32 	%r105, %r104, 11;
	cvt.u64.u32 	%rd4, %r105;
	add.s32 	%r1, %r100, -1;
	and.b32  	%r2, %r100, 15;
	and.b32  	%r3, %r100, 7;
	add.s32 	%r4, %r3, -1;
	and.b32  	%r5, %r100, 3;
	or.pred  	%p1, %p3, %p4;
	shl.b32 	%r106, %r101, 2;
	mov.u32 	%r107, _ZZN3cub18CUB_300001_SM_10006detail10radix_sort30DeviceRadixSortHistogramKernelINS1_5radix10policy_hubImiyE10Policy1000ELNS0_9SortOrderE0EmyNS1_21identity_decomposer_tEEEvPT2_PKT1_SA_iiT3_E12temp_storage;
	add.s32 	%r6, %r107, %r106;
	and.b32  	%r7, %r100, 268435440;
	cvt.u64.u32 	%rd5, %r101;
	add.s32 	%r8, %r101, 128;
	add.s32 	%r9, %r101, 256;
	add.s32 	%r10, %r101, 512;
	add.s32 	%r11, %r101, 640;
	add.s32 	%r12, %r101, 768;
	add.s32 	%r13, %r101, 1920;
	and.b32  	%r14, %r100, 268435448;
	and.b32  	%r15, %r100, 1;
	neg.s32 	%r16, %r7;
	add.s32 	%r17, %r6, 8192;
	add.s64 	%rd84, %rd80, -1;
	shr.u64 	%rd85, %rd84, 30;
	add.s64 	%rd86, %rd85, 1;
	min.u64 	%rd6, %rd86, %rd80;
	mov.b64 	%rd230, 0;
$L__BB26_2:
	@%p1 bra 	$L__BB26_30;
	setp.lt.u32 	%p5, %r1, 15;
	mov.b32 	%r346, 0;
	@%p5 bra 	$L__BB26_6;
	mov.u32 	%r343, %r17;
	mov.u32 	%r344, %r16;
$L__BB26_5:
	.pragma "nounroll";
	mov.b32 	%r109, 0;
	st.shared.u32 	[%r343+-8192], %r109;
	st.shared.u32 	[%r343+-7168], %r109;
	st.shared.u32 	[%r343+-6144], %r109;
	st.shared.u32 	[%r343+-5120], %r109;
	st.shared.u32 	[%r343+-4096], %r109;
	st.shared.u32 	[%r343+-3072], %r109;
	st.shared.u32 	[%r343+-2048], %r109;
	st.shared.u32 	[%r343+-1024], %r109;
	st.shared.u32 	[%r343], %r109;
	st.shared.u32 	[%r343+1024], %r109;
	st.shared.u32 	[%r343+2048], %r109;
	st.shared.u32 	[%r343+3072], %r109;
	st.shared.u32 	[%r343+4096], %r109;
	st.shared.u32 	[%r343+5120], %r109;
	st.shared.u32 	[%r343+6144], %r109;
	st.shared.u32 	[%r343+7168], %r109;
	add.s32 	%r344, %r344, 16;
	add.s32 	%r343, %r343, 16384;
	setp.ne.s32 	%p6, %r344, 0;
	mov.u32 	%r346, %r7;
	@%p6 bra 	$L__BB26_5;
$L__BB26_6:
	add.s32 	%r23, %r2, -1;
	setp.eq.s32 	%p7, %r2, 0;
	@%p7 bra 	$L__BB26_16;
	setp.lt.u32 	%p8, %r23, 7;
	@%p8 bra 	$L__BB26_9;
	shl.b32 	%r110, %r346, 10;
	add.s32 	%r111, %r6, %r110;
	mov.b32 	%r112, 0;
	st.shared.u32 	[%r111], %r112;
	st.shared.u32 	[%r111+1024], %r112;
	st.shared.u32 	[%r111+2048], %r112;
	st.shared.u32 	[%r111+3072], %r112;
	st.shared.u32 	[%r111+4096], %r112;
	st.shared.u32 	[%r111+5120], %r112;
	st.shared.u32 	[%r111+6144], %r112;
	st.shared.u32 	[%r111+7168], %r112;
	add.s32 	%r346, %r346, 8;
$L__BB26_9:
	setp.eq.s32 	%p9, %r3, 0;
	@%p9 bra 	$L__BB26_16;
	setp.lt.u32 	%p10, %r4, 3;
	@%p10 bra 	$L__BB26_12;
	shl.b32 	%r113, %r346, 10;
	add.s32 	%r114, %r6, %r113;
	mov.b32 	%r115, 0;
	st.shared.u32 	[%r114], %r115;
	st.shared.u32 	[%r114+1024], %r115;
	st.shared.u32 	[%r114+2048], %r115;
	st.shared.u32 	[%r114+3072], %r115;
	add.s32 	%r346, %r346, 4;
$L__BB26_12:
	setp.eq.s32 	%p11, %r5, 0;
	@%p11 bra 	$L__BB26_16;
	setp.eq.s32 	%p12, %r5, 1;
	shl.b32 	%r116, %r346, 10;
	add.s32 	%r28, %r6, %r116;
	mov.b32 	%r117, 0;
	st.shared.u32 	[%r28], %r117;
	@%p12 bra 	$L__BB26_16;
	setp.eq.s32 	%p13, %r5, 2;
	mov.b32 	%r118, 0;
	st.shared.u32 	[%r28+1024], %r118;
	@%p13 bra 	$L__BB26_16;
	mov.b32 	%r119, 0;
	st.shared.u32 	[%r28+2048], %r119;
$L__BB26_16:
	cvt.u32.u64 	%r120, %rd5;
	setp.gt.u32 	%p14, %r120, 127;
	@%p14 bra 	$L__BB26_30;
	setp.lt.u32 	%p15, %r1, 15;
	mov.b32 	%r350, 0;
	@%p15 bra 	$L__BB26_20;
	mov.b32 	%r348, 0;
$L__BB26_19:
	.pragma "nounroll";
	shl.b32 	%r123, %r348, 10;
	add.s32 	%r124, %r6, %r123;
	mov.b32 	%r125, 0;
	st.shared.u32 	[%r124+512], %r125;
	st.shared.u32 	[%r124+1536], %r125;
	st.shared.u32 	[%r124+2560], %r125;
	st.shared.u32 	[%r124+3584], %r125;
	st.shared.u32 	[%r124+4608], %r125;
	st.shared.u32 	[%r124+5632], %r125;
	st.shared.u32 	[%r124+6656], %r125;
	st.shared.u32 	[%r124+7680], %r125;
	st.shared.u32 	[%r124+8704], %r125;
	st.shared.u32 	[%r124+9728], %r125;
	st.shared.u32 	[%r124+10752], %r125;
	st.shared.u32 	[%r124+11776], %r125;
	st.shared.u32 	[%r124+12800], %r125;
	st.shared.u32 	[%r124+13824], %r125;
	st.shared.u32 	[%r124+14848], %r125;
	st.shared.u32 	[%r124+15872], %r125;
	add.s32 	%r348, %r348, 16;
	setp.ne.s32 	%p16, %r348, %r7;
	mov.u32 	%r350, %r7;
	@%p16 bra 	$L__BB26_19;
$L__BB26_20:
	setp.eq.s32 	%p17, %r2, 0;
	@%p17 bra 	$L__BB26_30;
	setp.lt.u32 	%p18, %r23, 7;
	@%p18 bra 	$L__BB26_23;
	shl.b32 	%r126, %r350, 10;
	add.s32 	%r127, %r6, %r126;
	mov.b32 	%r128, 0;
	st.shared.u32 	[%r127+512], %r128;
	st.shared.u32 	[%r127+1536], %r128;
	st.shared.u32 	[%r127+2560], %r128;
	st.shared.u32 	[%r127+3584], %r128;
	st.shared.u32 	[%r127+4608], %r128;
	st.shared.u32 	[%r127+5632], %r128;
	st.shared.u32 	[%r127+6656], %r128;
	st.shared.u32 	[%r127+7680], %r128;
	add.s32 	%r350, %r350, 8;
$L__BB26_23:
	setp.eq.s32 	%p19, %r3, 0;
	@%p19 bra 	$L__BB26_30;
	setp.lt.u32 	%p20, %r4, 3;
	@%p20 bra 	$L__BB26_26;
	shl.b32 	%r129, %r350, 10;
	add.s32 	%r130, %r6, %r129;
	mov.b32 	%r131, 0;
	st.shared.u32 	[%r130+512], %r131;
	st.shared.u32 	[%r130+1536], %r131;
	st.shared.u32 	[%r130+2560], %r131;
	st.shared.u32 	[%r130+3584], %r131;
	add.s32 	%r350, %r350, 4;
$L__BB26_26:
	setp.eq.s32 	%p21, %r5, 0;
	@%p21 bra 	$L__BB26_30;
	setp.eq.s32 	%p22, %r5, 1;
	shl.b32 	%r132, %r350, 10;
	add.s32 	%r36, %r6, %r132;
	mov.b32 	%r133, 0;
	st.shared.u32 	[%r36+512], %r133;
	@%p22 bra 	$L__BB26_30;
	setp.eq.s32 	%p23, %r5, 2;
	mov.b32 	%r134, 0;
	st.shared.u32 	[%r36+1536], %r134;
	@%p23 bra 	$L__BB26_30;
	mov.b32 	%r135, 0;
	st.shared.u32 	[%r36+2560], %r135;
$L__BB26_30:
	bar.sync 	0;
	bar.sync 	0;
	shl.b64 	%rd8, %rd230, 30;
	sub.s64 	%rd87, %rd80, %rd8;
	min.u64 	%rd9, %rd87, 1073741824;
	setp.le.u64 	%p24, %rd9, %rd3;
	@%p24 bra 	$L__BB26_70;
	mov.u64 	%rd231, %rd3;
$L__BB26_32:
	add.s64 	%rd11, %rd231, %rd8;
	sub.s64 	%rd12, %rd80, %rd11;
	setp.lt.u64 	%p25, %rd12, 2048;
	@%p25 bra 	$L__BB26_34;
	add.s64 	%rd106, %rd11, %rd5;
	shl.b64 	%rd107, %rd106, 3;
	add.s64 	%rd108, %rd1, %rd107;
	ld.global.u64 	%rd262, [%rd108];
	ld.global.u64 	%rd261, [%rd108+1024];
	ld.global.u64 	%rd260, [%rd108+2048];
	ld.global.u64 	%rd259, [%rd108+3072];
	ld.global.u64 	%rd258, [%rd108+4096];
	ld.global.u64 	%rd257, [%rd108+5120];
	ld.global.u64 	%rd256, [%rd108+6144];
	ld.global.u64 	%rd255, [%rd108+7168];
	ld.global.u64 	%rd254, [%rd108+8192];
	ld.global.u64 	%rd253, [%rd108+9216];
	ld.global.u64 	%rd252, [%rd108+10240];
	ld.global.u64 	%rd251, [%rd108+11264];
	ld.global.u64 	%rd250, [%rd108+12288];
	ld.global.u64 	%rd249, [%rd108+13312];
	ld.global.u64 	%rd248, [%rd108+14336];
	ld.global.u64 	%rd247, [%rd108+15360];
	bra.uni 	$L__BB26_66;
$L__BB26_34:
	cvt.u32.u64 	%r136, %rd5;
	cvt.u32.u64 	%r37, %rd12;
	setp.ge.s32 	%p26, %r136, %r37;
	add.s64 	%rd89, %rd11, %rd5;
	shl.b64 	%rd90, %rd89, 3;
	add.s64 	%rd29, %rd1, %rd90;
	mov.b64 	%rd262, -1;
	@%p26 bra 	$L__BB26_36;
	ld.global.u64 	%rd262, [%rd29];
$L__BB26_36:
	setp.ge.s32 	%p27, %r8, %r37;
	mov.b64 	%rd261, -1;
	@%p27 bra 	$L__BB26_38;
	ld.global.u64 	%rd261, [%rd29+1024];
$L__BB26_38:
	setp.ge.s32 	%p28, %r9, %r37;
	mov.b64 	%rd260, -1;
	@%p28 bra 	$L__BB26_40;
	ld.global.u64 	%rd260, [%rd29+2048];
$L__BB26_40:
	mov.u32 	%r137, %tid.x;
	add.s32 	%r138, %r137, 384;
	setp.ge.s32 	%p29, %r138, %r37;
	mov.b64 	%rd259, -1;
	@%p29 bra 	$L__BB26_42;
	ld.global.u64 	%rd259, [%rd29+3072];
$L__BB26_42:
	setp.ge.s32 	%p30, %r10, %r37;
	mov.b64 	%rd258, -1;
	@%p30 bra 	$L__BB26_44;
	ld.global.u64 	%rd258, [%rd29+4096];
$L__BB26_44:
	setp.ge.s32 	%p31, %r11, %r37;
	mov.b64 	%rd257, -1;
	@%p31 bra 	$L__BB26_46;
	ld.global.u64 	%rd257, [%rd29+5120];
$L__BB26_46:
	setp.ge.s32 	%p32, %r12, %r37;
	mov.b64 	%rd256, -1;
	@%p32 bra 	$L__BB26_48;
	ld.global.u64 	%rd256, [%rd29+6144];
$L__BB26_48:
	add.s32 	%r140, %r137, 896;
	setp.ge.s32 	%p33, %r140, %r37;
	mov.b64 	%rd255, -1;
	@%p33 bra 	$L__BB26_50;
	ld.global.u64 	%rd255, [%rd29+7168];
$L__BB26_50:
	or.b32  	%r142, %r137, 1024;
	setp.ge.s32 	%p34, %r142, %r37;
	mov.b64 	%rd254, -1;
	@%p34 bra 	$L__BB26_52;
	ld.global.u64 	%rd254, [%rd29+8192];
$L__BB26_52:
	add.s32 	%r144, %r137, 1152;
	setp.ge.s32 	%p35, %r144, %r37;
	mov.b64 	%rd253, -1;
	@%p35 bra 	$L__BB26_54;
	ld.global.u64 	%rd253, [%rd29+9216];
$L__BB26_54:
	add.s32 	%r146, %r137, 1280;
	setp.ge.s32 	%p36, %r146, %r37;
	mov.b64 	%rd252, -1;
	@%p36 bra 	$L__BB26_56;
	ld.global.u64 	%rd252, [%rd29+10240];
$L__BB26_56:
	add.s32 	%r148, %r137, 1408;
	setp.ge.s32 	%p37, %r148, %r37;
	mov.b64 	%rd251, -1;
	@%p37 bra 	$L__BB26_58;
	ld.global.u64 	%rd251, [%rd29+11264];
$L__BB26_58:
	add.s32 	%r150, %r137, 1536;
	setp.ge.s32 	%p38, %r150, %r37;
	mov.b64 	%rd250, -1;
	@%p38 bra 	$L__BB26_60;
	ld.global.u64 	%rd250, [%rd29+12288];
$L__BB26_60:
	add.s32 	%r152, %r137, 1664;
	setp.ge.s32 	%p39, %r152, %r37;
	mov.b64 	%rd249, -1;
	@%p39 bra 	$L__BB26_62;
	ld.global.u64 	%rd249, [%rd29+13312];
$L__BB26_62:
	add.s32 	%r154, %r137, 1792;
	setp.ge.s32 	%p40, %r154, %r37;
	mov.b64 	%rd248, -1;
	@%p40 bra 	$L__BB26_64;
	ld.global.u64 	%rd248, [%rd29+14336];
$L__BB26_64:
	setp.ge.s32 	%p41, %r13, %r37;
	mov.b64 	%rd247, -1;
	@%p41 bra 	$L__BB26_66;
	ld.global.u64 	%rd247, [%rd29+15360];
$L__BB26_66:
	setp.le.s32 	%p42, %r94, %r93;
	@%p42 bra 	$L__BB26_69;
	mov.b32 	%r352, 0;
	mov.u32 	%r353, %r93;
$L__BB26_68:
	sub.s32 	%r156, %r94, %r353;
	shl.b32 	%r157, %r352, 10;
	mov.u32 	%r158, _ZZN3cub18CUB_300001_SM_10006detail10radix_sort30DeviceRadixSortHistogramKernelINS1_5radix10policy_hubImiyE10Policy1000ELNS0_9SortOrderE0EmyNS1_21identity_decomposer_tEEEvPT2_PKT1_SA_iiT3_E12temp_storage;
	add.s32 	%r159, %r158, %r157;
	min.s32 	%r160, %r156, 8;
	mov.b32 	%r161, -1;
	shl.b32 	%r162, %r161, %r160;
	not.b32 	%r163, %r162;
	shr.u64 	%rd109, %rd262, %r353;
	cvt.u32.u64 	%r164, %rd109;
	and.b32  	%r165, %r164, %r163;
	shl.b32 	%r166, %r165, 2;
	add.s32 	%r167, %r159, %r166;
	atom.shared.add.u32 	%r168, [%r167], 1;
	shr.u64 	%rd110, %rd261, %r353;
	cvt.u32.u64 	%r169, %rd110;
	and.b32  	%r170, %r169, %r163;
	shl.b32 	%r171, %r170, 2;
	add.s32 	%r172, %r159, %r171;
	atom.shared.add.u32 	%r173, [%r172], 1;
	shr.u64 	%rd111, %rd260, %r353;
	cvt.u32.u64 	%r174, %rd111;
	and.b32  	%r175, %r174, %r163;
	shl.b32 	%r176, %r175, 2;
	add.s32 	%r177, %r159, %r176;
	atom.shared.add.u32 	%r178, [%r177], 1;
	shr.u64 	%rd112, %rd259, %r353;
	cvt.u32.u64 	%r179, %rd112;
	and.b32  	%r180, %r179, %r163;
	shl.b32 	%r181, %r180, 2;
	add.s32 	%r182, %r159, %r181;
	atom.shared.add.u32 	%r183, [%r182], 1;
	shr.u64 	%rd113, %rd258, %r353;
	cvt.u32.u64 	%r184, %rd113;
	and.b32  	%r185, %r184, %r163;
	shl.b32 	%r186, %r185, 2;
	add.s32 	%r187, %r159, %r186;
	atom.shared.add.u32 	%r188, [%r187], 1;
	shr.u64 	%rd114, %rd257, %r353;
	cvt.u32.u64 	%r189, %rd114;
	and.b32  	%r190, %r189, %r163;
	shl.b32 	%r191, %r190, 2;
	add.s32 	%r192, %r159, %r191;
	atom.shared.add.u32 	%r193, [%r192], 1;
	shr.u64 	%rd115, %rd256, %r353;
	cvt.u32.u64 	%r194, %rd115;
	and.b32  	%r195, %r194, %r163;
	shl.b32 	%r196, %r195, 2;
	add.s32 	%r197, %r159, %r196;
	atom.shared.add.u32 	%r198, [%r197], 1;
	shr.u64 	%rd116, %rd255, %r353;
	cvt.u32.u64 	%r199, %rd116;
	and.b32  	%r200, %r199, %r163;
	shl.b32 	%r201, %r200, 2;
	add.s32 	%r202, %r159, %r201;
	atom.shared.add.u32 	%r203, [%r202], 1;
	shr.u64 	%rd117, %rd254, %r353;
	cvt.u32.u64 	%r204, %rd117;
	and.b32  	%r205, %r204, %r163;
	shl.b32 	%r206, %r205, 2;
	add.s32 	%r207, %r159, %r206;
	atom.shared.add.u32 	%r208, [%r207], 1;
	shr.u64 	%rd118, %rd253, %r353;
	cvt.u32.u64 	%r209, %rd118;
	and.b32  	%r210, %r209, %r163;
	shl.b32 	%r211, %r210, 2;
	add.s32 	%r212, %r159, %r211;
	atom.shared.add.u32 	%r213, [%r212], 1;
	shr.u64 	%rd119, %rd252, %r353;
	cvt.u32.u64 	%r214, %rd119;
	and.b32  	%r215, %r214, %r163;
	shl.b32 	%r216, %r215, 2;
	add.s32 	%r217, %r159, %r216;
	atom.shared.add.u32 	%r218, [%r217], 1;
	shr.u64 	%rd120, %rd251, %r353;
	cvt.u32.u64 	%r219, %rd120;
	and.b32  	%r220, %r219, %r163;
	shl.b32 	%r221, %r220, 2;
	add.s32 	%r222, %r159, %r221;
	atom.shared.add.u32 	%r223, [%r222], 1;
	shr.u64 	%rd121, %rd250, %r353;
	cvt.u32.u64 	%r224, %rd121;
	and.b32  	%r225, %r224, %r163;
	shl.b32 	%r226, %r225, 2;
	add.s32 	%r227, %r159, %r226;
	atom.shared.add.u32 	%r228, [%r227], 1;
	shr.u64 	%rd122, %rd249, %r353;
	cvt.u32.u64 	%r229, %rd122;
	and.b32  	%r230, %r229, %r163;
	shl.b32 	%r231, %r230, 2;
	add.s32 	%r232, %r159, %r231;
	atom.shared.add.u32 	%r233, [%r232], 1;
	shr.u64 	%rd123, %rd248, %r353;
	cvt.u32.u64 	%r234, %rd123;
	and.b32  	%r235, %r234, %r163;
	shl.b32 	%r236, %r235, 2;
	add.s32 	%r237, %r159, %r236;
	atom.shared.add.u32 	%r238, [%r237], 1;
	shr.u64 	%rd124, %rd247, %r353;
	cvt.u32.u64 	%r239, %rd124;
	and.b32  	%r240, %r239, %r163;
	shl.b32 	%r241, %r240, 2;
	add.s32 	%r242, %r159, %r241;
	atom.shared.add.u32 	%r243, [%r242], 1;
	add.s32 	%r353, %r353, 8;
	add.s32 	%r352, %r352, 1;
	setp.lt.s32 	%p43, %r353, %r94;
	@%p43 bra 	$L__BB26_68;
$L__BB26_69:
	add.s64 	%rd231, %rd231, %rd4;
	setp.lt.u64 	%p44, %rd231, %rd9;
	@%p44 bra 	$L__BB26_32;
$L__BB26_70:
	bar.sync 	0;
	@%p1 bra 	$L__BB26_152;
	setp.lt.u32 	%p45, %r1, 7;
	mov.b32 	%r356, 0;
	@%p45 bra 	$L__BB26_90;
	mov.b32 	%r354, 0;
$L__BB26_73:
	.pragma "nounroll";
	shl.b32 	%r246, %r354, 10;
	add.s32 	%r43, %r6, %r246;
	ld.shared.u32 	%r44, [%r43];
	setp.eq.s32 	%p46, %r44, 0;
	@%p46 bra 	$L__BB26_75;
	cvt.u32.u64 	%r247, %rd5;
	shl.b32 	%r248, %r354, 8;
	add.s32 	%r249, %r248, %r247;
	mul.wide.u32 	%rd125, %r249, 8;
	add.s64 	%rd126, %rd2, %rd125;
	cvt.u64.u32 	%rd127, %r44;
	atom.global.add.u64 	%rd128, [%rd126], %rd127;
$L__BB26_75:
	ld.shared.u32 	%r45, [%r43+1024];
	setp.eq.s32 	%p47, %r45, 0;
	@%p47 bra 	$L__BB26_77;
	cvt.u32.u64 	%r250, %rd5;
	shl.b32 	%r251, %r354, 8;
	add.s32 	%r252, %r251, %r250;
	add.s32 	%r253, %r252, 256;
	mul.wide.u32 	%rd129, %r253, 8;
	add.s64 	%rd130, %rd2, %rd129;
	cvt.u64.u32 	%rd131, %r45;
	atom.global.add.u64 	%rd132, [%rd130], %rd131;
$L__BB26_77:
	ld.shared.u32 	%r46, [%r43+2048];
	setp.eq.s32 	%p48, %r46, 0;
	@%p48 bra 	$L__BB26_79;
	cvt.u32.u64 	%r254, %rd5;
	shl.b32 	%r255, %r354, 8;
	add.s32 	%r256, %r255, %r254;
	add.s32 	%r257, %r256, 512;
	mul.wide.u32 	%rd133, %r257, 8;
	add.s64 	%rd134, %rd2, %rd133;
	cvt.u64.u32 	%rd135, %r46;
	atom.global.add.u64 	%rd136, [%rd134], %rd135;
$L__BB26_79:
	ld.shared.u32 	%r47, [%r43+3072];
	setp.eq.s32 	%p49, %r47, 0;
	@%p49 bra 	$L__BB26_81;
	cvt.u32.u64 	%r258, %rd5;
	shl.b32 	%r259, %r354, 8;
	add.s32 	%r260, %r259, %r258;
	add.s32 	%r261, %r260, 768;
	mul.wide.u32 	%rd137, %r261, 8;
	add.s64 	%rd138, %rd2, %rd137;
	cvt.u64.u32 	%rd139, %r47;
	atom.global.add.u64 	%rd140, [%rd138], %rd139;
$L__BB26_81:
	ld.shared.u32 	%r48, [%r43+4096];
	setp.eq.s32 	%p50, %r48, 0;
	@%p50 bra 	$L__BB26_83;
	cvt.u32.u64 	%r262, %rd5;
	shl.b32 	%r263, %r354, 8;
	add.s32 	%r264, %r263, %r262;
	add.s32 	%r265, %r264, 1024;
	mul.wide.u32 	%rd141, %r265, 8;
	add.s64 	%rd142, %rd2, %rd141;
	cvt.u64.u32 	%rd143, %r48;
	atom.global.add.u64 	%rd144, [%rd142], %rd143;
$L__BB26_83:
	ld.shared.u32 	%r49, [%r43+5120];
	setp.eq.s32 	%p51, %r49, 0;
	@%p51 bra 	$L__BB26_85;
	cvt.u32.u64 	%r266, %rd5;
	shl.b32 	%r267, %r354, 8;
	add.s32 	%r268, %r267, %r266;
	add.s32 	%r269, %r268, 1280;
	mul.wide.u32 	%rd145, %r269, 8;
	add.s64 	%rd146, %rd2, %rd145;
	cvt.u64.u32 	%rd147, %r49;
	atom.global.add.u64 	%rd148, [%rd146], %rd147;
$L__BB26_85:
	ld.shared.u32 	%r50, [%r43+6144];
	setp.eq.s32 	%p52, %r50, 0;
	@%p52 bra 	$L__BB26_87;
	cvt.u32.u64 	%r270, %rd5;
	shl.b32 	%r271, %r354, 8;
	add.s32 	%r272, %r271, %r270;
	add.s32 	%r273, %r272, 1536;
	mul.wide.u32 	%rd149, %r273, 8;
	add.s64 	%rd150, %rd2, %rd149;
	cvt.u64.u32 	%rd151, %r50;
	atom.global.add.u64 	%rd152, [%rd150], %rd151;
$L__BB26_87:
	ld.shared.u32 	%r51, [%r43+7168];
	setp.eq.s32 	%p53, %r51, 0;
	@%p53 bra 	$L__BB26_89;
	cvt.u32.u64 	%r274, %rd5;
	shl.b32 	%r275, %r354, 8;
	add.s32 	%r276, %r275, %r274;
	add.s32 	%r277, %r276, 1792;
	mul.wide.u32 	%rd153, %r277, 8;
	add.s64 	%rd154, %rd2, %rd153;
	cvt.u64.u32 	%rd155, %r51;
	atom.global.add.u64 	%rd156, [%rd154], %rd155;
$L__BB26_89:
	add.s32 	%r354, %r354, 8;
	setp.ne.s32 	%p54, %r354, %r14;
	mov.u32 	%r356, %r14;
	@%p54 bra 	$L__BB26_73;
$L__BB26_90:
	add.s32 	%r54, %r5, -1;
	setp.eq.s32 	%p55, %r3, 0;
	@%p55 bra 	$L__BB26_111;
	setp.lt.u32 	%p56, %r4, 3;
	@%p56 bra 	$L__BB26_101;
	shl.b32 	%r278, %r356, 10;
	add.s32 	%r55, %r6, %r278;
	ld.shared.u32 	%r56, [%r55];
	setp.eq.s32 	%p57, %r56, 0;
	@%p57 bra 	$L__BB26_94;
	cvt.u32.u64 	%r279, %rd5;
	shl.b32 	%r280, %r356, 8;
	add.s32 	%r281, %r280, %r279;
	mul.wide.u32 	%rd157, %r281, 8;
	add.s64 	%rd158, %rd2, %rd157;
	cvt.u64.u32 	%rd159, %r56;
	atom.global.add.u64 	%rd160, [%rd158], %rd159;
$L__BB26_94:
	ld.shared.u32 	%r57, [%r55+1024];
	setp.eq.s32 	%p58, %r57, 0;
	@%p58 bra 	$L__BB26_96;
	cvt.u32.u64 	%r282, %rd5;
	shl.b32 	%r283, %r356, 8;
	add.s32 	%r284, %r283, %r282;
	add.s32 	%r285, %r284, 256;
	mul.wide.u32 	%rd161, %r285, 8;
	add.s64 	%rd162, %rd2, %rd161;
	cvt.u64.u32 	%rd163, %r57;
	atom.global.add.u64 	%rd164, [%rd162], %rd163;
$L__BB26_96:
	ld.shared.u32 	%r58, [%r55+2048];
	setp.eq.s32 	%p59, %r58, 0;
	@%p59 bra 	$L__BB26_98;
	cvt.u32.u64 	%r286, %rd5;
	shl.b32 	%r287, %r356, 8;
	add.s32 	%r288, %r287, %r286;
	add.s32 	%r289, %r288, 512;
	mul.wide.u32 	%rd165, %r289, 8;
	add.s64 	%rd166, %rd2, %rd165;
	cvt.u64.u32 	%rd167, %r58;
	atom.global.add.u64 	%rd168, [%rd166], %rd167;
$L__BB26_98:
	ld.shared.u32 	%r59, [%r55+3072];
	setp.eq.s32 	%p60, %r59, 0;
	@%p60 bra 	$L__BB26_100;
	cvt.u32.u64 	%r290, %rd5;
	shl.b32 	%r291, %r356, 8;
	add.s32 	%r292, %r291, %r290;
	add.s32 	%r293, %r292, 768;
	mul.wide.u32 	%rd169, %r293, 8;
	add.s64 	%rd170, %rd2, %rd169;
	cvt.u64.u32 	%rd171, %r59;
	atom.global.add.u64 	%rd172, [%rd170], %rd171;
$L__BB26_100:
	add.s32 	%r356, %r356, 4;
$L__BB26_101:
	setp.eq.s32 	%p61, %r5, 0;
	@%p61 bra 	$L__BB26_111;
	setp.eq.s32 	%p62, %r54, 0;
	@%p62 bra 	$L__BB26_108;
	shl.b32 	%r294, %r356, 10;
	add.s32 	%r62, %r6, %r294;
	ld.shared.u32 	%r63, [%r62];
	setp.eq.s32 	%p63, %r63, 0;
	@%p63 bra 	$L__BB26_105;
	cvt.u32.u64 	%r295, %rd5;
	shl.b32 	%r296, %r356, 8;
	add.s32 	%r297, %r296, %r295;
	mul.wide.u32 	%rd173, %r297, 8;
	add.s64 	%rd174, %rd2, %rd173;
	cvt.u64.u32 	%rd175, %r63;
	atom.global.add.u64 	%rd176, [%rd174], %rd175;
$L__BB26_105:
	ld.shared.u32 	%r64, [%r62+1024];
	setp.eq.s32 	%p64, %r64, 0;
	@%p64 bra 	$L__BB26_107;
	cvt.u32.u64 	%r298, %rd5;
	shl.b32 	%r299, %r356, 8;
	add.s32 	%r300, %r299, %r298;
	add.s32 	%r301, %r300, 256;
	mul.wide.u32 	%rd177, %r301, 8;
	add.s64 	%rd178, %rd2, %rd177;
	cvt.u64.u32 	%rd179, %r64;
	atom.global.add.u64 	%rd180, [%rd178], %rd179;
$L__BB26_107:
	add.s32 	%r356, %r356, 2;
$L__BB26_108:
	setp.eq.s32 	%p65, %r15, 0;
	@%p65 bra 	$L__BB26_111;
	shl.b32 	%r302, %r356, 10;
	add.s32 	%r303, %r6, %r302;
	ld.shared.u32 	%r67, [%r303];
	setp.eq.s32 	%p66, %r67, 0;
	@%p66 bra 	$L__BB26_111;
	cvt.u32.u64 	%r304, %rd5;
	shl.b32 	%r305, %r356, 8;
	add.s32 	%r306, %r305, %r304;
	mul.wide.u32 	%rd181, %r306, 8;
	add.s64 	%rd182, %rd2, %rd181;
	cvt.u64.u32 	%rd183, %r67;
	atom.global.add.u64 	%rd184, [%rd182], %rd183;
$L__BB26_111:
	cvt.u32.u64 	%r307, %rd5;
	setp.gt.u32 	%p67, %r307, 127;
	@%p67 bra 	$L__BB26_152;
	setp.lt.u32 	%p68, %r1, 7;
	mov.b32 	%r360, 0;
	@%p68 bra 	$L__BB26_131;
	mov.b32 	%r358, 0;
$L__BB26_114:
	.pragma "nounroll";
	shl.b32 	%r311, %r358, 10;
	add.s32 	%r69, %r6, %r311;
	ld.shared.u32 	%r70, [%r69+512];
	setp.eq.s32 	%p69, %r70, 0;
	shl.b32 	%r312, %r358, 8;
	add.s32 	%r313, %r312, %r307;
	mul.wide.u32 	%rd185, %r313, 8;
	add.s64 	%rd78, %rd2, %rd185;
	@%p69 bra 	$L__BB26_116;
	cvt.u64.u32 	%rd186, %r70;
	atom.global.add.u64 	%rd187, [%rd78+1024], %rd186;
$L__BB26_116:
	ld.shared.u32 	%r71, [%r69+1536];
	setp.eq.s32 	%p70, %r71, 0;
	@%p70 bra 	$L__BB26_118;
	cvt.u64.u32 	%rd188, %r71;
	atom.global.add.u64 	%rd189, [%rd78+3072], %rd188;
$L__BB26_118:
	ld.shared.u32 	%r72, [%r69+2560];
	setp.eq.s32 	%p71, %r72, 0;
	@%p71 bra 	$L__BB26_120;
	cvt.u64.u32 	%rd190, %r72;
	atom.global.add.u64 	%rd191, [%rd78+5120], %rd190;
$L__BB26_120:
	ld.shared.u32 	%r73, [%r69+3584];
	setp.eq.s32 	%p72, %r73, 0;
	@%p72 bra 	$L__BB26_122;
	cvt.u64.u32 	%rd192, %r73;
	atom.global.add.u64 	%rd193, [%rd78+7168], %rd192;
$L__BB26_122:
	ld.shared.u32 	%r74, [%r69+4608];
	setp.eq.s32 	%p73, %r74, 0;
	@%p73 bra 	$L__BB26_124;
	cvt.u64.u32 	%rd194, %r74;
	atom.global.add.u64 	%rd195, [%rd78+9216], %rd194;
$L__BB26_124:
	ld.shared.u32 	%r75, [%r69+5632];
	setp.eq.s32 	%p74, %r75, 0;
	@%p74 bra 	$L__BB26_126;
	cvt.u64.u32 	%rd196, %r75;
	atom.global.add.u64 	%rd197, [%rd78+11264], %rd196;
$L__BB26_126:
	ld.shared.u32 	%r76, [%r69+6656];
	setp.eq.s32 	%p75, %r76, 0;
	@%p75 bra 	$L__BB26_128;
	cvt.u64.u32 	%rd198, %r76;
	atom.global.add.u64 	%rd199, [%rd78+13312], %rd198;
$L__BB26_128:
	ld.shared.u32 	%r77, [%r69+7680];
	setp.eq.s32 	%p76, %r77, 0;
	@%p76 bra 	$L__BB26_130;
	cvt.u64.u32 	%rd200, %r77;
	atom.global.add.u64 	%rd201, [%rd78+15360], %rd200;
$L__BB26_130:
	add.s32 	%r358, %r358, 8;
	setp.ne.s32 	%p77, %r358, %r14;
	mov.u32 	%r360, %r14;
	@%p77 bra 	$L__BB26_114;
$L__BB26_131:
	setp.eq.s32 	%p78, %r3, 0;
	@%p78 bra 	$L__BB26_152;
	setp.lt.u32 	%p79, %r4, 3;
	@%p79 bra 	$L__BB26_142;
	shl.b32 	%r314, %r360, 10;
	add.s32 	%r80, %r6, %r314;
	ld.shared.u32 	%r81, [%r80+512];
	setp.eq.s32 	%p80, %r81, 0;
	@%p80 bra 	$L__BB26_135;
	shl.b32 	%r316, %r360, 8;
	add.s32 	%r317, %r316, %r307;
	mul.wide.u32 	%rd202, %r317, 8;
	add.s64 	%rd203, %rd2, %rd202;
	cvt.u64.u32 	%rd204, %r81;
	atom.global.add.u64 	%rd205, [%rd203+1024], %rd204;
$L__BB26_135:
	ld.shared.u32 	%r82, [%r80+1536];
	setp.eq.s32 	%p81, %r82, 0;
	@%p81 bra 	$L__BB26_137;
	shl.b32 	%r319, %r360, 8;
	add.s32 	%r320, %r319, %r307;
	add.s32 	%r321, %r320, 256;
	mul.wide.u32 	%rd206, %r321, 8;
	add.s64 	%rd207, %rd2, %rd206;
	cvt.u64.u32 	%rd208, %r82;
	atom.global.add.u64 	%rd209, [%rd207+1024], %rd208;
$L__BB26_137:
	ld.shared.u32 	%r83, [%r80+2560];
	setp.eq.s32 	%p82, %r83, 0;
	@%p82 bra 	$L__BB26_139;
	shl.b32 	%r323, %r360, 8;
	add.s32 	%r324, %r323, %r307;
	add.s32 	%r325, %r324, 512;
	mul.wide.u32 	%rd210, %r325, 8;
	add.s64 	%rd211, %rd2, %rd210;
	cvt.u64.u32 	%rd212, %r83;
	atom.global.add.u64 	%rd213, [%rd211+1024], %rd212;
$L__BB26_139:
	ld.shared.u32 	%r84, [%r80+3584];
	setp.eq.s32 	%p83, %r84, 0;
	@%p83 bra 	$L__BB26_141;
	shl.b32 	%r327, %r360, 8;
	add.s32 	%r328, %r327, %r307;
	add.s32 	%r329, %r328, 768;
	mul.wide.u32 	%rd214, %r329, 8;
	add.s64 	%rd215, %rd2, %rd214;
	cvt.u64.u32 	%rd216, %r84;
	atom.global.add.u64 	%rd217, [%rd215+1024], %rd216;
$L__BB26_141:
	add.s32 	%r360, %r360, 4;
$L__BB26_142:
	setp.eq.s32 	%p84, %r5, 0;
	@%p84 bra 	$L__BB26_152;
	setp.eq.s32 	%p85, %r54, 0;
	@%p85 bra 	$L__BB26_149;
	shl.b32 	%r330, %r360, 10;
	add.s32 	%r87, %r6, %r330;
	ld.shared.u32 	%r88, [%r87+512];
	setp.eq.s32 	%p86, %r88, 0;
	@%p86 bra 	$L__BB26_146;
	shl.b32 	%r332, %r360, 8;
	add.s32 	%r333, %r332, %r307;
	mul.wide.u32 	%rd218, %r333, 8;
	add.s64 	%rd219, %rd2, %rd218;
	cvt.u64.u32 	%rd220, %r88;
	atom.global.add.u64 	%rd221, [%rd219+1024], %rd220;
$L__BB26_146:
	ld.shared.u32 	%r89, [%r87+1536];
	setp.eq.s32 	%p87, %r89, 0;
	@%p87 bra 	$L__BB26_148;
	shl.b32 	%r335, %r360, 8;
	add.s32 	%r336, %r335, %r307;
	add.s32 	%r337, %r336, 256;
	mul.wide.u32 	%rd222, %r337, 8;
	add.s64 	%rd223, %rd2, %rd222;
	cvt.u64.u32 	%rd224, %r89;
	atom.global.add.u64 	%rd225, [%rd223+1024], %rd224;
$L__BB26_148:
	add.s32 	%r360, %r360, 2;
$L__BB26_149:
	setp.eq.s32 	%p88, %r15, 0;
	@%p88 bra 	$L__BB26_152;
	shl.b32 	%r338, %r360, 10;
	add.s32 	%r339, %r6, %r338;
	ld.shared.u32 	%r92, [%r339+512];
	setp.eq.s32 	%p89, %r92, 0;
	@%p89 bra 	$L__BB26_152;
	shl.b32 	%r341, %r360, 8;
	add.s32 	%r342, %r341, %r307;
	mul.wide.u32 	%rd226, %r342, 8;
	add.s64 	%rd227, %rd2, %rd226;
	cvt.u64.u32 	%rd228, %r92;
	atom.global.add.u64 	%rd229, [%rd227+1024], %rd228;
$L__BB26_152:
	bar.sync 	0;
	add.s64 	%rd230, %rd230, 1;
	setp.ne.s64 	%p90, %rd230, %rd6;
	@%p90 bra 	$L__BB26_2;
$L__BB26_153:
	ret;

}
	// .globl	_ZN3cub18CUB_300001_SM_10006detail10radix_sort33DeviceRadixSortExclusiveSumKernelINS1_5radix10policy_hubImiyE10Policy1000EyEEvPT0_
.visible .entry _ZN3cub18CUB_300001_SM_10006detail10radix_sort33DeviceRadixSortExclusiveSumKernelINS1_5radix10policy_hubImiyE10Policy1000EyEEvPT0_(
	.param .u64 .ptr .align 1 _ZN3cub18CUB_300001_SM_10006detail10radix_sort33DeviceRadixSortExclusiveSumKernelINS1_5radix10policy_hubImiyE10Policy1000EyEEvPT0__param_0
)
{
	.reg .pred 	%p<4>;
	.reg .b32 	%r<28>;
	.reg .b64 	%rd<54>;
	// demoted variable
	.shared .align 16 .b8 _ZZN3cub18CUB_300001_SM_10006detail10radix_sort33DeviceRadixSortExclusiveSumKernelINS1_5radix10policy_hubImiyE10Policy1000EyEEvPT0_E12temp_storage[2336];
	ld.param.u64 	%rd5, [_ZN3cub18CUB_300001_SM_10006detail10radix_sort33DeviceRadixSortExclusiveSumKernelINS1_5radix10policy_hubImiyE10Policy1000EyEEvPT0__param_0];
	cvta.to.global.u64 	%rd6, %rd5;
	mov.u32 	%r3, %ctaid.x;
	shl.b32 	%r4, %r3, 8;
	mov.u32 	%r1, %tid.x;
	setp.gt.u32 	%p1, %r1, 255;
	add.s32 	%r5, %r4, %r1;
	mul.wide.s32 	%rd7, %r5, 8;
	add.s64 	%rd1, %rd6, %rd7;
	@%p1 bra 	$L__BB27_2;
	ld.global.u64 	%rd53, [%rd1];
$L__BB27_2:
	shr.u32 	%r6, %r1, 3;
	add.s32 	%r7, %r6, %r1;
	shl.b32 	%r8, %r7, 3;
	mov.u32 	%r9, _ZZN3cub18CUB_300001_SM_10006detail10radix_sort33DeviceRadixSortExclusiveSumKernelINS1_5radix10policy_hubImiyE10Policy1000EyEEvPT0_E12temp_storage;
	add.s32 	%r10, %r9, %r8;
	add.s32 	%r2, %r10, 16;
	st.shared.u64 	[%r10+16], %rd53;
	bar.sync 	0;
	setp.gt.u32 	%p2, %r1, 31;
	@%p2 bra 	$L__BB27_4;
	mad.lo.s32 	%r27, %r1, 72, %r9;
	ld.shared.u64 	%rd23, [%r27+16];
	ld.shared.u64 	%rd24, [%r27+24];
	ld.shared.u64 	%rd25, [%r27+32];
	ld.shared.u64 	%rd26, [%r27+40];
	ld.shared.u64 	%rd27, [%r27+48];
	ld.shared.u64 	%rd28, [%r27+56];
	ld.shared.u64 	%rd29, [%r27+64];
	ld.shared.u64 	%rd30, [%r27+72];
	add.s64 	%rd31, %rd24, %rd23;
	add.s64 	%rd32, %rd31, %rd25;
	add.s64 	%rd33, %rd32, %rd26;
	add.s64 	%rd34, %rd33, %rd27;
	add.s64 	%rd35, %rd34, %rd28;
	add.s64 	%rd36, %rd35, %rd29;
	add.s64 	%rd10, %rd36, %rd30;
	mov.b32 	%r11, 1;
	mov.b32 	%r24, 0;
	mov.b32 	%r25, -1;
	// begin inline asm
	{  .reg .u64 r0;  .reg .u32 lo;  .reg .u32 hi;  .reg .pred p;  mov.b64 {lo, hi}, %rd10;  shfl.sync.up.b32 lo|p, lo, %r11, %r24, %r25;  shfl.sync.up.b32 hi|p, hi, %r11, %r24, %r25;  mov.b64 r0, {lo, hi};  @p add.u64 r0, r0, %rd10;  mov.u64 %rd8, r0;}
	// end inline asm
	mov.b32 	%r14, 2;
	// begin inline asm
	{  .reg .u64 r0;  .reg .u32 lo;  .reg .u32 hi;  .reg .pred p;  mov.b64 {lo, hi}, %rd8;  shfl.sync.up.b32 lo|p, lo, %r14, %r24, %r25;  shfl.sync.up.b32 hi|p, hi, %r14, %r24, %r25;  mov.b64 r0, {lo, hi};  @p add.u64 r0, r0, %rd8;  mov.u64 %rd11, r0;}
	// end inline asm
	mov.b32 	%r17, 4;
	// begin inline asm
	{  .reg .u64 r0;  .reg .u32 lo;  .reg .u32 hi;  .reg .pred p;  mov.b64 {lo, hi}, %rd11;  shfl.sync.up.b32 lo|p, lo, %r17, %r24, %r25;  shfl.sync.up.b32 hi|p, hi, %r17, %r24, %r25;  mov.b64 r0, {lo, hi};  @p add.u64 r0, r0, %rd11;  mov.u64 %rd14, r0;}
	// end inline asm
	mov.b32 	%r20, 8;
	// begin inline asm
	{  .reg .u64 r0;  .reg .u32 lo;  .reg .u32 hi;  .reg .pred p;  mov.b64 {lo, hi}, %rd14;  shfl.sync.up.b32 lo|p, lo, %r20, %r24, %r25;  shfl.sync.up.b32 hi|p, hi, %r20, %r24, %r25;  mov.b64 r0, {lo, hi};  @p add.u64 r0, r0, %rd14;  mov.u64 %rd17, r0;}
	// end inline asm
	mov.b32 	%r23, 16;
	// begin inline asm
	{  .reg .u64 r0;  .reg .u32 lo;  .reg .u32 hi;  .reg .pred p;  mov.b64 {lo, hi}, %rd17;  shfl.sync.up.b32 lo|p, lo, %r23, %r24, %r25;  shfl.sync.up.b32 hi|p, hi, %r23, %r24, %r25;  mov.b64 r0, {lo, hi};  @p add.u64 r0, r0, %rd17;  mov.u64 %rd20, r0;}
	// end inline asm
	sub.s64 	%rd37, %rd20, %rd10;
	ld.shared.u64 	%rd38, [%r27+16];
	ld.shared.u64 	%rd39, [%r27+24];
	ld.shared.u64 	%rd40, [%r27+32];
	ld.shared.u64 	%rd41, [%r27+40];
	ld.shared.u64 	%rd42, [%r27+48];
	ld.shared.u64 	%rd43, [%r27+56];
	ld.shared.u64 	%rd44, [%r27+64];
	add.s64 	%rd45, %rd38, %rd37;
	add.s64 	%rd46, %rd39, %rd45;
	add.s64 	%rd47, %rd40, %rd46;
	add.s64 	%rd48, %rd41, %rd47;
	add.s64 	%rd49, %rd42, %rd48;
	add.s64 	%rd50, %rd43, %rd49;
	add.s64 	%rd51, %rd44, %rd50;
	st.shared.u64 	[%r27+16], %rd37;
	st.shared.u64 	[%r27+24], %rd45;
	st.shared.u64 	[%r27+32], %rd46;
	st.shared.u64 	[%r27+40], %rd47;
	st.shared.u64 	[%r27+48], %rd48;
	st.shared.u64 	[%r27+56], %rd49;
	st.shared.u64 	[%r27+64], %rd50;
	st.shared.u64 	[%r27+72], %rd51;
$L__BB27_4:
	setp.gt.u32 	%p3, %r1, 255;
	bar.sync 	0;
	@%p3 bra 	$L__BB27_6;
	ld.shared.u64 	%rd52, [%r2];
	st.global.u64 	[%rd1], %rd52;
$L__BB27_6:
	ret;

}
	// .globl	_ZN3cub18CUB_300001_SM_10006detail10radix_sort29DeviceRadixSortOnesweepKernelINS1_5radix10policy_hubImiyE10Policy1000ELNS0_9SortOrderE0EmiyiiNS1_21identity_decomposer_tEEEvPT5_SB_PT3_PKSC_PT1_PKSG_PT2_PKSK_T4_iiT6_
.visible .entry _ZN3cub18CUB_300001_SM_10006detail10radix_sort29DeviceRadixSortOnesweepKernelINS1_5radix10policy_hubImiyE10Policy1000ELNS0_9SortOrderE0EmiyiiNS1_21identity_decomposer_tEEEvPT5_SB_PT3_PKSC_PT1_PKSG_PT2_PKSK_T4_iiT6_(
	.param .u64 .ptr .align 1 _ZN3cub18CUB_300001_SM_10006detail10radix_sort29DeviceRadixSortOnesweepKernelINS1_5radix10policy_hubImiyE10Policy1000ELNS0_9SortOrderE0EmiyiiNS1_21identity_decomposer_tEEEvPT5_SB_PT3_PKSC_PT1_PKSG_PT2_PKSK_T4_iiT6__param_0,
	.param .u64 .ptr .align 1 _ZN3cub18CUB_300001_SM_10006detail10radix_sort29DeviceRadixSortOnesweepKernelINS1_5radix10policy_hubImiyE10Policy1000ELNS0_9SortOrderE0EmiyiiNS1_21identity_decomposer_tEEEvPT5_SB_PT3_PKSC_PT1_PKSG_PT2_PKSK_T4_iiT6__param_1,
	.param .u64 .ptr .align 1 _ZN3cub18CUB_300001_SM_10006detail10radix_sort29DeviceRadixSortOnesweepKernelINS1_5radix10policy_hubImiyE10Policy1000ELNS0_9SortOrderE0EmiyiiNS1_21identity_decomposer_tEEEvPT5_SB_PT3_PKSC_PT1_PKSG_PT2_PKSK_T4_iiT6__param_2,
	.param .u64 .ptr .align 1 _ZN3cub18CUB_300001_SM_10006detail10radix_sort29DeviceRadixSortOnesweepKernelINS1_5radix10policy_hubImiyE10Policy1000ELNS0_9SortOrderE0EmiyiiNS1_21identity_decomposer_tEEEvPT5_SB_PT3_PKSC_PT1_PKSG_PT2_PKSK_T4_iiT6__param_3,
	.param .u64 .ptr .align 1 _ZN3cub18CUB_300001_SM_10006detail10radix_sort29DeviceRadixSortOnesweepKernelINS1_5radix10policy_hubImiyE10Policy1000ELNS0_9SortOrderE0EmiyiiNS1_21identity_decomposer_tEEEvPT5_SB_PT3_PKSC_PT1_PKSG_PT2_PKSK_T4_iiT6__param_4,
	.param .u64 .ptr .align 1 _ZN3cub18CUB_300001_SM_10006detail10radix_sort29DeviceRadixSortOnesweepKernelINS1_5radix10policy_hubImiyE10Policy1000ELNS0_9SortOrderE0EmiyiiNS1_21identity_decomposer_tEEEvPT5_SB_PT3_PKSC_PT1_PKSG_PT2_PKSK_T4_iiT6__param_5,
	.param .u64 .ptr .align 1 _ZN3cub18CUB_300001_SM_10006detail10radix_sort29DeviceRadixSortOnesweepKernelINS1_5radix10policy_hubImiyE10Policy1000ELNS0_9SortOrderE0EmiyiiNS1_21identity_decomposer_tEEEvPT5_SB_PT3_PKSC_PT1_PKSG_PT2_PKSK_T4_iiT6__param_6,
	.param .u64 .ptr .align 1 _ZN3cub18CUB_300001_SM_10006detail10radix_sort29DeviceRadixSortOnesweepKernelINS1_5radix10policy_hubImiyE10Policy1000ELNS0_9SortOrderE0EmiyiiNS1_21identity_decomposer_tEEEvPT5_SB_PT3_PKSC_PT1_PKSG_PT2_PKSK_T4_iiT6__param_7,
	.param .u32 _ZN3cub18CUB_300001_SM_10006detail10radix_sort29DeviceRadixSortOnesweepKernelINS1_5radix10policy_hubImiyE10Policy1000ELNS0_9SortOrderE0EmiyiiNS1_21identity_decomposer_tEEEvPT5_SB_PT3_PKSC_PT1_PKSG_PT2_PKSK_T4_iiT6__param_8,
	.param .u32 _ZN3cub18CUB_300001_SM_10006detail10radix_sort29DeviceRadixSortOnesweepKernelINS1_5radix10policy_hubImiyE10Policy1000ELNS0_9SortOrderE0EmiyiiNS1_21identity_decomposer_tEEEvPT5_SB_PT3_PKSC_PT1_PKSG_PT2_PKSK_T4_iiT6__param_9,
	.param .u32 _ZN3cub18CUB_300001_SM_10006detail10radix_sort29DeviceRadixSortOnesweepKernelINS1_5radix10policy_hubImiyE10Policy1000ELNS0_9SortOrderE0EmiyiiNS1_21identity_decomposer_tEEEvPT5_SB_PT3_PKSC_PT1_PKSG_PT2_PKSK_T4_iiT6__param_10,
	.param .align 1 .b8 _ZN3cub18CUB_300001_SM_10006detail10radix_sort29DeviceRadixSortOnesweepKernelINS1_5radix10policy_hubImiyE10Policy1000ELNS0_9SortOrderE0EmiyiiNS1_21identity_decomposer_tEEEvPT5_SB_PT3_PKSC_PT1_PKSG_PT2_PKSK_T4_iiT6__param_11[1]
)
.maxntid 384
{
	.reg .pred 	%p<187>;
	.reg .b32 	%r<1908>;
	.reg .b64 	%rd<584>;
	// demoted variable
	.shared .align 16 .b8 _ZZN3cub18CUB_300001_SM_10006detail10radix_sort29DeviceRadixSortOnesweepKernelINS1_5radix10policy_hubImiyE10Policy1000ELNS0_9SortOrderE0EmiyiiNS1_21identity_decomposer_tEEEvPT5_SB_PT3_PKSC_PT1_PKSG_PT2_PKSK_T4_iiT6_E1s[48128];
	ld.param.u64 	%rd101, [_ZN3cub18CUB_300001_SM_10006detail10radix_sort29DeviceRadixSortOnesweepKernelINS1_5radix10policy_hubImiyE10Policy1000ELNS0_9SortOrderE0EmiyiiNS1_21identity_decomposer_tEEEvPT5_SB_PT3_PKSC_PT1_PKSG_PT2_PKSK_T4_iiT6__param_1];
	ld.param.u64 	%rd107, [_ZN3cub18CUB_300001_SM_10006detail10radix_sort29DeviceRadixSortOnesweepKernelINS1_5radix10policy_hubImiyE10Policy1000ELNS0_9SortOrderE0EmiyiiNS1_21identity_decomposer_tEEEvPT5_SB_PT3_PKSC_PT1_PKSG_PT2_PKSK_T4_iiT6__param_5];
	cvta.to.global.u64 	%rd1, %rd107;
	mov.u32 	%r1, %tid.x;
	shr.u32 	%r2, %r1, 5;
	// begin inline asm
	mov.u32 %r291, %laneid;
	// end inline asm
	setp.ne.s32 	%p1, %r1, 0;
	@%p1 bra 	$L__BB28_2;
	cvta.to.global.u64 	%rd108, %rd101;
	atom.global.add.u32 	%r292, [%rd108], 1;
	st.shared.u32 	[_ZZN3cub18CUB_300001_SM_10006detail10radix_sort29DeviceRadixSortOnesweepKernelINS1_5radix10policy_hubImiyE10Policy1000ELNS0_9SortOrderE0EmiyiiNS1_21identity_decomposer_tEEEvPT5_SB_PT3_PKSC_PT1_PKSG_PT2_PKSK_T4_iiT6_E1s+46080], %r292;
$L__BB28_2:
	ld.param.u32 	%r1800, [_ZN3cub18CUB_300001_SM_10006detail10radix_sort29DeviceRadixSortOnesweepKernelINS1_5radix10policy_hubImiyE10Policy1000ELNS0_9SortOrderE0EmiyiiNS1_21identity_decomposer_tEEEvPT5_SB_PT3_PKSC_PT1_PKSG_PT2_PKSK_T4_iiT6__param_8];
	bar.sync 	0;
	ld.shared.u32 	%r4, [_ZZN3cub18CUB_300001_SM_10006detail10radix_sort29DeviceRadixSortOnesweepKernelINS1_5radix10policy_hubImiyE10Policy1000ELNS0_9SortOrderE0EmiyiiNS1_21identity_decomposer_tEEEvPT5_SB_PT3_PKSC_PT1_PKSG_PT2_PKSK_T4_iiT6_E1s+46080];
	mul.lo.s32 	%r293, %r4, 5760;
	add.s32 	%r294, %r293, 5760;
	setp.gt.s32 	%p2, %r294, %r1800;
	cvt.s64.s32 	%rd2, %r293;
	@%p2 bra 	$L__BB28_4;
	and.b32  	%r295, %r1, 31;
	and.b32  	%r296, %r1, 992;
	mul.lo.s32 	%r297, %r296, 15;
	or.b32  	%r298, %r297, %r295;
	cvt.u64.u32 	%rd109, %r298;
	add.s64 	%rd110, %rd109, %rd2;
	shl.b64 	%rd111, %rd110, 3;
	add.s64 	%rd112, %rd1, %rd111;
	ld.global.u64 	%rd581, [%rd112];
	ld.global.u64 	%rd580, [%rd112+256];
	ld.global.u64 	%rd579, [%rd112+512];
	ld.global.u64 	%rd578, [%rd112+768];
	ld.global.u64 	%rd577, [%rd112+1024];
	ld.global.u64 	%rd576, [%rd112+1280];
	ld.global.u64 	%rd575, [%rd112+1536];
	ld.global.u64 	%rd574, [%rd112+1792];
	ld.global.u64 	%rd573, [%rd112+2048];
	ld.global.u64 	%rd572, [%rd112+2304];
	ld.global.u64 	%rd571, [%rd112+2560];
	ld.global.u64 	%rd570, [%rd112+2816];
	ld.global.u64 	%rd569, [%rd112+3072];
	ld.global.u64 	%rd568, [%rd112+3328];
	ld.global.u64 	%rd567, [%rd112+3584];
	bra.uni 	$L__BB28_34;
$L__BB28_4:
	ld.param.u32 	%r1801, [_ZN3cub18CUB_300001_SM_10006detail10radix_sort29DeviceRadixSortOnesweepKernelINS1_5radix10policy_hubImiyE10Policy1000ELNS0_9SortOrderE0EmiyiiNS1_21identity_decomposer_tEEEvPT5_SB_PT3_PKSC_PT1_PKSG_PT2_PKSK_T4_iiT6__param_8];
	cvt.u32.u64 	%r299, %rd2;
	sub.s32 	%r5, %r1801, %r299;
	and.b32  	%r300, %r1, 31;
	and.b32  	%r301, %r1, 992;
	mul.lo.s32 	%r302, %r301, 15;
	or.b32  	%r6, %r302, %r300;
	setp.ge.s32 	%p3, %r6, %r5;
	cvt.u64.u32 	%rd114, %r6;
	add.s64 	%rd115, %rd114, %rd2;
	shl.b64 	%rd116, %rd115, 3;
	add.s64 	%rd18, %rd1, %rd116;
	mov.b64 	%rd581, -1;
	@%p3 bra 	$L__BB28_6;
	ld.global.u64 	%rd581, [%rd18];
$L__BB28_6:
	add.s32 	%r303, %r6, 32;
	setp.ge.s32 	%p4, %r303, %r5;
	mov.b64 	%rd580, -1;
	@%p4 bra 	$L__BB28_8;
	ld.global.u64 	%rd580, [%rd18+256];
$L__BB28_8:
	add.s32 	%r304, %r6, 64;
	setp.ge.s32 	%p5, %r304, %r5;
	mov.b64 	%rd579, -1;
	@%p5 bra 	$L__BB28_10;
	ld.global.u64 	%rd579, [%rd18+512];
$L__BB28_10:
	add.s32 	%r305, %r6, 96;
	setp.ge.s32 	%p6, %r305, %r5;
	mov.b64 	%rd578, -1;
	@%p6 bra 	$L__BB28_12;
	ld.global.u64 	%rd578, [%rd18+768];
$L__BB28_12:
	add.s32 	%r306, %r6, 128;
	setp.ge.s32 	%p7, %r306, %r5;
	mov.b64 	%rd577, -1;
	@%p7 bra 	$L__BB28_14;
	ld.global.u64 	%rd577, [%rd18+1024];
$L__BB28_14:
	add.s32 	%r307, %r6, 160;
	setp.ge.s32 	%p8, %r307, %r5;
	mov.b64 	%rd576, -1;
	@%p8 bra 	$L__BB28_16;
	ld.global.u64 	%rd576, [%rd18+1280];
$L__BB28_16:
	add.s32 	%r308, %r6, 192;
	setp.ge.s32 	%p9, %r308, %r5;
	mov.b64 	%rd575, -1;
	@%p9 bra 	$L__BB28_18;
	ld.global.u64 	%rd575, [%rd18+1536];
$L__BB28_18:
	add.s32 	%r309, %r6, 224;
	setp.ge.s32 	%p10, %r309, %r5;
	mov.b64 	%rd574, -1;
	@%p10 bra 	$L__BB28_20;
	ld.global.u64 	%rd574, [%rd18+1792];
$L__BB28_20:
	add.s32 	%r310, %r6, 256;
	setp.ge.s32 	%p11, %r310, %r5;
	mov.b64 	%rd573, -1;
	@%p11 bra 	$L__BB28_22;
	ld.global.u64 	%rd573, [%rd18+2048];
$L__BB28_22:
	add.s32 	%r311, %r6, 288;
	setp.ge.s32 	%p12, %r311, %r5;
	mov.b64 	%rd572, -1;
	@%p12 bra 	$L__BB28_24;
	ld.global.u64 	%rd572, [%rd18+2304];
$L__BB28_24:
	add.s32 	%r312, %r6, 320;
	setp.ge.s32 	%p13, %r312, %r5;
	mov.b64 	%rd571, -1;
	@%p13 bra 	$L__BB28_26;
	ld.global.u64 	%rd571, [%rd18+2560];
$L__BB28_26:
	add.s32 	%r313, %r6, 352;
	setp.ge.s32 	%p14, %r313, %r5;
	mov.b64 	%rd570, -1;
	@%p14 bra 	$L__BB28_28;
	ld.global.u64 	%rd570, [%rd18+2816];
$L__BB28_28:
	add.s32 	%r314, %r6, 384;
	setp.ge.s32 	%p15, %r314, %r5;
	mov.b64 	%rd569, -1;
	@%p15 bra 	$L__BB28_30;
	ld.global.u64 	%rd569, [%rd18+3072];
$L__BB28_30:
	add.s32 	%r315, %r6, 416;
	setp.ge.s32 	%p16, %r315, %r5;
	mov.b64 	%rd568, -1;
	@%p16 bra 	$L__BB28_32;
	ld.global.u64 	%rd568, [%rd18+3328];
$L__BB28_32:
	add.s32 	%r316, %r6, 448;
	setp.ge.s32 	%p17, %r316, %r5;
	mov.b64 	%rd567, -1;
	@%p17 bra 	$L__BB28_34;
	ld.global.u64 	%rd567, [%rd18+3584];
$L__BB28_34:
	shl.b32 	%r317, %r2, 10;
	mov.u32 	%r318, _ZZN3cub18CUB_300001_SM_10006detail10radix_sort29DeviceRadixSortOnesweepKernelINS1_5radix10policy_hubImiyE10Policy1000ELNS0_9SortOrderE0EmiyiiNS1_21identity_decomposer_tEEEvPT5_SB_PT3_PKSC_PT1_PKSG_PT2_PKSK_T4_iiT6_E1s;
	add.s32 	%r7, %r318, %r317;
	setp.gt.s32 	%p18, %r291, 255;
	@%p18 bra 	$L__BB28_47;
	max.s32 	%r319, %r291, 224;
	sub.s32 	%r320, %r319, %r291;
	add.s32 	%r321, %r320, 31;
	shr.u32 	%r322, %r321, 5;
	add.s32 	%r8, %r322, 1;
	and.b32  	%r9, %r8, 15;
	setp.lt.u32 	%p19, %r321, 480;
	mov.u32 	%r1821, %r291;
	@%p19 bra 	$L__BB28_38;
	and.b32  	%r323, %r8, 268435440;
	neg.s32 	%r1819, %r323;
	shl.b32 	%r325, %r291, 2;
	add.s32 	%r326, %r317, %r325;
	add.s32 	%r328, %r326, %r318;
	add.s32 	%r1818, %r328, 1024;
	mov.u32 	%r1821, %r291;
$L__BB28_37:
	.pragma "nounroll";
	mov.b32 	%r329, 0;
	st.shared.u32 	[%r1818+-1024], %r329;
	st.shared.u32 	[%r1818+-896], %r329;
	st.shared.u32 	[%r1818+-768], %r329;
	st.shared.u32 	[%r1818+-640], %r329;
	st.shared.u32 	[%r1818+-512], %r329;
	st.shared.u32 	[%r1818+-384], %r329;
	st.shared.u32 	[%r1818+-256], %r329;
	st.shared.u32 	[%r1818+-128], %r329;
	st.shared.u32 	[%r1818], %r329;
	st.shared.u32 	[%r1818+128], %r329;
	st.shared.u32 	[%r1818+256], %r329;
	st.shared.u32 	[%r1818+384], %r329;
	st.shared.u32 	[%r1818+512], %r329;
	st.shared.u32 	[%r1818+640], %r329;
	st.shared.u32 	[%r1818+768], %r329;
	st.shared.u32 	[%r1818+896], %r329;
	add.s32 	%r1821, %r1821, 512;
	add.s32 	%r1819, %r1819, 16;
	add.s32 	%r1818, %r1818, 2048;
	setp.ne.s32 	%p20, %r1819, 0;
	@%p20 bra 	$L__BB28_37;
$L__BB28_38:
	setp.eq.s32 	%p21, %r9, 0;
	@%p21 bra 	$L__BB28_47;
	and.b32  	%r19, %r8, 7;
	setp.lt.u32 	%p22, %r9, 8;
	@%p22 bra 	$L__BB28_41;
	shl.b32 	%r330, %r1821, 2;
	add.s32 	%r331, %r7, %r330;
	mov.b32 	%r332, 0;
	st.shared.u32 	[%r331], %r332;
	st.shared.u32 	[%r331+128], %r332;
	st.shared.u32 	[%r331+256], %r332;
	st.shared.u32 	[%r331+384], %r332;
	st.shared.u32 	[%r331+512], %r332;
	st.shared.u32 	[%r331+640], %r332;
	st.shared.u32 	[%r331+768], %r332;
	st.shared.u32 	[%r331+896], %r332;
	add.s32 	%r1821, %r1821, 256;
$L__BB28_41:
	setp.eq.s32 	%p23, %r19, 0;
	@%p23 bra 	$L__BB28_47;
	and.b32  	%r22, %r8, 3;
	setp.lt.u32 	%p24, %r19, 4;
	@%p24 bra 	$L__BB28_44;
	shl.b32 	%r333, %r1821, 2;
	add.s32 	%r334, %r7, %r333;
	mov.b32 	%r335, 0;
	st.shared.u32 	[%r334], %r335;
	st.shared.u32 	[%r334+128], %r335;
	st.shared.u32 	[%r334+256], %r335;
	st.shared.u32 	[%r334+384], %r335;
	add.s32 	%r1821, %r1821, 128;
$L__BB28_44:
	setp.eq.s32 	%p25, %r22, 0;
	@%p25 bra 	$L__BB28_47;
	shl.b32 	%r337, %r1821, 2;
	add.s32 	%r338, %r317, %r337;
	add.s32 	%r1825, %r318, %r338;
	neg.s32 	%r1824, %r22;
$L__BB28_46:
	.pragma "nounroll";
	mov.b32 	%r340, 0;
	st.shared.u32 	[%r1825], %r340;
	add.s32 	%r1825, %r1825, 128;
	add.s32 	%r1824, %r1824, 1;
	setp.ne.s32 	%p26, %r1824, 0;
	@%p26 bra 	$L__BB28_46;
$L__BB28_47:
	ld.param.u32 	%r1817, [_ZN3cub18CUB_300001_SM_10006detail10radix_sort29DeviceRadixSortOnesweepKernelINS1_5radix10policy_hubImiyE10Policy1000ELNS0_9SortOrderE0EmiyiiNS1_21identity_decomposer_tEEEvPT5_SB_PT3_PKSC_PT1_PKSG_PT2_PKSK_T4_iiT6__param_10];
	ld.param.u32 	%r1816, [_ZN3cub18CUB_300001_SM_10006detail10radix_sort29DeviceRadixSortOnesweepKernelINS1_5radix10policy_hubImiyE10Policy1000ELNS0_9SortOrderE0EmiyiiNS1_21identity_decomposer_tEEEvPT5_SB_PT3_PKSC_PT1_PKSG_PT2_PKSK_T4_iiT6__param_9];
	bar.warp.sync 	-1;
	cvt.u64.u32 	%rd63, %r1816;
	shr.u64 	%rd131, %rd581, %r1816;
	cvt.u32.u64 	%r342, %rd131;
	mov.b32 	%r343, -1;
	shl.b32 	%r344, %r343, %r1817;
	not.b32 	%r31, %r344;
	and.b32  	%r32, %r342, %r31;
	shl.b32 	%r345, %r1, 5;
	and.b32  	%r346, %r345, 31744;
	add.s32 	%r348, %r318, %r346;
	shl.b32 	%r349, %r32, 2;
	add.s32 	%r350, %r348, %r349;
	atom.shared.add.u32 	%r351, [%r350], 1;
	shr.u64 	%rd132, %rd580, %r1816;
	cvt.u32.u64 	%r352, %rd132;
	and.b32  	%r353, %r352, %r31;
	shl.b32 	%r354, %r353, 2;
	add.s32 	%r355, %r348, %r354;
	atom.shared.add.u32 	%r356, [%r355], 1;
	shr.u64 	%rd133, %rd579, %r1816;
	cvt.u32.u64 	%r357, %rd133;
	and.b32  	%r358, %r357, %r31;
	shl.b32 	%r359, %r358, 2;
	add.s32 	%r360, %r348, %r359;
	atom.shared.add.u32 	%r361, [%r360], 1;
	shr.u64 	%rd134, %rd578, %r1816;
	cvt.u32.u64 	%r362, %rd134;
	and.b32  	%r363, %r362, %r31;
	shl.b32 	%r364, %r363, 2;
	add.s32 	%r365, %r348, %r364;
	atom.shared.add.u32 	%r366, [%r365], 1;
	shr.u64 	%rd135, %rd577, %r1816;
	cvt.u32.u64 	%r367, %rd135;
	and.b32  	%r368, %r367, %r31;
	shl.b32 	%r369, %r368, 2;
	add.s32 	%r370, %r348, %r369;
	atom.shared.add.u32 	%r371, [%r370], 1;
	shr.u64 	%rd136, %rd576, %r1816;
	cvt.u32.u64 	%r372, %rd136;
	and.b32  	%r373, %r372, %r31;
	shl.b32 	%r374, %r373, 2;
	add.s32 	%r375, %r348, %r374;
	atom.shared.add.u32 	%r376, [%r375], 1;
	shr.u64 	%rd137, %rd575, %r1816;
	cvt.u32.u64 	%r377, %rd137;
	and.b32  	%r378, %r377, %r31;
	shl.b32 	%r379, %r378, 2;
	add.s32 	%r380, %r348, %r379;
	atom.shared.add.u32 	%r381, [%r380], 1;
	shr.u64 	%rd138, %rd574, %r1816;
	cvt.u32.u64 	%r382, %rd138;
	and.b32  	%r383, %r382, %r31;
	shl.b32 	%r384, %r383, 2;
	add.s32 	%r385, %r348, %r384;
	atom.shared.add.u32 	%r386, [%r385], 1;
	shr.u64 	%rd139, %rd573, %r1816;
	cvt.u32.u64 	%r387, %rd139;
	and.b32  	%r388, %r387, %r31;
	shl.b32 	%r389, %r388, 2;
	add.s32 	%r390, %r348, %r389;
	atom.shared.add.u32 	%r391, [%r390], 1;
	shr.u64 	%rd140, %rd572, %r1816;
	cvt.u32.u64 	%r392, %rd140;
	and.b32  	%r393, %r392, %r31;
	shl.b32 	%r394, %r393, 2;
	add.s32 	%r395, %r348, %r394;
	atom.shared.add.u32 	%r396, [%r395], 1;
	shr.u64 	%rd141, %rd571, %r1816;
	cvt.u32.u64 	%r397, %rd141;
	and.b32  	%r398, %r397, %r31;
	shl.b32 	%r399, %r398, 2;
	add.s32 	%r400, %r348, %r399;
	atom.shared.add.u32 	%r401, [%r400], 1;
	shr.u64 	%rd142, %rd570, %r1816;
	cvt.u32.u64 	%r402, %rd142;
	and.b32  	%r403, %r402, %r31;
	shl.b32 	%r404, %r403, 2;
	add.s32 	%r405, %r348, %r404;
	atom.shared.add.u32 	%r406, [%r405], 1;
	shr.u64 	%rd143, %rd569, %r1816;
	cvt.u32.u64 	%r407, %rd143;
	and.b32  	%r408, %r407, %r31;
	shl.b32 	%r409, %r408, 2;
	add.s32 	%r410, %r348, %r409;
	atom.shared.add.u32 	%r411, [%r410], 1;
	shr.u64 	%rd144, %rd568, %r1816;
	cvt.u32.u64 	%r412, %rd144;
	and.b32  	%r413, %r412, %r31;
	shl.b32 	%r414, %r413, 2;
	add.s32 	%r415, %r348, %r414;
	atom.shared.add.u32 	%r416, [%r415], 1;
	shr.u64 	%rd145, %rd567, %r1816;
	cvt.u32.u64 	%r417, %rd145;
	and.b32  	%r418, %r417, %r31;
	shl.b32 	%r419, %r418, 2;
	add.s32 	%r420, %r348, %r419;
	atom.shared.add.u32 	%r421, [%r420], 1;
	bar.sync 	0;
	setp.gt.u32 	%p27, %r1, 255;
	mov.b32 	%r1826, 0;
	@%p27 bra 	$L__BB28_49;
	shl.b32 	%r422, %r1, 2;
	add.s32 	%r424, %r318, %r422;
	ld.shared.u32 	%r425, [%r424];
	mov.b32 	%r426, 0;
	st.shared.u32 	[%r424], %r426;
	ld.shared.u32 	%r427, [%r424+1024];
	st.shared.u32 	[%r424+1024], %r425;
	add.s32 	%r428, %r427, %r425;
	ld.shared.u32 	%r429, [%r424+2048];
	st.shared.u32 	[%r424+2048], %r428;
	add.s32 	%r430, %r429, %r428;
	ld.shared.u32 	%r431, [%r424+3072];
	st.shared.u32 	[%r424+3072], %r430;
	add.s32 	%r432, %r431, %r430;
	ld.shared.u32 	%r433, [%r424+4096];
	st.shared.u32 	[%r424+4096], %r432;
	add.s32 	%r434, %r433, %r432;
	ld.shared.u32 	%r435, [%r424+5120];
	st.shared.u32 	[%r424+5120], %r434;
	add.s32 	%r436, %r435, %r434;
	ld.shared.u32 	%r437, [%r424+6144];
	st.shared.u32 	[%r424+6144], %r436;
	add.s32 	%r438, %r437, %r436;
	ld.shared.u32 	%r439, [%r424+7168];
	st.shared.u32 	[%r424+7168], %r438;
	add.s32 	%r440, %r439, %r438;
	ld.shared.u32 	%r441, [%r424+8192];
	st.shared.u32 	[%r424+8192], %r440;
	add.s32 	%r442, %r441, %r440;
	ld.shared.u32 	%r443, [%r424+9216];
	st.shared.u32 	[%r424+9216], %r442;
	add.s32 	%r444, %r443, %r442;
	ld.shared.u32 	%r445, [%r424+10240];
	st.shared.u32 	[%r424+10240], %r444;
	add.s32 	%r446, %r445, %r444;
	ld.shared.u32 	%r447, [%r424+11264];
	st.shared.u32 	[%r424+11264], %r446;
	add.s32 	%r1826, %r447, %r446;
$L__BB28_49:
	ld.param.u64 	%rd541, [_ZN3cub18CUB_300001_SM_10006detail10radix_sort29DeviceRadixSortOnesweepKernelINS1_5radix10policy_hubImiyE10Policy1000ELNS0_9SortOrderE0EmiyiiNS1_21identity_decomposer_tEEEvPT5_SB_PT3_PKSC_PT1_PKSG_PT2_PKSK_T4_iiT6__param_0];
	setp.gt.u32 	%p28, %r1, 255;
	shl.b32 	%r448, %r4, 8;
	add.s32 	%r449, %r448, %r1;
	cvta.to.global.u64 	%rd64, %rd541;
	mul.wide.s32 	%rd146, %r449, 4;
	add.s64 	%rd65, %rd64, %rd146;
	@%p28 bra 	$L__BB28_51;
	or.b32  	%r450, %r1826, 1073741824;
	st.volatile.global.u32 	[%rd65], %r450;
$L__BB28_51:
	ld.param.u64 	%rd552, [_ZN3cub18CUB_300001_SM_10006detail10radix_sort29DeviceRadixSortOnesweepKernelINS1_5radix10policy_hubImiyE10Policy1000ELNS0_9SortOrderE0EmiyiiNS1_21identity_decomposer_tEEEvPT5_SB_PT3_PKSC_PT1_PKSG_PT2_PKSK_T4_iiT6__param_7];
	ld.param.u64 	%rd551, [_ZN3cub18CUB_300001_SM_10006detail10radix_sort29DeviceRadixSortOnesweepKernelINS1_5radix10policy_hubImiyE10Policy1000ELNS0_9SortOrderE0EmiyiiNS1_21identity_decomposer_tEEEvPT5_SB_PT3_PKSC_PT1_PKSG_PT2_PKSK_T4_iiT6__param_6];
	ld.param.u64 	%rd550, [_ZN3cub18CUB_300001_SM_10006detail10radix_sort29DeviceRadixSortOnesweepKernelINS1_5radix10policy_hubImiyE10Policy1000ELNS0_9SortOrderE0EmiyiiNS1_21identity_decomposer_tEEEvPT5_SB_PT3_PKSC_PT1_PKSG_PT2_PKSK_T4_iiT6__param_4];
	ld.param.u64 	%rd548, [_ZN3cub18CUB_300001_SM_10006detail10radix_sort29DeviceRadixSortOnesweepKernelINS1_5radix10policy_hubImiyE10Policy1000ELNS0_9SortOrderE0EmiyiiNS1_21identity_decomposer_tEEEvPT5_SB_PT3_PKSC_PT1_PKSG_PT2_PKSK_T4_iiT6__param_3];
	cvta.to.global.u64 	%rd66, %rd551;
	cvta.to.global.u64 	%rd67, %rd550;
	setp.lt.u32 	%p29, %r1, 256;
	setp.eq.s32 	%p30, %r1826, 5760;
	and.pred  	%p31, %p29, %p30;
	selp.u32 	%r451, 1, 0, %p31;
	{ 
	.reg .pred 	%p1; 
	.reg .pred 	%p2; 
	setp.ne.u32 	%p1, %r451, 0; 
	bar.red.or.pred 	%p2, 0, %p1; 
	selp.u32 	%r452, 1, 0, %p2; 
	}
	setp.eq.s32 	%p32, %r452, 0;
	and.b32  	%r453, %r1, 992;
	and.b32  	%r454, %r1, 31;
	mul.lo.s32 	%r455, %r453, 15;
	or.b32  	%r456, %r455, %r454;
	cvt.u64.u32 	%rd68, %r456;
	mul.lo.s32 	%r457, %r4, 5760;
	cvt.s64.s32 	%rd147, %r457;
	add.s64 	%rd148, %rd68, %rd147;
	cvta.to.global.u64 	%rd149, %rd552;
	shl.b64 	%rd150, %rd148, 2;
	add.s64 	%rd69, %rd149, %rd150;
	cvt.u64.u32 	%rd70, %r1;
	cvta.to.global.u64 	%rd151, %rd548;
	mul.wide.u32 	%rd152, %r1, 8;
	add.s64 	%rd71, %rd151, %rd152;
	@%p32 bra 	$L__BB28_159;
	setp.gt.u32 	%p33, %r1, 255;
	shl.b32 	%r458, %r1, 3;
	mov.u32 	%r459, _ZZN3cub18CUB_300001_SM_10006detail10radix_sort29DeviceRadixSortOnesweepKernelINS1_5radix10policy_hubImiyE10Policy1000ELNS0_9SortOrderE0EmiyiiNS1_21identity_decomposer_tEEEvPT5_SB_PT3_PKSC_PT1_PKSG_PT2_PKSK_T4_iiT6_E1s;
	add.s32 	%r460, %r459, %r458;
	add.s32 	%r35, %r460, 46080;
	@%p33 bra 	$L__BB28_60;
	ld.global.u64 	%rd153, [%rd71];
	setp.gt.u32 	%p34, %r1, %r32;
	selp.b64 	%rd154, 5760, 0, %p34;
	sub.s64 	%rd582, %rd153, %rd154;
	st.shared.u64 	[%r35], %rd582;
	setp.lt.s32 	%p35, %r4, 1;
	mov.u32 	%r1830, %r1826;
	@%p35 bra 	$L__BB28_59;
	mov.b32 	%r1828, -1;
	mov.u32 	%r1827, %r4;
	mov.u32 	%r1830, %r1826;
$L__BB28_55:
	add.s32 	%r39, %r1827, -1;
	shl.b32 	%r462, %r39, 8;
	add.s32 	%r463, %r462, %r1;
	mul.wide.s32 	%rd155, %r463, 4;
	add.s64 	%rd73, %rd64, %rd155;
$L__BB28_56:
	membar.cta;
	ld.volatile.global.u32 	%r40, [%rd73];
	setp.eq.s32 	%p36, %r40, 0;
	@%p36 bra 	$L__BB28_56;
	and.b32  	%r464, %r40, 1073741823;
	add.s32 	%r1830, %r464, %r1830;
	setp.gt.s32 	%p37, %r40, -1;
	vote.sync.ballot.b32 	%r1828, %p37, %r1828;
	setp.gt.u32 	%p39, %r1827, 1;
	and.pred  	%p40, %p37, %p39;
	mov.u32 	%r1827, %r39;
	@%p40 bra 	$L__BB28_55;
	ld.shared.u64 	%rd582, [%r35];
$L__BB28_59:
	or.b32  	%r465, %r1830, -2147483648;
	st.volatile.global.u32 	[%rd65], %r465;
	sub.s32 	%r466, %r1830, %r1826;
	cvt.s64.s32 	%rd156, %r466;
	add.s64 	%rd157, %rd582, %rd156;
	st.shared.u64 	[%r35], %rd157;
$L__BB28_60:
	ld.param.u32 	%r1802, [_ZN3cub18CUB_300001_SM_10006detail10radix_sort29DeviceRadixSortOnesweepKernelINS1_5radix10policy_hubImiyE10Policy1000ELNS0_9SortOrderE0EmiyiiNS1_21identity_decomposer_tEEEvPT5_SB_PT3_PKSC_PT1_PKSG_PT2_PKSK_T4_iiT6__param_8];
	ld.param.u64 	%rd544, [_ZN3cub18CUB_300001_SM_10006detail10radix_sort29DeviceRadixSortOnesweepKernelINS1_5radix10policy_hubImiyE10Policy1000ELNS0_9SortOrderE0EmiyiiNS1_21identity_decomposer_tEEEvPT5_SB_PT3_PKSC_PT1_PKSG_PT2_PKSK_T4_iiT6__param_2];
	mad.lo.s32 	%r44, %r4, 5760, 5760;
	setp.lt.s32 	%p42, %r44, %r1802;
	setp.eq.s64 	%p43, %rd544, 0;
	or.pred  	%p44, %p43, %p42;
	or.pred  	%p45, %p33, %p44;
	@%p45 bra 	$L__BB28_62;
	ld.param.u64 	%rd545, [_ZN3cub18CUB_300001_SM_10006detail10radix_sort29DeviceRadixSortOnesweepKernelINS1_5radix10policy_hubImiyE10Policy1000ELNS0_9SortOrderE0EmiyiiNS1_21identity_decomposer_tEEEvPT5_SB_PT3_PKSC_PT1_PKSG_PT2_PKSK_T4_iiT6__param_2];
	ld.shared.u64 	%rd158, [%r35];
	setp.gt.u32 	%p46, %r1, %r32;
	selp.b64 	%rd159, 5760, 0, %p46;
	cvt.s64.s32 	%rd160, %r1826;
	add.s64 	%rd161, %rd159, %rd160;
	add.s64 	%rd162, %rd161, %rd158;
	cvta.to.global.u64 	%rd163, %rd545;
	shl.b64 	%rd164, %rd70, 3;
	add.s64 	%rd165, %rd163, %rd164;
	st.global.u64 	[%rd165], %rd162;
$L__BB28_62:
	ld.param.u32 	%r1803, [_ZN3cub18CUB_300001_SM_10006detail10radix_sort29DeviceRadixSortOnesweepKernelINS1_5radix10policy_hubImiyE10Policy1000ELNS0_9SortOrderE0EmiyiiNS1_21identity_decomposer_tEEEvPT5_SB_PT3_PKSC_PT1_PKSG_PT2_PKSK_T4_iiT6__param_8];
	setp.gt.s32 	%p47, %r44, %r1803;
	bar.sync 	0;
	shl.b32 	%r467, %r32, 3;
	mov.u32 	%r468, _ZZN3cub18CUB_300001_SM_10006detail10radix_sort29DeviceRadixSortOnesweepKernelINS1_5radix10policy_hubImiyE10Policy1000ELNS0_9SortOrderE0EmiyiiNS1_21identity_decomposer_tEEEvPT5_SB_PT3_PKSC_PT1_PKSG_PT2_PKSK_T4_iiT6_E1s;
	add.s32 	%r469, %r468, %r467;
	ld.shared.u64 	%rd76, [%r469+46080];
	@%p47 bra 	$L__BB28_64;
	add.s64 	%rd166, %rd76, %rd68;
	shl.b64 	%rd167, %rd166, 3;
	add.s64 	%rd168, %rd67, %rd167;
	st.global.u64 	[%rd168], %rd581;
	st.global.u64 	[%rd168+256], %rd580;
	st.global.u64 	[%rd168+512], %rd579;
	st.global.u64 	[%rd168+768], %rd578;
	st.global.u64 	[%rd168+1024], %rd577;
	st.global.u64 	[%rd168+1280], %rd576;
	st.global.u64 	[%rd168+1536], %rd575;
	st.global.u64 	[%rd168+1792], %rd574;
	st.global.u64 	[%rd168+2048], %rd573;
	st.global.u64 	[%rd168+2304], %rd572;
	st.global.u64 	[%rd168+2560], %rd571;
	st.global.u64 	[%rd168+2816], %rd570;
	st.global.u64 	[%rd168+3072], %rd569;
	st.global.u64 	[%rd168+3328], %rd568;
	st.global.u64 	[%rd168+3584], %rd567;
	bra.uni 	$L__BB28_94;
$L__BB28_64:
	ld.param.u32 	%r1804, [_ZN3cub18CUB_300001_SM_10006detail10radix_sort29DeviceRadixSortOnesweepKernelINS1_5radix10policy_hubImiyE10Policy1000ELNS0_9SortOrderE0EmiyiiNS1_21identity_decomposer_tEEEvPT5_SB_PT3_PKSC_PT1_PKSG_PT2_PKSK_T4_iiT6__param_8];
	cvt.u32.u64 	%r470, %rd68;
	mad.lo.s32 	%r45, %r4, -5760, %r1804;
	setp.ge.s32 	%p48, %r470, %r45;
	add.s64 	%rd169, %rd76, %rd68;
	shl.b64 	%rd170, %rd169, 3;
	add.s64 	%rd77, %rd67, %rd170;
	@%p48 bra 	$L__BB28_66;
	st.global.u64 	[%rd77], %rd581;
$L__BB28_66:
	add.s32 	%r472, %r470, 32;
	setp.ge.s32 	%p49, %r472, %r45;
	@%p49 bra 	$L__BB28_68;
	st.global.u64 	[%rd77+256], %rd580;
$L__BB28_68:
	add.s32 	%r474, %r470, 64;
	setp.ge.s32 	%p50, %r474, %r45;
	@%p50 bra 	$L__BB28_70;
	st.global.u64 	[%rd77+512], %rd579;
$L__BB28_70:
	add.s32 	%r476, %r470, 96;
	setp.ge.s32 	%p51, %r476, %r45;
	@%p51 bra 	$L__BB28_72;
	st.global.u64 	[%rd77+768], %rd578;
$L__BB28_72:
	add.s32 	%r478, %r470, 128;
	setp.ge.s32 	%p52, %r478, %r45;
	@%p52 bra 	$L__BB28_74;
	st.global.u64 	[%rd77+1024], %rd577;
$L__BB28_74:
	add.s32 	%r480, %r470, 160;
	setp.ge.s32 	%p53, %r480, %r45;
	@%p53 bra 	$L__BB28_76;
	st.global.u64 	[%rd77+1280], %rd576;
$L__BB28_76:
	add.s32 	%r482, %r470, 192;
	setp.ge.s32 	%p54, %r482, %r45;
	@%p54 bra 	$L__BB28_78;
	st.global.u64 	[%rd77+1536], %rd575;
$L__BB28_78:
	add.s32 	%r484, %r470, 224;
	setp.ge.s32 	%p55, %r484, %r45;
	@%p55 bra 	$L__BB28_80;
	st.global.u64 	[%rd77+1792], %rd574;
$L__BB28_80:
	add.s32 	%r486, %r470, 256;
	setp.ge.s32 	%p56, %r486, %r45;
	@%p56 bra 	$L__BB28_82;
	st.global.u64 	[%rd77+2048], %rd573;
$L__BB28_82:
	add.s32 	%r488, %r470, 288;
	setp.ge.s32 	%p57, %r488, %r45;
	@%p57 bra 	$L__BB28_84;
	st.global.u64 	[%rd77+2304], %rd572;
$L__BB28_84:
	add.s32 	%r490, %r470, 320;
	setp.ge.s32 	%p58, %r490, %r45;
	@%p58 bra 	$L__BB28_86;
	st.global.u64 	[%rd77+2560], %rd571;
$L__BB28_86:
	add.s32 	%r492, %r470, 352;
	setp.ge.s32 	%p59, %r492, %r45;
	@%p59 bra 	$L__BB28_88;
	st.global.u64 	[%rd77+2816], %rd570;
$L__BB28_88:
	add.s32 	%r494, %r470, 384;
	setp.ge.s32 	%p60, %r494, %r45;
	@%p60 bra 	$L__BB28_90;
	st.global.u64 	[%rd77+3072], %rd569;
$L__BB28_90:
	add.s32 	%r496, %r470, 416;
	setp.ge.s32 	%p61, %r496, %r45;
	@%p61 bra 	$L__BB28_92;
	st.global.u64 	[%rd77+3328], %rd568;
$L__BB28_92:
	add.s32 	%r498, %r470, 448;
	setp.ge.s32 	%p62, %r498, %r45;
	@%p62 bra 	$L__BB28_94;
	st.global.u64 	[%rd77+3584], %rd567;
$L__BB28_94:
	ld.param.u32 	%r1805, [_ZN3cub18CUB_300001_SM_10006detail10radix_sort29DeviceRadixSortOnesweepKernelINS1_5radix10policy_hubImiyE10Policy1000ELNS0_9SortOrderE0EmiyiiNS1_21identity_decomposer_tEEEvPT5_SB_PT3_PKSC_PT1_PKSG_PT2_PKSK_T4_iiT6__param_8];
	setp.gt.s32 	%p63, %r44, %r1805;
	@%p63 bra 	$L__BB28_96;
	ld.global.u32 	%r1859, [%rd69];
	ld.global.u32 	%r1858, [%rd69+128];
	ld.global.u32 	%r1857, [%rd69+256];
	ld.global.u32 	%r1856, [%rd69+384];
	ld.global.u32 	%r1855, [%rd69+512];
	ld.global.u32 	%r1854, [%rd69+640];
	ld.global.u32 	%r1853, [%rd69+768];
	ld.global.u32 	%r1852, [%rd69+896];
	ld.global.u32 	%r1851, [%rd69+1024];
	ld.global.u32 	%r1850, [%rd69+1152];
	ld.global.u32 	%r1849, [%rd69+1280];
	ld.global.u32 	%r1848, [%rd69+1408];
	ld.global.u32 	%r1847, [%rd69+1536];
	ld.global.u32 	%r1846, [%rd69+1664];
	ld.global.u32 	%r1845, [%rd69+1792];
	bra.uni 	$L__BB28_126;
$L__BB28_96:
	ld.param.u32 	%r1806, [_ZN3cub18CUB_300001_SM_10006detail10radix_sort29DeviceRadixSortOnesweepKernelINS1_5radix10policy_hubImiyE10Policy1000ELNS0_9SortOrderE0EmiyiiNS1_21identity_decomposer_tEEEvPT5_SB_PT3_PKSC_PT1_PKSG_PT2_PKSK_T4_iiT6__param_8];
	cvt.u32.u64 	%r500, %rd68;
	mul.lo.s32 	%r501, %r4, 5760;
	sub.s32 	%r61, %r1806, %r501;
	setp.ge.s32 	%p64, %r500, %r61;
	@%p64 bra 	$L__BB28_98;
	ld.global.u32 	%r1859, [%rd69];
$L__BB28_98:
	add.s32 	%r504, %r500, 32;
	setp.ge.s32 	%p65, %r504, %r61;
	@%p65 bra 	$L__BB28_100;
	ld.global.u32 	%r1858, [%rd69+128];
$L__BB28_100:
	add.s32 	%r507, %r500, 64;
	setp.ge.s32 	%p66, %r507, %r61;
	@%p66 bra 	$L__BB28_102;
	ld.global.u32 	%r1857, [%rd69+256];
$L__BB28_102:
	add.s32 	%r510, %r500, 96;
	setp.ge.s32 	%p67, %r510, %r61;
	@%p67 bra 	$L__BB28_104;
	ld.global.u32 	%r1856, [%rd69+384];
$L__BB28_104:
	add.s32 	%r513, %r500, 128;
	setp.ge.s32 	%p68, %r513, %r61;
	@%p68 bra 	$L__BB28_106;
	ld.global.u32 	%r1855, [%rd69+512];
$L__BB28_106:
	cvt.u32.u64 	%r515, %rd68;
	add.s32 	%r516, %r515, 160;
	setp.ge.s32 	%p69, %r516, %r61;
	@%p69 bra 	$L__BB28_108;
	ld.global.u32 	%r1854, [%rd69+640];
$L__BB28_108:
	cvt.u32.u64 	%r518, %rd68;
	add.s32 	%r519, %r518, 192;
	setp.ge.s32 	%p70, %r519, %r61;
	@%p70 bra 	$L__BB28_110;
	ld.global.u32 	%r1853, [%rd69+768];
$L__BB28_110:
	cvt.u32.u64 	%r521, %rd68;
	add.s32 	%r522, %r521, 224;
	setp.ge.s32 	%p71, %r522, %r61;
	@%p71 bra 	$L__BB28_112;
	ld.global.u32 	%r1852, [%rd69+896];
$L__BB28_112:
	cvt.u32.u64 	%r524, %rd68;
	add.s32 	%r525, %r524, 256;
	setp.ge.s32 	%p72, %r525, %r61;
	@%p72 bra 	$L__BB28_114;
	ld.global.u32 	%r1851, [%rd69+1024];
$L__BB28_114:
	cvt.u32.u64 	%r527, %rd68;
	add.s32 	%r528, %r527, 288;
	setp.ge.s32 	%p73, %r528, %r61;
	@%p73 bra 	$L__BB28_116;
	ld.global.u32 	%r1850, [%rd69+1152];
$L__BB28_116:
	cvt.u32.u64 	%r530, %rd68;
	add.s32 	%r531, %r530, 320;
	setp.ge.s32 	%p74, %r531, %r61;
	@%p74 bra 	$L__BB28_118;
	ld.global.u32 	%r1849, [%rd69+1280];
$L__BB28_118:
	cvt.u32.u64 	%r533, %rd68;
	add.s32 	%r534, %r533, 352;
	setp.ge.s32 	%p75, %r534, %r61;
	@%p75 bra 	$L__BB28_120;
	ld.global.u32 	%r1848, [%rd69+1408];
$L__BB28_120:
	cvt.u32.u64 	%r536, %rd68;
	add.s32 	%r537, %r536, 384;
	setp.ge.s32 	%p76, %r537, %r61;
	@%p76 bra 	$L__BB28_122;
	ld.global.u32 	%r1847, [%rd69+1536];
$L__BB28_122:
	cvt.u32.u64 	%r539, %rd68;
	add.s32 	%r540, %r539, 416;
	setp.ge.s32 	%p77, %r540, %r61;
	@%p77 bra 	$L__BB28_124;
	ld.global.u32 	%r1846, [%rd69+1664];
$L__BB28_124:
	cvt.u32.u64 	%r542, %rd68;
	add.s32 	%r543, %r542, 448;
	setp.ge.s32 	%p78, %r543, %r61;
	@%p78 bra 	$L__BB28_126;
	ld.global.u32 	%r1845, [%rd69+1792];
$L__BB28_126:
	ld.param.u32 	%r1807, [_ZN3cub18CUB_300001_SM_10006detail10radix_sort29DeviceRadixSortOnesweepKernelINS1_5radix10policy_hubImiyE10Policy1000ELNS0_9SortOrderE0EmiyiiNS1_21identity_decomposer_tEEEvPT5_SB_PT3_PKSC_PT1_PKSG_PT2_PKSK_T4_iiT6__param_8];
	setp.gt.s32 	%p79, %r44, %r1807;
	@%p79 bra 	$L__BB28_128;
	add.s64 	%rd171, %rd76, %rd68;
	shl.b64 	%rd172, %rd171, 2;
	add.s64 	%rd173, %rd66, %rd172;
	st.global.u32 	[%rd173], %r1859;
	st.global.u32 	[%rd173+128], %r1858;
	st.global.u32 	[%rd173+256], %r1857;
	st.global.u32 	[%rd173+384], %r1856;
	st.global.u32 	[%rd173+512], %r1855;
	st.global.u32 	[%rd173+640], %r1854;
	st.global.u32 	[%rd173+768], %r1853;
	st.global.u32 	[%rd173+896], %r1852;
	st.global.u32 	[%rd173+1024], %r1851;
	st.global.u32 	[%rd173+1152], %r1850;
	st.global.u32 	[%rd173+1280], %r1849;
	st.global.u32 	[%rd173+1408], %r1848;
	st.global.u32 	[%rd173+1536], %r1847;
	st.global.u32 	[%rd173+1664], %r1846;
	st.global.u32 	[%rd173+1792], %r1845;
	bra.uni 	$L__BB28_158;
$L__BB28_128:
	ld.param.u32 	%r1808, [_ZN3cub18CUB_300001_SM_10006detail10radix_sort29DeviceRadixSortOnesweepKernelINS1_5radix10policy_hubImiyE10Policy1000ELNS0_9SortOrderE0EmiyiiNS1_21identity_decomposer_tEEEvPT5_SB_PT3_PKSC_PT1_PKSG_PT2_PKSK_T4_iiT6__param_8];
	cvt.u32.u64 	%r544, %rd68;
	mad.lo.s32 	%r106, %r4, -5760, %r1808;
	setp.ge.s32 	%p80, %r544, %r106;
	add.s64 	%rd174, %rd76, %rd68;
	shl.b64 	%rd175, %rd174, 2;
	add.s64 	%rd78, %rd66, %rd175;
	@%p80 bra 	$L__BB28_130;
	st.global.u32 	[%rd78], %r1859;
$L__BB28_130:
	cvt.u32.u64 	%r545, %rd68;
	add.s32 	%r546, %r545, 32;
	setp.ge.s32 	%p81, %r546, %r106;
	@%p81 bra 	$L__BB28_132;
	st.global.u32 	[%rd78+128], %r1858;
$L__BB28_132:
	cvt.u32.u64 	%r547, %rd68;
	add.s32 	%r548, %r547, 64;
	setp.ge.s32 	%p82, %r548, %r106;
	@%p82 bra 	$L__BB28_134;
	st.global.u32 	[%rd78+256], %r1857;
$L__BB28_134:
	cvt.u32.u64 	%r549, %rd68;
	add.s32 	%r550, %r549, 96;
	setp.ge.s32 	%p83, %r550, %r106;
	@%p83 bra 	$L__BB28_136;
	st.global.u32 	[%rd78+384], %r1856;
$L__BB28_136:
	cvt.u32.u64 	%r551, %rd68;
	add.s32 	%r552, %r551, 128;
	setp.ge.s32 	%p84, %r552, %r106;
	@%p84 bra 	$L__BB28_138;
	st.global.u32 	[%rd78+512], %r1855;
$L__BB28_138:
	cvt.u32.u64 	%r553, %rd68;
	add.s32 	%r554, %r553, 160;
	setp.ge.s32 	%p85, %r554, %r106;
	@%p85 bra 	$L__BB28_140;
	st.global.u32 	[%rd78+640], %r1854;
$L__BB28_140:
	cvt.u32.u64 	%r555, %rd68;
	add.s32 	%r556, %r555, 192;
	setp.ge.s32 	%p86, %r556, %r106;
	@%p86 bra 	$L__BB28_142;
	st.global.u32 	[%rd78+768], %r1853;
$L__BB28_142:
	cvt.u32.u64 	%r557, %rd68;
	add.s32 	%r558, %r557, 224;
	setp.ge.s32 	%p87, %r558, %r106;
	@%p87 bra 	$L__BB28_144;
	st.global.u32 	[%rd78+896], %r1852;
$L__BB28_144:
	cvt.u32.u64 	%r559, %rd68;
	add.s32 	%r560, %r559, 256;
	setp.ge.s32 	%p88, %r560, %r106;
	@%p88 bra 	$L__BB28_146;
	st.global.u32 	[%rd78+1024], %r1851;
$L__BB28_146:
	cvt.u32.u64 	%r561, %rd68;
	add.s32 	%r562, %r561, 288;
	setp.ge.s32 	%p89, %r562, %r106;
	@%p89 bra 	$L__BB28_148;
	st.global.u32 	[%rd78+1152], %r1850;
$L__BB28_148:
	add.s32 	%r564, %r561, 320;
	setp.ge.s32 	%p90, %r564, %r106;
	@%p90 bra 	$L__BB28_150;
	st.global.u32 	[%rd78+1280], %r1849;
$L__BB28_150:
	add.s32 	%r566, %r561, 352;
	setp.ge.s32 	%p91, %r566, %r106;
	@%p91 bra 	$L__BB28_152;
	st.global.u32 	[%rd78+1408], %r1848;
$L__BB28_152:
	add.s32 	%r568, %r561, 384;
	setp.ge.s32 	%p92, %r568, %r106;
	@%p92 bra 	$L__BB28_154;
	st.global.u32 	[%rd78+1536], %r1847;
$L__BB28_154:
	add.s32 	%r570, %r561, 416;
	setp.ge.s32 	%p93, %r570, %r106;
	@%p93 bra 	$L__BB28_156;
	st.global.u32 	[%rd78+1664], %r1846;
$L__BB28_156:
	add.s32 	%r572, %r561, 448;
	setp.ge.s32 	%p94, %r572, %r106;
	@%p94 bra 	$L__BB28_158;
	st.global.u32 	[%rd78+1792], %r1845;
$L__BB28_158:
	// begin inline asm
	exit;
	// end inline asm
$L__BB28_159:
	mul.hi.u32 	%r573, %r1, 357913942;
	add.s32 	%r574, %r573, %r1;
	shl.b32 	%r575, %r574, 2;
	mov.u32 	%r576, _ZZN3cub18CUB_300001_SM_10006detail10radix_sort29DeviceRadixSortOnesweepKernelINS1_5radix10policy_hubImiyE10Policy1000ELNS0_9SortOrderE0EmiyiiNS1_21identity_decomposer_tEEEvPT5_SB_PT3_PKSC_PT1_PKSG_PT2_PKSK_T4_iiT6_E1s;
	add.s32 	%r577, %r576, %r575;
	add.s32 	%r107, %r577, 13328;
	st.shared.u32 	[%r577+13328], %r1826;
	bar.sync 	0;
	setp.gt.u32 	%p95, %r1, 31;
	@%p95 bra 	$L__BB28_161;
	mov.u32 	%r608, _ZZN3cub18CUB_300001_SM_10006detail10radix_sort29DeviceRadixSortOnesweepKernelINS1_5radix10policy_hubImiyE10Policy1000ELNS0_9SortOrderE0EmiyiiNS1_21identity_decomposer_tEEEvPT5_SB_PT3_PKSC_PT1_PKSG_PT2_PKSK_T4_iiT6_E1s;
	mad.lo.s32 	%r609, %r1, 52, %r608;
	ld.shared.u32 	%r610, [%r609+13328];
	ld.shared.u32 	%r611, [%r609+13332];
	ld.shared.u32 	%r612, [%r609+13336];
	ld.shared.u32 	%r613, [%r609+13340];
	ld.shared.u32 	%r614, [%r609+13344];
	ld.shared.u32 	%r615, [%r609+13348];
	ld.shared.u32 	%r616, [%r609+13352];
	ld.shared.u32 	%r617, [%r609+13356];
	ld.shared.u32 	%r618, [%r609+13360];
	ld.shared.u32 	%r619, [%r609+13364];
	ld.shared.u32 	%r620, [%r609+13368];
	ld.shared.u32 	%r621, [%r609+13372];
	add.s32 	%r622, %r611, %r610;
	add.s32 	%r623, %r622, %r612;
	add.s32 	%r624, %r623, %r613;
	add.s32 	%r625, %r624, %r614;
	add.s32 	%r626, %r625, %r615;
	add.s32 	%r627, %r626, %r616;
	add.s32 	%r628, %r627, %r617;
	add.s32 	%r629, %r628, %r618;
	add.s32 	%r630, %r629, %r619;
	add.s32 	%r631, %r630, %r620;
	add.s32 	%r582, %r631, %r621;
	mov.b32 	%r580, 1;
	mov.b32 	%r605, 0;
	mov.b32 	%r607, -1;
	// begin inline asm
	{  .reg .s32 r0;  .reg .pred p;  shfl.sync.up.b32 r0|p, %r582, %r580, %r605, %r607;  @p add.s32 r0, r0, %r582;  mov.s32 %r578, r0;}
	// end inline asm
	mov.b32 	%r586, 2;
	// begin inline asm
	{  .reg .s32 r0;  .reg .pred p;  shfl.sync.up.b32 r0|p, %r578, %r586, %r605, %r607;  @p add.s32 r0, r0, %r578;  mov.s32 %r584, r0;}
	// end inline asm
	mov.b32 	%r592, 4;
	// begin inline asm
	{  .reg .s32 r0;  .reg .pred p;  shfl.sync.up.b32 r0|p, %r584, %r592, %r605, %r607;  @p add.s32 r0, r0, %r584;  mov.s32 %r590, r0;}
	// end inline asm
	mov.b32 	%r598, 8;
	// begin inline asm
	{  .reg .s32 r0;  .reg .pred p;  shfl.sync.up.b32 r0|p, %r590, %r598, %r605, %r607;  @p add.s32 r0, r0, %r590;  mov.s32 %r596, r0;}
	// end inline asm
	mov.b32 	%r604, 16;
	// begin inline asm
	{  .reg .s32 r0;  .reg .pred p;  shfl.sync.up.b32 r0|p, %r596, %r604, %r605, %r607;  @p add.s32 r0, r0, %r596;  mov.s32 %r602, r0;}
	// end inline asm
	sub.s32 	%r632, %r602, %r582;
	add.s32 	%r633, %r610, %r632;
	add.s32 	%r634, %r611, %r633;
	add.s32 	%r635, %r612, %r634;
	add.s32 	%r636, %r613, %r635;
	add.s32 	%r637, %r614, %r636;
	add.s32 	%r638, %r615, %r637;
	add.s32 	%r639, %r616, %r638;
	add.s32 	%r640, %r617, %r639;
	add.s32 	%r641, %r618, %r640;
	add.s32 	%r642, %r619, %r641;
	add.s32 	%r643, %r620, %r642;
	st.shared.u32 	[%r609+13328], %r632;
	st.shared.u32 	[%r609+13332], %r633;
	st.shared.u32 	[%r609+13336], %r634;
	st.shared.u32 	[%r609+13340], %r635;
	st.shared.u32 	[%r609+13344], %r636;
	st.shared.u32 	[%r609+13348], %r637;
	st.shared.u32 	[%r609+13352], %r638;
	st.shared.u32 	[%r609+13356], %r639;
	st.shared.u32 	[%r609+13360], %r640;
	st.shared.u32 	[%r609+13364], %r641;
	st.shared.u32 	[%r609+13368], %r642;
	st.shared.u32 	[%r609+13372], %r643;
$L__BB28_161:
	setp.gt.u32 	%p96, %r1, 255;
	bar.sync 	0;
	ld.shared.u32 	%r108, [%r107];
	@%p96 bra 	$L__BB28_163;
	shl.b32 	%r644, %r1, 2;
	mov.u32 	%r645, _ZZN3cub18CUB_300001_SM_10006detail10radix_sort29DeviceRadixSortOnesweepKernelINS1_5radix10policy_hubImiyE10Policy1000ELNS0_9SortOrderE0EmiyiiNS1_21identity_decomposer_tEEEvPT5_SB_PT3_PKSC_PT1_PKSG_PT2_PKSK_T4_iiT6_E1s;
	add.s32 	%r646, %r645, %r644;
	ld.shared.u32 	%r647, [%r646];
	add.s32 	%r648, %r647, %r108;
	st.shared.u32 	[%r646], %r648;
	ld.shared.u32 	%r649, [%r646+1024];
	add.s32 	%r650, %r649, %r108;
	st.shared.u32 	[%r646+1024], %r650;
	ld.shared.u32 	%r651, [%r646+2048];
	add.s32 	%r652, %r651, %r108;
	st.shared.u32 	[%r646+2048], %r652;
	ld.shared.u32 	%r653, [%r646+3072];
	add.s32 	%r654, %r653, %r108;
	st.shared.u32 	[%r646+3072], %r654;
	ld.shared.u32 	%r655, [%r646+4096];
	add.s32 	%r656, %r655, %r108;
	st.shared.u32 	[%r646+4096], %r656;
	ld.shared.u32 	%r657, [%r646+5120];
	add.s32 	%r658, %r657, %r108;
	st.shared.u32 	[%r646+5120], %r658;
	ld.shared.u32 	%r659, [%r646+6144];
	add.s32 	%r660, %r659, %r108;
	st.shared.u32 	[%r646+6144], %r660;
	ld.shared.u32 	%r661, [%r646+7168];
	add.s32 	%r662, %r661, %r108;
	st.shared.u32 	[%r646+7168], %r662;
	ld.shared.u32 	%r663, [%r646+8192];
	add.s32 	%r664, %r663, %r108;
	st.shared.u32 	[%r646+8192], %r664;
	ld.shared.u32 	%r665, [%r646+9216];
	add.s32 	%r666, %r665, %r108;
	st.shared.u32 	[%r646+9216], %r666;
	ld.shared.u32 	%r667, [%r646+10240];
	add.s32 	%r668, %r667, %r108;
	st.shared.u32 	[%r646+10240], %r668;
	ld.shared.u32 	%r669, [%r646+11264];
	add.s32 	%r670, %r669, %r108;
	st.shared.u32 	[%r646+11264], %r670;
$L__BB28_163:
	bar.sync 	0;
	// begin inline asm
	mov.u32 %r671, %lanemask_le;
	// end inline asm
	cvt.u32.u64 	%r697, %rd63;
	shr.u64 	%rd176, %rd581, %r697;
	cvt.u32.u64 	%r698, %rd176;
	and.b32  	%r694, %r698, %r31;
	mov.b32 	%r674, 1;
	// begin inline asm
	{
    .reg .pred p;
    and.b32 %r672, %r694, %r674;    setp.ne.u32 p, %r672, 0;
    vote.ballot.sync.b32 %r672, p, 0xffffffff;
    @!p not.b32 %r672, %r672;
}

	// end inline asm
	mov.b32 	%r677, 2;
	// begin inline asm
	{
    .reg .pred p;
    and.b32 %r675, %r694, %r677;    setp.ne.u32 p, %r675, 0;
    vote.ballot.sync.b32 %r675, p, 0xffffffff;
    @!p not.b32 %r675, %r675;
}

	// end inline asm
	and.b32  	%r699, %r675, %r672;
	mov.b32 	%r680, 4;
	// begin inline asm
	{
    .reg .pred p;
    and.b32 %r678, %r694, %r680;    setp.ne.u32 p, %r678, 0;
    vote.ballot.sync.b32 %r678, p, 0xffffffff;
    @!p not.b32 %r678, %r678;
}

	// end inline asm
	and.b32  	%r700, %r678, %r699;
	mov.b32 	%r683, 8;
	// begin inline asm
	{
    .reg .pred p;
    and.b32 %r681, %r694, %r683;    setp.ne.u32 p, %r681, 0;
    vote.ballot.sync.b32 %r681, p, 0xffffffff;
    @!p not.b32 %r681, %r681;
}

	// end inline asm
	and.b32  	%r701, %r681, %r700;
	mov.b32 	%r686, 16;
	// begin inline asm
	{
    .reg .pred p;
    and.b32 %r684, %r694, %r686;    setp.ne.u32 p, %r684, 0;
    vote.ballot.sync.b32 %r684, p, 0xffffffff;
    @!p not.b32 %r684, %r684;
}

	// end inline asm
	and.b32  	%r702, %r684, %r701;
	mov.b32 	%r689, 32;
	// begin inline asm
	{
    .reg .pred p;
    and.b32 %r687, %r694, %r689;    setp.ne.u32 p, %r687, 0;
    vote.ballot.sync.b32 %r687, p, 0xffffffff;
    @!p not.b32 %r687, %r687;
}

	// end inline asm
	and.b32  	%r703, %r687, %r702;
	mov.b32 	%r692, 64;
	// begin inline asm
	{
    .reg .pred p;
    and.b32 %r690, %r694, %r692;    setp.ne.u32 p, %r690, 0;
    vote.ballot.sync.b32 %r690, p, 0xffffffff;
    @!p not.b32 %r690, %r690;
}

	// end inline asm
	and.b32  	%r704, %r690, %r703;
	mov.b32 	%r695, 128;
	// begin inline asm
	{
    .reg .pred p;
    and.b32 %r693, %r694, %r695;    setp.ne.u32 p, %r693, 0;
    vote.ballot.sync.b32 %r693, p, 0xffffffff;
    @!p not.b32 %r693, %r693;
}

	// end inline asm
	and.b32  	%r705, %r693, %r704;
	clz.b32 	%r706, %r705;
	sub.s32 	%r110, 31, %r706;
	and.b32  	%r707, %r671, %r705;
	popc.b32 	%r111, %r707;
	setp.ne.s32 	%p97, %r291, %r110;
	mov.b32 	%r1860, 0;
	@%p97 bra 	$L__BB28_165;
	shl.b32 	%r708, %r1, 5;
	and.b32  	%r709, %r708, 31744;
	mov.u32 	%r710, _ZZN3cub18CUB_300001_SM_10006detail10radix_sort29DeviceRadixSortOnesweepKernelINS1_5radix10policy_hubImiyE10Policy1000ELNS0_9SortOrderE0EmiyiiNS1_21identity_decomposer_tEEEvPT5_SB_PT3_PKSC_PT1_PKSG_PT2_PKSK_T4_iiT6_E1s;
	add.s32 	%r711, %r710, %r709;
	shl.b32 	%r715, %r694, 2;
	add.s32 	%r716, %r711, %r715;
	atom.shared.add.u32 	%r1860, [%r716], %r111;
$L__BB28_165:
	shfl.sync.idx.b32	%r742|%p98, %r1860, %r110, 31, -1;
	add.s32 	%r114, %r111, %r742;
	shr.u64 	%rd178, %rd580, %r697;
	cvt.u32.u64 	%r744, %rd178;
	and.b32  	%r739, %r744, %r31;
	mov.b32 	%r719, 1;
	// begin inline asm
	{
    .reg .pred p;
    and.b32 %r717, %r739, %r719;    setp.ne.u32 p, %r717, 0;
    vote.ballot.sync.b32 %r717, p, 0xffffffff;
    @!p not.b32 %r717, %r717;
}

	// end inline asm
	mov.b32 	%r722, 2;
	// begin inline asm
	{
    .reg .pred p;
    and.b32 %r720, %r739, %r722;    setp.ne.u32 p, %r720, 0;
    vote.ballot.sync.b32 %r720, p, 0xffffffff;
    @!p not.b32 %r720, %r720;
}

	// end inline asm
	and.b32  	%r745, %r720, %r717;
	mov.b32 	%r725, 4;
	// begin inline asm
	{
    .reg .pred p;
    and.b32 %r723, %r739, %r725;    setp.ne.u32 p, %r723, 0;
    vote.ballot.sync.b32 %r723, p, 0xffffffff;
    @!p not.b32 %r723, %r723;
}

	// end inline asm
	and.b32  	%r746, %r723, %r745;
	mov.b32 	%r728, 8;
	// begin inline asm
	{
    .reg .pred p;
    and.b32 %r726, %r739, %r728;    setp.ne.u32 p, %r726, 0;
    vote.ballot.sync.b32 %r726, p, 0xffffffff;
    @!p not.b32 %r726, %r726;
}

	// end inline asm
	and.b32  	%r747, %r726, %r746;
	mov.b32 	%r731, 16;
	// begin inline asm
	{
    .reg .pred p;
    and.b32 %r729, %r739, %r731;    setp.ne.u32 p, %r729, 0;
    vote.ballot.sync.b32 %r729, p, 0xffffffff;
    @!p not.b32 %r729, %r729;
}

	// end inline asm
	and.b32  	%r748, %r729, %r747;
	mov.b32 	%r734, 32;
	// begin inline asm
	{
    .reg .pred p;
    and.b32 %r732, %r739, %r734;    setp.ne.u32 p, %r732, 0;
    vote.ballot.sync.b32 %r732, p, 0xffffffff;
    @!p not.b32 %r732, %r732;
}

	// end inline asm
	and.b32  	%r749, %r732, %r748;
	mov.b32 	%r737, 64;
	// begin inline asm
	{
    .reg .pred p;
    and.b32 %r735, %r739, %r737;    setp.ne.u32 p, %r735, 0;
    vote.ballot.sync.b32 %r735, p, 0xffffffff;
    @!p not.b32 %r735, %r735;
}

	// end inline asm
	and.b32  	%r750, %r735, %r749;
	mov.b32 	%r740, 128;
	// begin inline asm
	{
    .reg .pred p;
    and.b32 %r738, %r739, %r740;    setp.ne.u32 p, %r738, 0;
    vote.ballot.sync.b32 %r738, p, 0xffffffff;
    @!p not.b32 %r738, %r738;
}

	// end inline asm
	and.b32  	%r751, %r738, %r750;
	clz.b32 	%r752, %r751;
	sub.s32 	%r115, 31, %r752;
	and.b32  	%r753, %r671, %r751;
	popc.b32 	%r116, %r753;
	setp.ne.s32 	%p99, %r291, %r115;
	mov.b32 	%r1861, 0;
	@%p99 bra 	$L__BB28_167;
	shl.b32 	%r754, %r1, 5;
	and.b32  	%r755, %r754, 31744;
	mov.u32 	%r756, _ZZN3cub18CUB_300001_SM_10006detail10radix_sort29DeviceRadixSortOnesweepKernelINS1_5radix10policy_hubImiyE10Policy1000ELNS0_9SortOrderE0EmiyiiNS1_21identity_decomposer_tEEEvPT5_SB_PT3_PKSC_PT1_PKSG_PT2_PKSK_T4_iiT6_E1s;
	add.s32 	%r757, %r756, %r755;
	shl.b32 	%r761, %r739, 2;
	add.s32 	%r762, %r757, %r761;
	atom.shared.add.u32 	%r1861, [%r762], %r116;
$L__BB28_167:
	shfl.sync.idx.b32	%r788|%p100, %r1861, %r115, 31, -1;
	add.s32 	%r119, %r116, %r788;
	shr.u64 	%rd180, %rd579, %r697;
	cvt.u32.u64 	%r790, %rd180;
	and.b32  	%r785, %r790, %r31;
	mov.b32 	%r765, 1;
	// begin inline asm
	{
    .reg .pred p;
    and.b32 %r763, %r785, %r765;    setp.ne.u32 p, %r763, 0;
    vote.ballot.sync.b32 %r763, p, 0xffffffff;
    @!p not.b32 %r763, %r763;
}

	// end inline asm
	mov.b32 	%r768, 2;
	// begin inline asm
	{
    .reg .pred p;
    and.b32 %r766, %r785, %r768;    setp.ne.u32 p, %r766, 0;
    vote.ballot.sync.b32 %r766, p, 0xffffffff;
    @!p not.b32 %r766, %r766;
}

	// end inline asm
	and.b32  	%r791, %r766, %r763;
	mov.b32 	%r771, 4;
	// begin inline asm
	{
    .reg .pred p;
    and.b32 %r769, %r785, %r771;    setp.ne.u32 p, %r769, 0;
    vote.ballot.sync.b32 %r769, p, 0xffffffff;
    @!p not.b32 %r769, %r769;
}

	// end inline asm
	and.b32  	%r792, %r769, %r791;
	mov.b32 	%r774, 8;
	// begin inline asm
	{
    .reg .pred p;
    and.b32 %r772, %r785, %r774;    setp.ne.u32 p, %r772, 0;
    vote.ballot.sync.b32 %r772, p, 0xffffffff;
    @!p not.b32 %r772, %r772;
}

	// end inline asm
	and.b32  	%r793, %r772, %r792;
	mov.b32 	%r777, 16;
	// begin inline asm
	{
    .reg .pred p;
    and.b32 %r775, %r785, %r777;    setp.ne.u32 p, %r775, 0;
    vote.ballot.sync.b32 %r775, p, 0xffffffff;
    @!p not.b32 %r775, %r775;
}

	// end inline asm
	and.b32  	%r794, %r775, %r793;
	mov.b32 	%r780, 32;
	// begin inline asm
	{
    .reg .pred p;
    and.b32 %r778, %r785, %r780;    setp.ne.u32 p, %r778, 0;
    vote.ballot.sync.b32 %r778, p, 0xffffffff;
    @!p not.b32 %r778, %r778;
}

	// end inline asm
	and.b32  	%r795, %r778, %r794;
	mov.b32 	%r783, 64;
	// begin inline asm
	{
    .reg .pred p;
    and.b32 %r781, %r785, %r783;    setp.ne.u32 p, %r781, 0;
    vote.ballot.sync.b32 %r781, p, 0xffffffff;
    @!p not.b32 %r781, %r781;
}

	// end inline asm
	and.b32  	%r796, %r781, %r795;
	mov.b32 	%r786, 128;
	// begin inline asm
	{
    .reg .pred p;
    and.b32 %r784, %r785, %r786;    setp.ne.u32 p, %r784, 0;
    vote.ballot.sync.b32 %r784, p, 0xffffffff;
    @!p not.b32 %r784, %r784;
}

	// end inline asm
	and.b32  	%r797, %r784, %r796;
	clz.b32 	%r798, %r797;
	sub.s32 	%r120, 31, %r798;
	and.b32  	%r799, %r671, %r797;
	popc.b32 	%r121, %r799;
	setp.ne.s32 	%p101, %r291, %r120;
	mov.b32 	%r1862, 0;
	@%p101 bra 	$L__BB28_169;
	shl.b32 	%r800, %r1, 5;
	and.b32  	%r801, %r800, 31744;
	mov.u32 	%r802, _ZZN3cub18CUB_300001_SM_10006detail10radix_sort29DeviceRadixSortOnesweepKernelINS1_5radix10policy_hubImiyE10Policy1000ELNS0_9SortOrderE0EmiyiiNS1_21identity_decomposer_tEEEvPT5_SB_PT3_PKSC_PT1_PKSG_PT2_PKSK_T4_iiT6_E1s;
	add.s32 	%r803, %r802, %r801;
	shr.u64 	%rd181, %rd579, %r697;
	cvt.u32.u64 	%r805, %rd181;
	and.b32  	%r806, %r805, %r31;
	shl.b32 	%r807, %r806, 2;
	add.s32 	%r808, %r803, %r807;
	atom.shared.add.u32 	%r1862, [%r808], %r121;
$L__BB28_169:
	shfl.sync.idx.b32	%r834|%p102, %r1862, %r120, 31, -1;
	add.s32 	%r124, %r121, %r834;
	shr.u64 	%rd182, %rd578, %r697;
	cvt.u32.u64 	%r836, %rd182;
	and.b32  	%r831, %r836, %r31;
	mov.b32 	%r811, 1;
	// begin inline asm
	{
    .reg .pred p;
    and.b32 %r809, %r831, %r811;    setp.ne.u32 p, %r809, 0;
    vote.ballot.sync.b32 %r809, p, 0xffffffff;
    @!p not.b32 %r809, %r809;
}

	// end inline asm
	mov.b32 	%r814, 2;
	// begin inline asm
	{
    .reg .pred p;
    and.b32 %r812, %r831, %r814;    setp.ne.u32 p, %r812, 0;
    vote.ballot.sync.b32 %r812, p, 0xffffffff;
    @!p not.b32 %r812, %r812;
}

	// end inline asm
	and.b32  	%r837, %r812, %r809;
	mov.b32 	%r817, 4;
	// begin inline asm
	{
    .reg .pred p;
    and.b32 %r815, %r831, %r817;    setp.ne.u32 p, %r815, 0;
    vote.ballot.sync.b32 %r815, p, 0xffffffff;
    @!p not.b32 %r815, %r815;
}

	// end inline asm
	and.b32  	%r838, %r815, %r837;
	mov.b32 	%r820, 8;
	// begin inline asm
	{
    .reg .pred p;
    and.b32 %r818, %r831, %r820;    setp.ne.u32 p, %r818, 0;
    vote.ballot.sync.b32 %r818, p, 0xffffffff;
    @!p not.b32 %r818, %r818;
}

	// end inline asm
	and.b32  	%r839, %r818, %r838;
	mov.b32 	%r823, 16;
	// begin inline asm
	{
    .reg .pred p;
    and.b32 %r821, %r831, %r823;    setp.ne.u32 p, %r821, 0;
    vote.ballot.sync.b32 %r821, p, 0xffffffff;
    @!p not.b32 %r821, %r821;
}

	// end inline asm
	and.b32  	%r840, %r821, %r839;
	mov.b32 	%r826, 32;
	// begin inline asm
	{
    .reg .pred p;
    and.b32 %r824, %r831, %r826;    setp.ne.u32 p, %r824, 0;
    vote.ballot.sync.b32 %r824, p, 0xffffffff;
    @!p not.b32 %r824, %r824;
}

	// end inline asm
	and.b32  	%r841, %r824, %r840;
	mov.b32 	%r829, 64;
	// begin inline asm
	{
    .reg .pred p;
    and.b32 %r827, %r831, %r829;    setp.ne.u32 p, %r827, 0;
    vote.ballot.sync.b32 %r827, p, 0xffffffff;
    @!p not.b32 %r827, %r827;
}

	// end inline asm
	and.b32  	%r842, %r827, %r841;
	mov.b32 	%r832, 128;
	// begin inline asm
	{
    .reg .pred p;
    and.b32 %r830, %r831, %r832;    setp.ne.u32 p, %r830, 0;
    vote.ballot.sync.b32 %r830, p, 0xffffffff;
    @!p not.b32 %r830, %r830;
}

	// end inline asm
	and.b32  	%r843, %r830, %r842;
	clz.b32 	%r844, %r843;
	sub.s32 	%r125, 31, %r844;
	and.b32  	%r845, %r671, %r843;
	popc.b32 	%r126, %r845;
	setp.ne.s32 	%p103, %r291, %r125;
	mov.b32 	%r1863, 0;
	@%p103 bra 	$L__BB28_171;
	shl.b32 	%r846, %r1, 5;
	and.b32  	%r847, %r846, 31744;
	mov.u32 	%r848, _ZZN3cub18CUB_300001_SM_10006detail10radix_sort29DeviceRadixSortOnesweepKernelINS1_5radix10policy_hubImiyE10Policy1000ELNS0_9SortOrderE0EmiyiiNS1_21identity_decomposer_tEEEvPT5_SB_PT3_PKSC_PT1_PKSG_PT2_PKSK_T4_iiT6_E1s;
	add.s32 	%r849, %r848, %r847;
	shr.u64 	%rd183, %rd578, %r697;
	cvt.u32.u64 	%r851, %rd183;
	and.b32  	%r852, %r851, %r31;
	shl.b32 	%r853, %r852, 2;
	add.s32 	%r854, %r849, %r853;
	atom.shared.add.u32 	%r1863, [%r854], %r126;
$L__BB28_171:
	shfl.sync.idx.b32	%r880|%p104, %r1863, %r125, 31, -1;
	add.s32 	%r129, %r126, %r880;
	shr.u64 	%rd184, %rd577, %r697;
	cvt.u32.u64 	%r882, %rd184;
	and.b32  	%r877, %r882, %r31;
	mov.b32 	%r857, 1;
	// begin inline asm
	{
    .reg .pred p;
    and.b32 %r855, %r877, %r857;    setp.ne.u32 p, %r855, 0;
    vote.ballot.sync.b32 %r855, p, 0xffffffff;
    @!p not.b32 %r855, %r855;
}

	// end inline asm
	mov.b32 	%r860, 2;
	// begin inline asm
	{
    .reg .pred p;
    and.b32 %r858, %r877, %r860;    setp.ne.u32 p, %r858, 0;
    vote.ballot.sync.b32 %r858, p, 0xffffffff;
    @!p not.b32 %r858, %r858;
}

	// end inline asm
	and.b32  	%r883, %r858, %r855;
	mov.b32 	%r863, 4;
	// begin inline asm
	{
    .reg .pred p;
    and.b32 %r861, %r877, %r863;    setp.ne.u32 p, %r861, 0;
    vote.ballot.sync.b32 %r861, p, 0xffffffff;
    @!p not.b32 %r861, %r861;
}

	// end inline asm
	and.b32  	%r884, %r861, %r883;
	mov.b32 	%r866, 8;
	// begin inline asm
	{
    .reg .pred p;
    and.b32 %r864, %r877, %r866;    setp.ne.u32 p, %r864, 0;
    vote.ballot.sync.b32 %r864, p, 0xffffffff;
    @!p not.b32 %r864, %r864;
}

	// end inline asm
	and.b32  	%r885, %r864, %r884;
	mov.b32 	%r869, 16;
	// begin inline asm
	{
    .reg .pred p;
    and.b32 %r867, %r877, %r869;    setp.ne.u32 p, %r867, 0;
    vote.ballot.sync.b32 %r867, p, 0xffffffff;
    @!p not.b32 %r867, %r867;
}

	// end inline asm
	and.b32  	%r886, %r867, %r885;
	mov.b32 	%r872, 32;
	// begin inline asm
	{
    .reg .pred p;
    and.b32 %r870, %r877, %r872;    setp.ne.u32 p, %r870, 0;
    vote.ballot.sync.b32 %r870, p, 0xffffffff;
    @!p not.b32 %r870, %r870;
}

	// end inline asm
	and.b32  	%r887, %r870, %r886;
	mov.b32 	%r875, 64;
	// begin inline asm
	{
    .reg .pred p;
    and.b32 %r873, %r877, %r875;    setp.ne.u32 p, %r873, 0;
    vote.ballot.sync.b32 %r873, p, 0xffffffff;
    @!p not.b32 %r873, %r873;
}

	// end inline asm
	and.b32  	%r888, %r873, %r887;
	mov.b32 	%r878, 128;
	// begin inline asm
	{
    .reg .pred p;
    and.b32 %r876, %r877, %r878;    setp.ne.u32 p, %r876, 0;
    vote.ballot.sync.b32 %r876, p, 0xffffffff;
    @!p not.b32 %r876, %r876;
}

	// end inline asm
	and.b32  	%r889, %r876, %r888;
	clz.b32 	%r890, %r889;
	sub.s32 	%r130, 31, %r890;
	and.b32  	%r891, %r671, %r889;
	popc.b32 	%r131, %r891;
	setp.ne.s32 	%p105, %r291, %r130;
	mov.b32 	%r1864, 0;
	@%p105 bra 	$L__BB28_173;
	shl.b32 	%r892, %r1, 5;
	and.b32  	%r893, %r892, 31744;
	mov.u32 	%r894, _ZZN3cub18CUB_300001_SM_10006detail10radix_sort29DeviceRadixSortOnesweepKernelINS1_5radix10policy_hubImiyE10Policy1000ELNS0_9SortOrderE0EmiyiiNS1_21identity_decomposer_tEEEvPT5_SB_PT3_PKSC_PT1_PKSG_PT2_PKSK_T4_iiT6_E1s;
	add.s32 	%r895, %r894, %r893;
	shr.u64 	%rd185, %rd577, %r697;
	cvt.u32.u64 	%r897, %rd185;
	and.b32  	%r898, %r897, %r31;
	shl.b32 	%r899, %r898, 2;
	add.s32 	%r900, %r895, %r899;
	atom.shared.add.u32 	%r1864, [%r900], %r131;
$L__BB28_173:
	shfl.sync.idx.b32	%r926|%p106, %r1864, %r130, 31, -1;
	add.s32 	%r134, %r131, %r926;
	shr.u64 	%rd186, %rd576, %r697;
	cvt.u32.u64 	%r928, %rd186;
	and.b32  	%r923, %r928, %r31;
	mov.b32 	%r903, 1;
	// begin inline asm
	{
    .reg .pred p;
    and.b32 %r901, %r923, %r903;    setp.ne.u32 p, %r901, 0;
    vote.ballot.sync.b32 %r901, p, 0xffffffff;
    @!p not.b32 %r901, %r901;
}

	// end inline asm
	mov.b32 	%r906, 2;
	// begin inline asm
	{
    .reg .pred p;
    and.b32 %r904, %r923, %r906;    setp.ne.u32 p, %r904, 0;
    vote.ballot.sync.b32 %r904, p, 0xffffffff;
    @!p not.b32 %r904, %r904;
}

	// end inline asm
	and.b32  	%r929, %r904, %r901;
	mov.b32 	%r909, 4;
	// begin inline asm
	{
    .reg .pred p;
    and.b32 %r907, %r923, %r909;    setp.ne.u32 p, %r907, 0;
    vote.ballot.sync.b32 %r907, p, 0xffffffff;
    @!p not.b32 %r907, %r907;
}

	// end inline asm
	and.b32  	%r930, %r907, %r929;
	mov.b32 	%r912, 8;
	// begin inline asm
	{
    .reg .pred p;
    and.b32 %r910, %r923, %r912;    setp.ne.u32 p, %r910, 0;
    vote.ballot.sync.b32 %r910, p, 0xffffffff;
    @!p not.b32 %r910, %r910;
}

	// end inline asm
	and.b32  	%r931, %r910, %r930;
	mov.b32 	%r915, 16;
	// begin inline asm
	{
    .reg .pred p;
    and.b32 %r913, %r923, %r915;    setp.ne.u32 p, %r913, 0;
    vote.ballot.sync.b32 %r913, p, 0xffffffff;
    @!p not.b32 %r913, %r913;
}

	// end inline asm
	and.b32  	%r932, %r913, %r931;
	mov.b32 	%r918, 32;
	// begin inline asm
	{
    .reg .pred p;
    and.b32 %r916, %r923, %r918;    setp.ne.u32 p, %r916, 0;
    vote.ballot.sync.b32 %r916, p, 0xffffffff;
    @!p not.b32 %r916, %r916;
}

	// end inline asm
	and.b32  	%r933, %r916, %r932;
	mov.b32 	%r921, 64;
	// begin inline asm
	{
    .reg .pred p;
    and.b32 %r919, %r923, %r921;    setp.ne.u32 p, %r919, 0;
    vote.ballot.sync.b32 %r919, p, 0xffffffff;
    @!p not.b32 %r919, %r919;
}

	// end inline asm
	and.b32  	%r934, %r919, %r933;
	mov.b32 	%r924, 128;
	// begin inline asm
	{
    .reg .pred p;
    and.b32 %r922, %r923, %r924;    setp.ne.u32 p, %r922, 0;
    vote.ballot.sync.b32 %r922, p, 0xffffffff;
    @!p not.b32 %r922, %r922;
}

	// end inline asm
	and.b32  	%r935, %r922, %r934;
	clz.b32 	%r936, %r935;
	sub.s32 	%r135, 31, %r936;
	and.b32  	%r937, %r671, %r935;
	popc.b32 	%r136, %r937;
	setp.ne.s32 	%p107, %r291, %r135;
	mov.b32 	%r1865, 0;
	@%p107 bra 	$L__BB28_175;
	shl.b32 	%r938, %r1, 5;
	and.b32  	%r939, %r938, 31744;
	mov.u32 	%r940, _ZZN3cub18CUB_300001_SM_10006detail10radix_sort29DeviceRadixSortOnesweepKernelINS1_5radix10policy_hubImiyE10Policy1000ELNS0_9SortOrderE0EmiyiiNS1_21identity_decomposer_tEEEvPT5_SB_PT3_PKSC_PT1_PKSG_PT2_PKSK_T4_iiT6_E1s;
	add.s32 	%r941, %r940, %r939;
	shr.u64 	%rd187, %rd576, %r697;
	cvt.u32.u64 	%r943, %rd187;
	and.b32  	%r944, %r943, %r31;
	shl.b32 	%r945, %r944, 2;
	add.s32 	%r946, %r941, %r945;
	atom.shared.add.u32 	%r1865, [%r946], %r136;
$L__BB28_175:
	shfl.sync.idx.b32	%r972|%p108, %r1865, %r135, 31, -1;
	add.s32 	%r139, %r136, %r972;
	shr.u64 	%rd188, %rd575, %r697;
	cvt.u32.u64 	%r974, %rd188;
	and.b32  	%r969, %r974, %r31;
	mov.b32 	%r949, 1;
	// begin inline asm
	{
    .reg .pred p;
    and.b32 %r947, %r969, %r949;    setp.ne.u32 p, %r947, 0;
    vote.ballot.sync.b32 %r947, p, 0xffffffff;
    @!p not.b32 %r947, %r947;
}

	// end inline asm
	mov.b32 	%r952, 2;
	// begin inline asm
	{
    .reg .pred p;
    and.b32 %r950, %r969, %r952;    setp.ne.u32 p, %r950, 0;
    vote.ballot.sync.b32 %r950, p, 0xffffffff;
    @!p not.b32 %r950, %r950;
}

	// end inline asm
	and.b32  	%r975, %r950, %r947;
	mov.b32 	%r955, 4;
	// begin inline asm
	{
    .reg .pred p;
    and.b32 %r953, %r969, %r955;    setp.ne.u32 p, %r953, 0;
    vote.ballot.sync.b32 %r953, p, 0xffffffff;
    @!p not.b32 %r953, %r953;
}

	// end inline asm
	and.b32  	%r976, %r953, %r975;
	mov.b32 	%r958, 8;
	// begin inline asm
	{
    .reg .pred p;
    and.b32 %r956, %r969, %r958;    setp.ne.u32 p, %r956, 0;
    vote.ballot.sync.b32 %r956, p, 0xffffffff;
    @!p not.b32 %r956, %r956;
}

	// end inline asm
	and.b32  	%r977, %r956, %r976;
	mov.b32 	%r961, 16;
	// begin inline asm
	{
    .reg .pred p;
    and.b32 %r959, %r969, %r961;    setp.ne.u32 p, %r959, 0;
    vote.ballot.sync.b32 %r959, p, 0xffffffff;
    @!p not.b32 %r959, %r959;
}

	// end inline asm
	and.b32  	%r978, %r959, %r977;
	mov.b32 	%r964, 32;
	// begin inline asm
	{
    .reg .pred p;
    and.b32 %r962, %r969, %r964;    setp.ne.u32 p, %r962, 0;
    vote.ballot.sync.b32 %r962, p, 0xffffffff;
    @!p not.b32 %r962, %r962;
}

	// end inline asm
	and.b32  	%r979, %r962, %r978;
	mov.b32 	%r967, 64;
	// begin inline asm
	{
    .reg .pred p;
    and.b32 %r965, %r969, %r967;    setp.ne.u32 p, %r965, 0;
    vote.ballot.sync.b32 %r965, p, 0xffffffff;
    @!p not.b32 %r965, %r965;
}

	// end inline asm
	and.b32  	%r980, %r965, %r979;
	mov.b32 	%r970, 128;
	// begin inline asm
	{
    .reg .pred p;
    and.b32 %r968, %r969, %r970;    setp.ne.u32 p, %r968, 0;
    vote.ballot.sync.b32 %r968, p, 0xffffffff;
    @!p not.b32 %r968, %r968;
}

	// end inline asm
	and.b32  	%r981, %r968, %r980;
	clz.b32 	%r982, %r981;
	sub.s32 	%r140, 31, %r982;
	and.b32  	%r983, %r671, %r981;
	popc.b32 	%r141, %r983;
	setp.ne.s32 	%p109, %r291, %r140;
	mov.b32 	%r1866, 0;
	@%p109 bra 	$L__BB28_177;
	shl.b32 	%r984, %r1, 5;
	and.b32  	%r985, %r984, 31744;
	mov.u32 	%r986, _ZZN3cub18CUB_300001_SM_10006detail10radix_sort29DeviceRadixSortOnesweepKernelINS1_5radix10policy_hubImiyE10Policy1000ELNS0_9SortOrderE0EmiyiiNS1_21identity_decomposer_tEEEvPT5_SB_PT3_PKSC_PT1_PKSG_PT2_PKSK_T4_iiT6_E1s;
	add.s32 	%r987, %r986, %r985;
	shr.u64 	%rd189, %rd575, %r697;
	cvt.u32.u64 	%r989, %rd189;
	and.b32  	%r990, %r989, %r31;
	shl.b32 	%r991, %r990, 2;
	add.s32 	%r992, %r987, %r991;
	atom.shared.add.u32 	%r1866, [%r992], %r141;
$L__BB28_177:
	shfl.sync.idx.b32	%r1018|%p110, %r1866, %r140, 31, -1;
	add.s32 	%r144, %r141, %r1018;
	shr.u64 	%rd190, %rd574, %r697;
	cvt.u32.u64 	%r1020, %rd190;
	and.b32  	%r1015, %r1020, %r31;
	mov.b32 	%r995, 1;
	// begin inline asm
	{
    .reg .pred p;
    and.b32 %r993, %r1015, %r995;    setp.ne.u32 p, %r993, 0;
    vote.ballot.sync.b32 %r993, p, 0xffffffff;
    @!p not.b32 %r993, %r993;
}

	// end inline asm
	mov.b32 	%r998, 2;
	// begin inline asm
	{
    .reg .pred p;
    and.b32 %r996, %r1015, %r998;    setp.ne.u32 p, %r996, 0;
    vote.ballot.sync.b32 %r996, p, 0xffffffff;
    @!p not.b32 %r996, %r996;
}

	// end inline asm
	and.b32  	%r1021, %r996, %r993;
	mov.b32 	%r1001, 4;
	// begin inline asm
	{
    .reg .pred p;
    and.b32 %r999, %r1015, %r1001;    setp.ne.u32 p, %r999, 0;
    vote.ballot.sync.b32 %r999, p, 0xffffffff;
    @!p not.b32 %r999, %r999;
}

	// end inline asm
	and.b32  	%r1022, %r999, %r1021;
	mov.b32 	%r1004, 8;
	// begin inline asm
	{
    .reg .pred p;
    and.b32 %r1002, %r1015, %r1004;    setp.ne.u32 p, %r1002, 0;
    vote.ballot.sync.b32 %r1002, p, 0xffffffff;
    @!p not.b32 %r1002, %r1002;
}

	// end inline asm
	and.b32  	%r1023, %r1002, %r1022;
	mov.b32 	%r1007, 16;
	// begin inline asm
	{
    .reg .pred p;
    and.b32 %r1005, %r1015, %r1007;    setp.ne.u32 p, %r1005, 0;
    vote.ballot.sync.b32 %r1005, p, 0xffffffff;
    @!p not.b32 %r1005, %r1005;
}

	// end inline asm
	and.b32  	%r1024, %r1005, %r1023;
	mov.b32 	%r1010, 32;
	// begin inline asm
	{
    .reg .pred p;
    and.b32 %r1008, %r1015, %r1010;    setp.ne.u32 p, %r1008, 0;
    vote.ballot.sync.b32 %r1008, p, 0xffffffff;
    @!p not.b32 %r1008, %r1008;
}

	// end inline asm
	and.b32  	%r1025, %r1008, %r1024;
	mov.b32 	%r1013, 64;
	// begin inline asm
	{
    .reg .pred p;
    and.b32 %r1011, %r1015, %r1013;    setp.ne.u32 p, %r1011, 0;
    vote.ballot.sync.b32 %r1011, p, 0xffffffff;
    @!p not.b32 %r1011, %r1011;
}

	// end inline asm
	and.b32  	%r1026, %r1011, %r1025;
	mov.b32 	%r1016, 128;
	// begin inline asm
	{
    .reg .pred p;
    and.b32 %r1014, %r1015, %r1016;    setp.ne.u32 p, %r1014, 0;
    vote.ballot.sync.b32 %r1014, p, 0xffffffff;
    @!p not.b32 %r1014, %r1014;
}

	// end inline asm
	and.b32  	%r1027, %r1014, %r1026;
	clz.b32 	%r1028, %r1027;
	sub.s32 	%r145, 31, %r1028;
	and.b32  	%r1029, %r671, %r1027;
	popc.b32 	%r146, %r1029;
	setp.ne.s32 	%p111, %r291, %r145;
	mov.b32 	%r1867, 0;
	@%p111 bra 	$L__BB28_179;
	shl.b32 	%r1030, %r1, 5;
	and.b32  	%r1031, %r1030, 31744;
	mov.u32 	%r1032, _ZZN3cub18CUB_300001_SM_10006detail10radix_sort29DeviceRadixSortOnesweepKernelINS1_5radix10policy_hubImiyE10Policy1000ELNS0_9SortOrderE0EmiyiiNS1_21identity_decomposer_tEEEvPT5_SB_PT3_PKSC_PT1_PKSG_PT2_PKSK_T4_iiT6_E1s;
	add.s32 	%r1033, %r1032, %r1031;
	shr.u64 	%rd191, %rd574, %r697;
	cvt.u32.u64 	%r1035, %rd191;
	and.b32  	%r1036, %r1035, %r31;
	shl.b32 	%r1037, %r1036, 2;
	add.s32 	%r1038, %r1033, %r1037;
	atom.shared.add.u32 	%r1867, [%r1038], %r146;
$L__BB28_179:
	shfl.sync.idx.b32	%r1064|%p112, %r1867, %r145, 31, -1;
	add.s32 	%r149, %r146, %r1064;
	shr.u64 	%rd192, %rd573, %r697;
	cvt.u32.u64 	%r1066, %rd192;
	and.b32  	%r1061, %r1066, %r31;
	mov.b32 	%r1041, 1;
	// begin inline asm
	{
    .reg .pred p;
    and.b32 %r1039, %r1061, %r1041;    setp.ne.u32 p, %r1039, 0;
    vote.ballot.sync.b32 %r1039, p, 0xffffffff;
    @!p not.b32 %r1039, %r1039;
}

	// end inline asm
	mov.b32 	%r1044, 2;
	// begin inline asm
	{
    .reg .pred p;
    and.b32 %r1042, %r1061, %r1044;    setp.ne.u32 p, %r1042, 0;
    vote.ballot.sync.b32 %r1042, p, 0xffffffff;
    @!p not.b32 %r1042, %r1042;
}

	// end inline asm
	and.b32  	%r1067, %r1042, %r1039;
	mov.b32 	%r1047, 4;
	// begin inline asm
	{
    .reg .pred p;
    and.b32 %r1045, %r1061, %r1047;    setp.ne.u32 p, %r1045, 0;
    vote.ballot.sync.b32 %r1045, p, 0xffffffff;
    @!p not.b32 %r1045, %r1045;
}

	// end inline asm
	and.b32  	%r1068, %r1045, %r1067;
	mov.b32 	%r1050, 8;
	// begin inline asm
	{
    .reg .pred p;
    and.b32 %r1048, %r1061, %r1050;    setp.ne.u32 p, %r1048, 0;
    vote.ballot.sync.b32 %r1048, p, 0xffffffff;
    @!p not.b32 %r1048, %r1048;
}

	// end inline asm
	and.b32  	%r1069, %r1048, %r1068;
	mov.b32 	%r1053, 16;
	// begin inline asm
	{
    .reg .pred p;
    and.b32 %r1051, %r1061, %r1053;    setp.ne.u32 p, %r1051, 0;
    vote.ballot.sync.b32 %r1051, p, 0xffffffff;
    @!p not.b32 %r1051, %r1051;
}

	// end inline asm
	and.b32  	%r1070, %r1051, %r1069;
	mov.b32 	%r1056, 32;
	// begin inline asm
	{
    .reg .pred p;
    and.b32 %r1054, %r1061, %r1056;    setp.ne.u32 p, %r1054, 0;
    vote.ballot.sync.b32 %r1054, p, 0xffffffff;
    @!p not.b32 %r1054, %r1054;
}

	// end inline asm
	and.b32  	%r1071, %r1054, %r1070;
	mov.b32 	%r1059, 64;
	// begin inline asm
	{
    .reg .pred p;
    and.b32 %r1057, %r1061, %r1059;    setp.ne.u32 p, %r1057, 0;
    vote.ballot.sync.b32 %r1057, p, 0xffffffff;
    @!p not.b32 %r1057, %r1057;
}

	// end inline asm
	and.b32  	%r1072, %r1057, %r1071;
	mov.b32 	%r1062, 128;
	// begin inline asm
	{
    .reg .pred p;
    and.b32 %r1060, %r1061, %r1062;    setp.ne.u32 p, %r1060, 0;
    vote.ballot.sync.b32 %r1060, p, 0xffffffff;
    @!p not.b32 %r1060, %r1060;
}

	// end inline asm
	and.b32  	%r1073, %r1060, %r1072;
	clz.b32 	%r1074, %r1073;
	sub.s32 	%r150, 31, %r1074;
	and.b32  	%r1075, %r671, %r1073;
	popc.b32 	%r151, %r1075;
	setp.ne.s32 	%p113, %r291, %r150;
	mov.b32 	%r1868, 0;
	@%p113 bra 	$L__BB28_181;
	shl.b32 	%r1076, %r1, 5;
	and.b32  	%r1077, %r1076, 31744;
	mov.u32 	%r1078, _ZZN3cub18CUB_300001_SM_10006detail10radix_sort29DeviceRadixSortOnesweepKernelINS1_5radix10policy_hubImiyE10Policy1000ELNS0_9SortOrderE0EmiyiiNS1_21identity_decomposer_tEEEvPT5_SB_PT3_PKSC_PT1_PKSG_PT2_PKSK_T4_iiT6_E1s;
	add.s32 	%r1079, %r1078, %r1077;
	shr.u64 	%rd193, %rd573, %r697;
	cvt.u32.u64 	%r1081, %rd193;
	and.b32  	%r1082, %r1081, %r31;
	shl.b32 	%r1083, %r1082, 2;
	add.s32 	%r1084, %r1079, %r1083;
	atom.shared.add.u32 	%r1868, [%r1084], %r151;
$L__BB28_181:
	shfl.sync.idx.b32	%r1110|%p114, %r1868, %r150, 31, -1;
	add.s32 	%r154, %r151, %r1110;
	shr.u64 	%rd194, %rd572, %r697;
	cvt.u32.u64 	%r1112, %rd194;
	and.b32  	%r1107, %r1112, %r31;
	mov.b32 	%r1087, 1;
	// begin inline asm
	{
    .reg .pred p;
    and.b32 %r1085, %r1107, %r1087;    setp.ne.u32 p, %r1085, 0;
    vote.ballot.sync.b32 %r1085, p, 0xffffffff;
    @!p not.b32 %r1085, %r1085;
}

	// end inline asm
	mov.b32 	%r1090, 2;
	// begin inline asm
	{
    .reg .pred p;
    and.b32 %r1088, %r1107, %r1090;    setp.ne.u32 p, %r1088, 0;
    vote.ballot.sync.b32 %r1088, p, 0xffffffff;
    @!p not.b32 %r1088, %r1088;
}

	// end inline asm
	and.b32  	%r1113, %r1088, %r1085;
	mov.b32 	%r1093, 4;
	// begin inline asm
	{
    .reg .pred p;
    and.b32 %r1091, %r1107, %r1093;    setp.ne.u32 p, %r1091, 0;
    vote.ballot.sync.b32 %r1091, p, 0xffffffff;
    @!p not.b32 %r1091, %r1091;
}

	// end inline asm
	and.b32  	%r1114, %r1091, %r1113;
	mov.b32 	%r1096, 8;
	// begin inline asm
	{
    .reg .pred p;
    and.b32 %r1094, %r1107, %r1096;    setp.ne.u32 p, %r1094, 0;
    vote.ballot.sync.b32 %r1094, p, 0xffffffff;
    @!p not.b32 %r1094, %r1094;
}

	// end inline asm
	and.b32  	%r1115, %r1094, %r1114;
	mov.b32 	%r1099, 16;
	// begin inline asm
	{
    .reg .pred p;
    and.b32 %r1097, %r1107, %r1099;    setp.ne.u32 p, %r1097, 0;
    vote.ballot.sync.b32 %r1097, p, 0xffffffff;
    @!p not.b32 %r1097, %r1097;
}

	// end inline asm
	and.b32  	%r1116, %r1097, %r1115;
	mov.b32 	%r1102, 32;
	// begin inline asm
	{
    .reg .pred p;
    and.b32 %r1100, %r1107, %r1102;    setp.ne.u32 p, %r1100, 0;
    vote.ballot.sync.b32 %r1100, p, 0xffffffff;
    @!p not.b32 %r1100, %r1100;
}

	// end inline asm
	and.b32  	%r1117, %r1100, %r1116;
	mov.b32 	%r1105, 64;
	// begin inline asm
	{
    .reg .pred p;
    and.b32 %r1103, %r1107, %r1105;    setp.ne.u32 p, %r1103, 0;
    vote.ballot.sync.b32 %r1103, p, 0xffffffff;
    @!p not.b32 %r1103, %r1103;
}

	// end inline asm
	and.b32  	%r1118, %r1103, %r1117;
	mov.b32 	%r1108, 128;
	// begin inline asm
	{
    .reg .pred p;
    and.b32 %r1106, %r1107, %r1108;    setp.ne.u32 p, %r1106, 0;
    vote.ballot.sync.b32 %r1106, p, 0xffffffff;
    @!p not.b32 %r1106, %r1106;
}

	// end inline asm
	and.b32  	%r1119, %r1106, %r1118;
	clz.b32 	%r1120, %r1119;
	sub.s32 	%r155, 31, %r1120;
	and.b32  	%r1121, %r671, %r1119;
	popc.b32 	%r156, %r1121;
	setp.ne.s32 	%p115, %r291, %r155;
	mov.b32 	%r1869, 0;
	@%p115 bra 	$L__BB28_183;
	shl.b32 	%r1122, %r1, 5;
	and.b32  	%r1123, %r1122, 31744;
	mov.u32 	%r1124, _ZZN3cub18CUB_300001_SM_10006detail10radix_sort29DeviceRadixSortOnesweepKernelINS1_5radix10policy_hubImiyE10Policy1000ELNS0_9SortOrderE0EmiyiiNS1_21identity_decomposer_tEEEvPT5_SB_PT3_PKSC_PT1_PKSG_PT2_PKSK_T4_iiT6_E1s;
	add.s32 	%r1125, %r1124, %r1123;
	shr.u64 	%rd195, %rd572, %r697;
	cvt.u32.u64 	%r1127, %rd195;
	and.b32  	%r1128, %r1127, %r31;
	shl.b32 	%r1129, %r1128, 2;
	add.s32 	%r1130, %r1125, %r1129;
	atom.shared.add.u32 	%r1869, [%r1130], %r156;
$L__BB28_183:
	shfl.sync.idx.b32	%r1156|%p116, %r1869, %r155, 31, -1;
	add.s32 	%r159, %r156, %r1156;
	shr.u64 	%rd196, %rd571, %r697;
	cvt.u32.u64 	%r1158, %rd196;
	and.b32  	%r1153, %r1158, %r31;
	mov.b32 	%r1133, 1;
	// begin inline asm
	{
    .reg .pred p;
    and.b32 %r1131, %r1153, %r1133;    setp.ne.u32 p, %r1131, 0;
    vote.ballot.sync.b32 %r1131, p, 0xffffffff;
    @!p not.b32 %r1131, %r1131;
}

	// end inline asm
	mov.b32 	%r1136, 2;
	// begin inline asm
	{
    .reg .pred p;
    and.b32 %r1134, %r1153, %r1136;    setp.ne.u32 p, %r1134, 0;
    vote.ballot.sync.b32 %r1134, p, 0xffffffff;
    @!p not.b32 %r1134, %r1134;
}

	// end inline asm
	and.b32  	%r1159, %r1134, %r1131;
	mov.b32 	%r1139, 4;
	// begin inline asm
	{
    .reg .pred p;
    and.b32 %r1137, %r1153, %r1139;    setp.ne.u32 p, %r1137, 0;
    vote.ballot.sync.b32 %r1137, p, 0xffffffff;
    @!p not.b32 %r1137, %r1137;
}

	// end inline asm
	and.b32  	%r1160, %r1137, %r1159;
	mov.b32 	%r1142, 8;
	// begin inline asm
	{
    .reg .pred p;
    and.b32 %r1140, %r1153, %r1142;    setp.ne.u32 p, %r1140, 0;
    vote.ballot.sync.b32 %r1140, p, 0xffffffff;
    @!p not.b32 %r1140, %r1140;
}

	// end inline asm
	and.b32  	%r1161, %r1140, %r1160;
	mov.b32 	%r1145, 16;
	// begin inline asm
	{
    .reg .pred p;
    and.b32 %r1143, %r1153, %r1145;    setp.ne.u32 p, %r1143, 0;
    vote.ballot.sync.b32 %r1143, p, 0xffffffff;
    @!p not.b32 %r1143, %r1143;
}

	// end inline asm
	and.b32  	%r1162, %r1143, %r1161;
	mov.b32 	%r1148, 32;
	// begin inline asm
	{
    .reg .pred p;
    and.b32 %r1146, %r1153, %r1148;    setp.ne.u32 p, %r1146, 0;
    vote.ballot.sync.b32 %r1146, p, 0xffffffff;
    @!p not.b32 %r1146, %r1146;
}

	// end inline asm
	and.b32  	%r1163, %r1146, %r1162;
	mov.b32 	%r1151, 64;
	// begin inline asm
	{
    .reg .pred p;
    and.b32 %r1149, %r1153, %r1151;    setp.ne.u32 p, %r1149, 0;
    vote.ballot.sync.b32 %r1149, p, 0xffffffff;
    @!p not.b32 %r1149, %r1149;
}

	// end inline asm
	and.b32  	%r1164, %r1149, %r1163;
	mov.b32 	%r1154, 128;
	// begin inline asm
	{
    .reg .pred p;
    and.b32 %r1152, %r1153, %r1154;    setp.ne.u32 p, %r1152, 0;
    vote.ballot.sync.b32 %r1152, p, 0xffffffff;
    @!p not.b32 %r1152, %r1152;
}

	// end inline asm
	and.b32  	%r1165, %r1152, %r1164;
	clz.b32 	%r1166, %r1165;
	sub.s32 	%r160, 31, %r1166;
	and.b32  	%r1167, %r671, %r1165;
	popc.b32 	%r161, %r1167;
	setp.ne.s32 	%p117, %r291, %r160;
	mov.b32 	%r1870, 0;
	@%p117 bra 	$L__BB28_185;
	shl.b32 	%r1168, %r1, 5;
	and.b32  	%r1169, %r1168, 31744;
	mov.u32 	%r1170, _ZZN3cub18CUB_300001_SM_10006detail10radix_sort29DeviceRadixSortOnesweepKernelINS1_5radix10policy_hubImiyE10Policy1000ELNS0_9SortOrderE0EmiyiiNS1_21identity_decomposer_tEEEvPT5_SB_PT3_PKSC_PT1_PKSG_PT2_PKSK_T4_iiT6_E1s;
	add.s32 	%r1171, %r1170, %r1169;
	shr.u64 	%rd197, %rd571, %r697;
	cvt.u32.u64 	%r1173, %rd197;
	and.b32  	%r1174, %r1173, %r31;
	shl.b32 	%r1175, %r1174, 2;
	add.s32 	%r1176, %r1171, %r1175;
	atom.shared.add.u32 	%r1870, [%r1176], %r161;
$L__BB28_185:
	shfl.sync.idx.b32	%r1202|%p118, %r1870, %r160, 31, -1;
	add.s32 	%r164, %r161, %r1202;
	shr.u64 	%rd198, %rd570, %r697;
	cvt.u32.u64 	%r1204, %rd198;
	and.b32  	%r1199, %r1204, %r31;
	mov.b32 	%r1179, 1;
	// begin inline asm
	{
    .reg .pred p;
    and.b32 %r1177, %r1199, %r1179;    setp.ne.u32 p, %r1177, 0;
    vote.ballot.sync.b32 %r1177, p, 0xffffffff;
    @!p not.b32 %r1177, %r1177;
}

	// end inline asm
	mov.b32 	%r1182, 2;
	// begin inline asm
	{
    .reg .pred p;
    and.b32 %r1180, %r1199, %r1182;    setp.ne.u32 p, %r1180, 0;
    vote.ballot.sync.b32 %r1180, p, 0xffffffff;
    @!p not.b32 %r1180, %r1180;
}

	// end inline asm
	and.b32  	%r1205, %r1180, %r1177;
	mov.b32 	%r1185, 4;
	// begin inline asm
	{
    .reg .pred p;
    and.b32 %r1183, %r1199, %r1185;    setp.ne.u32 p, %r1183, 0;
    vote.ballot.sync.b32 %r1183, p, 0xffffffff;
    @!p not.b32 %r1183, %r1183;
}

	// end inline asm
	and.b32  	%r1206, %r1183, %r1205;
	mov.b32 	%r1188, 8;
	// begin inline asm
	{
    .reg .pred p;
    and.b32 %r1186, %r1199, %r1188;    setp.ne.u32 p, %r1186, 0;
    vote.ballot.sync.b32 %r1186, p, 0xffffffff;
    @!p not.b32 %r1186, %r1186;
}

	// end inline asm
	and.b32  	%r1207, %r1186, %r1206;
	mov.b32 	%r1191, 16;
	// begin inline asm
	{
    .reg .pred p;
    and.b32 %r1189, %r1199, %r1191;    setp.ne.u32 p, %r1189, 0;
    vote.ballot.sync.b32 %r1189, p, 0xffffffff;
    @!p not.b32 %r1189, %r1189;
}

	// end inline asm
	and.b32  	%r1208, %r1189, %r1207;
	mov.b32 	%r1194, 32;
	// begin inline asm
	{
    .reg .pred p;
    and.b32 %r1192, %r1199, %r1194;    setp.ne.u32 p, %r1192, 0;
    vote.ballot.sync.b32 %r1192, p, 0xffffffff;
    @!p not.b32 %r1192, %r1192;
}

	// end inline asm
	and.b32  	%r1209, %r1192, %r1208;
	mov.b32 	%r1197, 64;
	// begin inline asm
	{
    .reg .pred p;
    and.b32 %r1195, %r1199, %r1197;    setp.ne.u32 p, %r1195, 0;
    vote.ballot.sync.b32 %r1195, p, 0xffffffff;
    @!p not.b32 %r1195, %r1195;
}

	// end inline asm
	and.b32  	%r1210, %r1195, %r1209;
	mov.b32 	%r1200, 128;
	// begin inline asm
	{
    .reg .pred p;
    and.b32 %r1198, %r1199, %r1200;    setp.ne.u32 p, %r1198, 0;
    vote.ballot.sync.b32 %r1198, p, 0xffffffff;
    @!p not.b32 %r1198, %r1198;
}

	// end inline asm
	and.b32  	%r1211, %r1198, %r1210;
	clz.b32 	%r1212, %r1211;
	sub.s32 	%r165, 31, %r1212;
	and.b32  	%r1213, %r671, %r1211;
	popc.b32 	%r166, %r1213;
	setp.ne.s32 	%p119, %r291, %r165;
	mov.b32 	%r1871, 0;
	@%p119 bra 	$L__BB28_187;
	shl.b32 	%r1214, %r1, 5;
	and.b32  	%r1215, %r1214, 31744;
	mov.u32 	%r1216, _ZZN3cub18CUB_300001_SM_10006detail10radix_sort29DeviceRadixSortOnesweepKernelINS1_5radix10policy_hubImiyE10Policy1000ELNS0_9SortOrderE0EmiyiiNS1_21identity_decomposer_tEEEvPT5_SB_PT3_PKSC_PT1_PKSG_PT2_PKSK_T4_iiT6_E1s;
	add.s32 	%r1217, %r1216, %r1215;
	shr.u64 	%rd199, %rd570, %r697;
	cvt.u32.u64 	%r1219, %rd199;
	and.b32  	%r1220, %r1219, %r31;
	shl.b32 	%r1221, %r1220, 2;
	add.s32 	%r1222, %r1217, %r1221;
	atom.shared.add.u32 	%r1871, [%r1222], %r166;
$L__BB28_187:
	shfl.sync.idx.b32	%r1248|%p120, %r1871, %r165, 31, -1;
	add.s32 	%r169, %r166, %r1248;
	shr.u64 	%rd200, %rd569, %r697;
	cvt.u32.u64 	%r1250, %rd200;
	and.b32  	%r1245, %r1250, %r31;
	mov.b32 	%r1225, 1;
	// begin inline asm
	{
    .reg .pred p;
    and.b32 %r1223, %r1245, %r1225;    setp.ne.u32 p, %r1223, 0;
    vote.ballot.sync.b32 %r1223, p, 0xffffffff;
    @!p not.b32 %r1223, %r1223;
}

	// end inline asm
	mov.b32 	%r1228, 2;
	// begin inline asm
	{
    .reg .pred p;
    and.b32 %r1226, %r1245, %r1228;    setp.ne.u32 p, %r1226, 0;
    vote.ballot.sync.b32 %r1226, p, 0xffffffff;
    @!p not.b32 %r1226, %r1226;
}

	// end inline asm
	and.b32  	%r1251, %r1226, %r1223;
	mov.b32 	%r1231, 4;
	// begin inline asm
	{
    .reg .pred p;
    and.b32 %r1229, %r1245, %r1231;    setp.ne.u32 p, %r1229, 0;
    vote.ballot.sync.b32 %r1229, p, 0xffffffff;
    @!p not.b32 %r1229, %r1229;
}

	// end inline asm
	and.b32  	%r1252, %r1229, %r1251;
	mov.b32 	%r1234, 8;
	// begin inline asm
	{
    .reg .pred p;
    and.b32 %r1232, %r1245, %r1234;    setp.ne.u32 p, %r1232, 0;
    vote.ballot.sync.b32 %r1232, p, 0xffffffff;
    @!p not.b32 %r1232, %r1232;
}

	// end inline asm
	and.b32  	%r1253, %r1232, %r1252;
	mov.b32 	%r1237, 16;
	// begin inline asm
	{
    .reg .pred p;
    and.b32 %r1235, %r1245, %r1237;    setp.ne.u32 p, %r1235, 0;
    vote.ballot.sync.b32 %r1235, p, 0xffffffff;
    @!p not.b32 %r1235, %r1235;
}

	// end inline asm
	and.b32  	%r1254, %r1235, %r1253;
	mov.b32 	%r1240, 32;
	// begin inline asm
	{
    .reg .pred p;
    and.b32 %r1238, %r1245, %r1240;    setp.ne.u32 p, %r1238, 0;
    vote.ballot.sync.b32 %r1238, p, 0xffffffff;
    @!p not.b32 %r1238, %r1238;
}

	// end inline asm
	and.b32  	%r1255, %r1238, %r1254;
	mov.b32 	%r1243, 64;
	// begin inline asm
	{
    .reg .pred p;
    and.b32 %r1241, %r1245, %r1243;    setp.ne.u32 p, %r1241, 0;
    vote.ballot.sync.b32 %r1241, p, 0xffffffff;
    @!p not.b32 %r1241, %r1241;
}

	// end inline asm
	and.b32  	%r1256, %r1241, %r1255;
	mov.b32 	%r1246, 128;
	// begin inline asm
	{
    .reg .pred p;
    and.b32 %r1244, %r1245, %r1246;    setp.ne.u32 p, %r1244, 0;
    vote.ballot.sync.b32 %r1244, p, 0xffffffff;
    @!p not.b32 %r1244, %r1244;
}

	// end inline asm
	and.b32  	%r1257, %r1244, %r1256;
	clz.b32 	%r1258, %r1257;
	sub.s32 	%r170, 31, %r1258;
	and.b32  	%r1259, %r671, %r1257;
	popc.b32 	%r171, %r1259;
	setp.ne.s32 	%p121, %r291, %r170;
	mov.b32 	%r1872, 0;
	@%p121 bra 	$L__BB28_189;
	shl.b32 	%r1260, %r1, 5;
	and.b32  	%r1261, %r1260, 31744;
	mov.u32 	%r1262, _ZZN3cub18CUB_300001_SM_10006detail10radix_sort29DeviceRadixSortOnesweepKernelINS1_5radix10policy_hubImiyE10Policy1000ELNS0_9SortOrderE0EmiyiiNS1_21identity_decomposer_tEEEvPT5_SB_PT3_PKSC_PT1_PKSG_PT2_PKSK_T4_iiT6_E1s;
	add.s32 	%r1263, %r1262, %r1261;
	shr.u64 	%rd201, %rd569, %r697;
	cvt.u32.u64 	%r1265, %rd201;
	and.b32  	%r1266, %r1265, %r31;
	shl.b32 	%r1267, %r1266, 2;
	add.s32 	%r1268, %r1263, %r1267;
	atom.shared.add.u32 	%r1872, [%r1268], %r171;
$L__BB28_189:
	shfl.sync.idx.b32	%r1294|%p122, %r1872, %r170, 31, -1;
	add.s32 	%r174, %r171, %r1294;
	shr.u64 	%rd202, %rd568, %r697;
	cvt.u32.u64 	%r1296, %rd202;
	and.b32  	%r1291, %r1296, %r31;
	mov.b32 	%r1271, 1;
	// begin inline asm
	{
    .reg .pred p;
    and.b32 %r1269, %r1291, %r1271;    setp.ne.u32 p, %r1269, 0;
    vote.ballot.sync.b32 %r1269, p, 0xffffffff;
    @!p not.b32 %r1269, %r1269;
}

	// end inline asm
	mov.b32 	%r1274, 2;
	// begin inline asm
	{
    .reg .pred p;
    and.b32 %r1272, %r1291, %r1274;    setp.ne.u32 p, %r1272, 0;
    vote.ballot.sync.b32 %r1272, p, 0xffffffff;
    @!p not.b32 %r1272, %r1272;
}

	// end inline asm
	and.b32  	%r1297, %r1272, %r1269;
	mov.b32 	%r1277, 4;
	// begin inline asm
	{
    .reg .pred p;
    and.b32 %r1275, %r1291, %r1277;    setp.ne.u32 p, %r1275, 0;
    vote.ballot.sync.b32 %r1275, p, 0xffffffff;
    @!p not.b32 %r1275, %r1275;
}

	// end inline asm
	and.b32  	%r1298, %r1275, %r1297;
	mov.b32 	%r1280, 8;
	// begin inline asm
	{
    .reg .pred p;
    and.b32 %r1278, %r1291, %r1280;    setp.ne.u32 p, %r1278, 0;
    vote.ballot.sync.b32 %r1278, p, 0xffffffff;
    @!p not.b32 %r1278, %r1278;
}

	// end inline asm
	and.b32  	%r1299, %r1278, %r1298;
	mov.b32 	%r1283, 16;
	// begin inline asm
	{
    .reg .pred p;
    and.b32 %r1281, %r1291, %r1283;    setp.ne.u32 p, %r1281, 0;
    vote.ballot.sync.b32 %r1281, p, 0xffffffff;
    @!p not.b32 %r1281, %r1281;
}

	// end inline asm
	and.b32  	%r1300, %r1281, %r1299;
	mov.b32 	%r1286, 32;
	// begin inline asm
	{
    .reg .pred p;
    and.b32 %r1284, %r1291, %r1286;    setp.ne.u32 p, %r1284, 0;
    vote.ballot.sync.b32 %r1284, p, 0xffffffff;
    @!p not.b32 %r1284, %r1284;
}

	// end inline asm
	and.b32  	%r1301, %r1284, %r1300;
	mov.b32 	%r1289, 64;
	// begin inline asm
	{
    .reg .pred p;
    and.b32 %r1287, %r1291, %r1289;    setp.ne.u32 p, %r1287, 0;
    vote.ballot.sync.b32 %r1287, p, 0xffffffff;
    @!p not.b32 %r1287, %r1287;
}

	// end inline asm
	and.b32  	%r1302, %r1287, %r1301;
	mov.b32 	%r1292, 128;
	// begin inline asm
	{
    .reg .pred p;
    and.b32 %r1290, %r1291, %r1292;    setp.ne.u32 p, %r1290, 0;
    vote.ballot.sync.b32 %r1290, p, 0xffffffff;
    @!p not.b32 %r1290, %r1290;
}

	// end inline asm
	and.b32  	%r1303, %r1290, %r1302;
	clz.b32 	%r1304, %r1303;
	sub.s32 	%r175, 31, %r1304;
	and.b32  	%r1305, %r671, %r1303;
	popc.b32 	%r176, %r1305;
	setp.ne.s32 	%p123, %r291, %r175;
	mov.b32 	%r1873, 0;
	@%p123 bra 	$L__BB28_191;
	shl.b32 	%r1306, %r1, 5;
	and.b32  	%r1307, %r1306, 31744;
	mov.u32 	%r1308, _ZZN3cub18CUB_300001_SM_10006detail10radix_sort29DeviceRadixSortOnesweepKernelINS1_5radix10policy_hubImiyE10Policy1000ELNS0_9SortOrderE0EmiyiiNS1_21identity_decomposer_tEEEvPT5_SB_PT3_PKSC_PT1_PKSG_PT2_PKSK_T4_iiT6_E1s;
	add.s32 	%r1309, %r1308, %r1307;
	shr.u64 	%rd203, %rd568, %r697;
	cvt.u32.u64 	%r1311, %rd203;
	and.b32  	%r1312, %r1311, %r31;
	shl.b32 	%r1313, %r1312, 2;
	add.s32 	%r1314, %r1309, %r1313;
	atom.shared.add.u32 	%r1873, [%r1314], %r176;
$L__BB28_191:
	shfl.sync.idx.b32	%r1340|%p124, %r1873, %r175, 31, -1;
	add.s32 	%r179, %r176, %r1340;
	shr.u64 	%rd204, %rd567, %r697;
	cvt.u32.u64 	%r1342, %rd204;
	and.b32  	%r1337, %r1342, %r31;
	mov.b32 	%r1317, 1;
	// begin inline asm
	{
    .reg .pred p;
    and.b32 %r1315, %r1337, %r1317;    setp.ne.u32 p, %r1315, 0;
    vote.ballot.sync.b32 %r1315, p, 0xffffffff;
    @!p not.b32 %r1315, %r1315;
}

	// end inline asm
	mov.b32 	%r1320, 2;
	// begin inline asm
	{
    .reg .pred p;
    and.b32 %r1318, %r1337, %r1320;    setp.ne.u32 p, %r1318, 0;
    vote.ballot.sync.b32 %r1318, p, 0xffffffff;
    @!p not.b32 %r1318, %r1318;
}

	// end inline asm
	and.b32  	%r1343, %r1318, %r1315;
	mov.b32 	%r1323, 4;
	// begin inline asm
	{
    .reg .pred p;
    and.b32 %r1321, %r1337, %r1323;    setp.ne.u32 p, %r1321, 0;
    vote.ballot.sync.b32 %r1321, p, 0xffffffff;
    @!p not.b32 %r1321, %r1321;
}

	// end inline asm
	and.b32  	%r1344, %r1321, %r1343;
	mov.b32 	%r1326, 8;
	// begin inline asm
	{
    .reg .pred p;
    and.b32 %r1324, %r1337, %r1326;    setp.ne.u32 p, %r1324, 0;
    vote.ballot.sync.b32 %r1324, p, 0xffffffff;
    @!p not.b32 %r1324, %r1324;
}

	// end inline asm
	and.b32  	%r1345, %r1324, %r1344;
	mov.b32 	%r1329, 16;
	// begin inline asm
	{
    .reg .pred p;
    and.b32 %r1327, %r1337, %r1329;    setp.ne.u32 p, %r1327, 0;
    vote.ballot.sync.b32 %r1327, p, 0xffffffff;
    @!p not.b32 %r1327, %r1327;
}

	// end inline asm
	and.b32  	%r1346, %r1327, %r1345;
	mov.b32 	%r1332, 32;
	// begin inline asm
	{
    .reg .pred p;
    and.b32 %r1330, %r1337, %r1332;    setp.ne.u32 p, %r1330, 0;
    vote.ballot.sync.b32 %r1330, p, 0xffffffff;
    @!p not.b32 %r1330, %r1330;
}

	// end inline asm
	and.b32  	%r1347, %r1330, %r1346;
	mov.b32 	%r1335, 64;
	// begin inline asm
	{
    .reg .pred p;
    and.b32 %r1333, %r1337, %r1335;    setp.ne.u32 p, %r1333, 0;
    vote.ballot.sync.b32 %r1333, p, 0xffffffff;
    @!p not.b32 %r1333, %r1333;
}

	// end inline asm
	and.b32  	%r1348, %r1333, %r1347;
	mov.b32 	%r1338, 128;
	// begin inline asm
	{
    .reg .pred p;
    and.b32 %r1336, %r1337, %r1338;    setp.ne.u32 p, %r1336, 0;
    vote.ballot.sync.b32 %r1336, p, 0xffffffff;
    @!p not.b32 %r1336, %r1336;
}

	// end inline asm
	and.b32  	%r1349, %r1336, %r1348;
	clz.b32 	%r1350, %r1349;
	sub.s32 	%r180, 31, %r1350;
	and.b32  	%r1351, %r671, %r1349;
	popc.b32 	%r181, %r1351;
	setp.ne.s32 	%p125, %r291, %r180;
	mov.b32 	%r1874, 0;
	@%p125 bra 	$L__BB28_193;
	shl.b32 	%r1352, %r1, 5;
	and.b32  	%r1353, %r1352, 31744;
	mov.u32 	%r1354, _ZZN3cub18CUB_300001_SM_10006detail10radix_sort29DeviceRadixSortOnesweepKernelINS1_5radix10policy_hubImiyE10Policy1000ELNS0_9SortOrderE0EmiyiiNS1_21identity_decomposer_tEEEvPT5_SB_PT3_PKSC_PT1_PKSG_PT2_PKSK_T4_iiT6_E1s;
	add.s32 	%r1355, %r1354, %r1353;
	shr.u64 	%rd205, %rd567, %r697;
	cvt.u32.u64 	%r1357, %rd205;
	and.b32  	%r1358, %r1357, %r31;
	shl.b32 	%r1359, %r1358, 2;
	add.s32 	%r1360, %r1355, %r1359;
	atom.shared.add.u32 	%r1874, [%r1360], %r181;
$L__BB28_193:
	cvt.u64.u32 	%rd79, %r1;
	shfl.sync.idx.b32	%r1361|%p127, %r1874, %r180, 31, -1;
	add.s32 	%r184, %r181, %r1361;
	bar.sync 	0;
	shl.b32 	%r1362, %r114, 3;
	mov.u32 	%r1363, _ZZN3cub18CUB_300001_SM_10006detail10radix_sort29DeviceRadixSortOnesweepKernelINS1_5radix10policy_hubImiyE10Policy1000ELNS0_9SortOrderE0EmiyiiNS1_21identity_decomposer_tEEEvPT5_SB_PT3_PKSC_PT1_PKSG_PT2_PKSK_T4_iiT6_E1s;
	add.s32 	%r185, %r1363, %r1362;
	st.shared.u64 	[%r185+-8], %rd581;
	shl.b32 	%r1364, %r119, 3;
	add.s32 	%r186, %r1363, %r1364;
	st.shared.u64 	[%r186+-8], %rd580;
	shl.b32 	%r1365, %r124, 3;
	add.s32 	%r187, %r1363, %r1365;
	st.shared.u64 	[%r187+-8], %rd579;
	shl.b32 	%r1366, %r129, 3;
	add.s32 	%r188, %r1363, %r1366;
	st.shared.u64 	[%r188+-8], %rd578;
	shl.b32 	%r1367, %r134, 3;
	add.s32 	%r189, %r1363, %r1367;
	st.shared.u64 	[%r189+-8], %rd577;
	shl.b32 	%r1368, %r139, 3;
	add.s32 	%r190, %r1363, %r1368;
	st.shared.u64 	[%r190+-8], %rd576;
	shl.b32 	%r1369, %r144, 3;
	add.s32 	%r191, %r1363, %r1369;
	st.shared.u64 	[%r191+-8], %rd575;
	shl.b32 	%r1370, %r149, 3;
	add.s32 	%r192, %r1363, %r1370;
	st.shared.u64 	[%r192+-8], %rd574;
	shl.b32 	%r1371, %r154, 3;
	add.s32 	%r193, %r1363, %r1371;
	st.shared.u64 	[%r193+-8], %rd573;
	shl.b32 	%r1372, %r159, 3;
	add.s32 	%r194, %r1363, %r1372;
	st.shared.u64 	[%r194+-8], %rd572;
	shl.b32 	%r1373, %r164, 3;
	add.s32 	%r195, %r1363, %r1373;
	st.shared.u64 	[%r195+-8], %rd571;
	shl.b32 	%r1374, %r169, 3;
	add.s32 	%r196, %r1363, %r1374;
	st.shared.u64 	[%r196+-8], %rd570;
	shl.b32 	%r1375, %r174, 3;
	add.s32 	%r197, %r1363, %r1375;
	st.shared.u64 	[%r197+-8], %rd569;
	shl.b32 	%r1376, %r179, 3;
	add.s32 	%r198, %r1363, %r1376;
	st.shared.u64 	[%r198+-8], %rd568;
	shl.b32 	%r1377, %r184, 3;
	add.s32 	%r199, %r1363, %r1377;
	st.shared.u64 	[%r199+-8], %rd567;
	shl.b32 	%r1378, %r1, 3;
	add.s32 	%r1379, %r1363, %r1378;
	add.s32 	%r200, %r1379, 46080;
	@%p96 bra 	$L__BB28_201;
	ld.param.u64 	%rd549, [_ZN3cub18CUB_300001_SM_10006detail10radix_sort29DeviceRadixSortOnesweepKernelINS1_5radix10policy_hubImiyE10Policy1000ELNS0_9SortOrderE0EmiyiiNS1_21identity_decomposer_tEEEvPT5_SB_PT3_PKSC_PT1_PKSG_PT2_PKSK_T4_iiT6__param_3];
	cvta.to.global.u64 	%rd206, %rd549;
	shl.b64 	%rd207, %rd79, 3;
	add.s64 	%rd208, %rd206, %rd207;
	ld.global.u64 	%rd209, [%rd208];
	cvt.s64.s32 	%rd210, %r108;
	sub.s64 	%rd583, %rd209, %rd210;
	st.shared.u64 	[%r200], %rd583;
	setp.lt.s32 	%p128, %r4, 1;
	mov.u32 	%r1878, %r1826;
	@%p128 bra 	$L__BB28_200;
	mov.b32 	%r1876, -1;
	mov.u32 	%r1875, %r4;
	mov.u32 	%r1878, %r1826;
$L__BB28_196:
	ld.param.u64 	%rd542, [_ZN3cub18CUB_300001_SM_10006detail10radix_sort29DeviceRadixSortOnesweepKernelINS1_5radix10policy_hubImiyE10Policy1000ELNS0_9SortOrderE0EmiyiiNS1_21identity_decomposer_tEEEvPT5_SB_PT3_PKSC_PT1_PKSG_PT2_PKSK_T4_iiT6__param_0];
	add.s32 	%r204, %r1875, -1;
	shl.b32 	%r1381, %r204, 8;
	add.s32 	%r1382, %r1381, %r1;
	cvta.to.global.u64 	%rd211, %rd542;
	mul.wide.s32 	%rd212, %r1382, 4;
	add.s64 	%rd81, %rd211, %rd212;
$L__BB28_197:
	membar.cta;
	ld.volatile.global.u32 	%r205, [%rd81];
	setp.eq.s32 	%p129, %r205, 0;
	@%p129 bra 	$L__BB28_197;
	and.b32  	%r1383, %r205, 1073741823;
	add.s32 	%r1878, %r1383, %r1878;
	setp.gt.s32 	%p130, %r205, -1;
	vote.sync.ballot.b32 	%r1876, %p130, %r1876;
	setp.gt.u32 	%p132, %r1875, 1;
	and.pred  	%p133, %p130, %p132;
	mov.u32 	%r1875, %r204;
	@%p133 bra 	$L__BB28_196;
	ld.shared.u64 	%rd583, [%r200];
$L__BB28_200:
	ld.param.u64 	%rd543, [_ZN3cub18CUB_300001_SM_10006detail10radix_sort29DeviceRadixSortOnesweepKernelINS1_5radix10policy_hubImiyE10Policy1000ELNS0_9SortOrderE0EmiyiiNS1_21identity_decomposer_tEEEvPT5_SB_PT3_PKSC_PT1_PKSG_PT2_PKSK_T4_iiT6__param_0];
	or.b32  	%r1384, %r1878, -2147483648;
	cvta.to.global.u64 	%rd213, %rd543;
	shl.b32 	%r1385, %r4, 8;
	add.s32 	%r1386, %r1385, %r1;
	mul.wide.s32 	%rd214, %r1386, 4;
	add.s64 	%rd215, %rd213, %rd214;
	st.volatile.global.u32 	[%rd215], %r1384;
	sub.s32 	%r1387, %r1878, %r1826;
	cvt.s64.s32 	%rd216, %r1387;
	add.s64 	%rd217, %rd583, %rd216;
	st.shared.u64 	[%r200], %rd217;
$L__BB28_201:
	ld.param.u32 	%r1809, [_ZN3cub18CUB_300001_SM_10006detail10radix_sort29DeviceRadixSortOnesweepKernelINS1_5radix10policy_hubImiyE10Policy1000ELNS0_9SortOrderE0EmiyiiNS1_21identity_decomposer_tEEEvPT5_SB_PT3_PKSC_PT1_PKSG_PT2_PKSK_T4_iiT6__param_8];
	ld.param.u64 	%rd546, [_ZN3cub18CUB_300001_SM_10006detail10radix_sort29DeviceRadixSortOnesweepKernelINS1_5radix10policy_hubImiyE10Policy1000ELNS0_9SortOrderE0EmiyiiNS1_21identity_decomposer_tEEEvPT5_SB_PT3_PKSC_PT1_PKSG_PT2_PKSK_T4_iiT6__param_2];
	mad.lo.s32 	%r209, %r4, 5760, 5760;
	setp.lt.s32 	%p135, %r209, %r1809;
	setp.eq.s64 	%p136, %rd546, 0;
	or.pred  	%p137, %p136, %p135;
	or.pred  	%p138, %p96, %p137;
	@%p138 bra 	$L__BB28_203;
	ld.param.u64 	%rd547, [_ZN3cub18CUB_300001_SM_10006detail10radix_sort29DeviceRadixSortOnesweepKernelINS1_5radix10policy_hubImiyE10Policy1000ELNS0_9SortOrderE0EmiyiiNS1_21identity_decomposer_tEEEvPT5_SB_PT3_PKSC_PT1_PKSG_PT2_PKSK_T4_iiT6__param_2];
	ld.shared.u64 	%rd218, [%r200];
	cvt.s64.s32 	%rd219, %r1826;
	cvt.s64.s32 	%rd220, %r108;
	add.s64 	%rd221, %rd220, %rd219;
	add.s64 	%rd222, %rd221, %rd218;
	cvta.to.global.u64 	%rd223, %rd547;
	shl.b64 	%rd224, %rd79, 3;
	add.s64 	%rd225, %rd223, %rd224;
	st.global.u64 	[%rd225], %rd222;
$L__BB28_203:
	ld.param.u32 	%r1810, [_ZN3cub18CUB_300001_SM_10006detail10radix_sort29DeviceRadixSortOnesweepKernelINS1_5radix10policy_hubImiyE10Policy1000ELNS0_9SortOrderE0EmiyiiNS1_21identity_decomposer_tEEEvPT5_SB_PT3_PKSC_PT1_PKSG_PT2_PKSK_T4_iiT6__param_8];
	setp.gt.s32 	%p139, %r209, %r1810;
	bar.sync 	0;
	add.s32 	%r210, %r200, -46080;
	@%p139 bra 	$L__BB28_205;
	ld.shared.u64 	%rd226, [%r200+-46080];
	shr.u64 	%rd227, %rd226, %r697;
	cvt.u32.u64 	%r1389, %rd227;
	and.b32  	%r1390, %r1389, %r31;
	shl.b32 	%r1391, %r1390, 3;
	mov.u32 	%r1392, _ZZN3cub18CUB_300001_SM_10006detail10radix_sort29DeviceRadixSortOnesweepKernelINS1_5radix10policy_hubImiyE10Policy1000ELNS0_9SortOrderE0EmiyiiNS1_21identity_decomposer_tEEEvPT5_SB_PT3_PKSC_PT1_PKSG_PT2_PKSK_T4_iiT6_E1s;
	add.s32 	%r1393, %r1392, 46080;
	add.s32 	%r1394, %r1393, %r1391;
	ld.shared.u64 	%rd228, [%r1394];
	add.s64 	%rd229, %rd228, %rd79;
	shl.b64 	%rd230, %rd229, 3;
	add.s64 	%rd231, %rd67, %rd230;
	st.global.u64 	[%rd231], %rd226;
	bar.warp.sync 	-1;
	ld.shared.u64 	%rd232, [%r200+-43008];
	shr.u64 	%rd233, %rd232, %r697;
	cvt.u32.u64 	%r1395, %rd233;
	and.b32  	%r1396, %r1395, %r31;
	shl.b32 	%r1397, %r1396, 3;
	add.s32 	%r1398, %r1393, %r1397;
	ld.shared.u64 	%rd234, [%r1398];
	add.s64 	%rd235, %rd234, %rd79;
	shl.b64 	%rd236, %rd235, 3;
	add.s64 	%rd237, %rd67, %rd236;
	st.global.u64 	[%rd237+3072], %rd232;
	bar.warp.sync 	-1;
	ld.shared.u64 	%rd238, [%r200+-39936];
	shr.u64 	%rd239, %rd238, %r697;
	cvt.u32.u64 	%r1399, %rd239;
	and.b32  	%r1400, %r1399, %r31;
	shl.b32 	%r1401, %r1400, 3;
	add.s32 	%r1402, %r1393, %r1401;
	ld.shared.u64 	%rd240, [%r1402];
	add.s64 	%rd241, %rd240, %rd79;
	shl.b64 	%rd242, %rd241, 3;
	add.s64 	%rd243, %rd67, %rd242;
	st.global.u64 	[%rd243+6144], %rd238;
	bar.warp.sync 	-1;
	ld.shared.u64 	%rd244, [%r200+-36864];
	shr.u64 	%rd245, %rd244, %r697;
	cvt.u32.u64 	%r1403, %rd245;
	and.b32  	%r1404, %r1403, %r31;
	shl.b32 	%r1405, %r1404, 3;
	add.s32 	%r1406, %r1393, %r1405;
	ld.shared.u64 	%rd246, [%r1406];
	add.s64 	%rd247, %rd246, %rd79;
	shl.b64 	%rd248, %rd247, 3;
	add.s64 	%rd249, %rd67, %rd248;
	st.global.u64 	[%rd249+9216], %rd244;
	bar.warp.sync 	-1;
	ld.shared.u64 	%rd250, [%r200+-33792];
	shr.u64 	%rd251, %rd250, %r697;
	cvt.u32.u64 	%r1407, %rd251;
	and.b32  	%r1408, %r1407, %r31;
	shl.b32 	%r1409, %r1408, 3;
	add.s32 	%r1410, %r1393, %r1409;
	ld.shared.u64 	%rd252, [%r1410];
	add.s64 	%rd253, %rd252, %rd79;
	shl.b64 	%rd254, %rd253, 3;
	add.s64 	%rd255, %rd67, %rd254;
	st.global.u64 	[%rd255+12288], %rd250;
	bar.warp.sync 	-1;
	ld.shared.u64 	%rd256, [%r200+-30720];
	shr.u64 	%rd257, %rd256, %r697;
	cvt.u32.u64 	%r1411, %rd257;
	and.b32  	%r1412, %r1411, %r31;
	shl.b32 	%r1413, %r1412, 3;
	add.s32 	%r1414, %r1393, %r1413;
	ld.shared.u64 	%rd258, [%r1414];
	add.s64 	%rd259, %rd258, %rd79;
	shl.b64 	%rd260, %rd259, 3;
	add.s64 	%rd261, %rd67, %rd260;
	st.global.u64 	[%rd261+15360], %rd256;
	bar.warp.sync 	-1;
	ld.shared.u64 	%rd262, [%r200+-27648];
	shr.u64 	%rd263, %rd262, %r697;
	cvt.u32.u64 	%r1415, %rd263;
	and.b32  	%r1416, %r1415, %r31;
	shl.b32 	%r1417, %r1416, 3;
	add.s32 	%r1418, %r1393, %r1417;
	ld.shared.u64 	%rd264, [%r1418];
	add.s64 	%rd265, %rd264, %rd79;
	shl.b64 	%rd266, %rd265, 3;
	add.s64 	%rd267, %rd67, %rd266;
	st.global.u64 	[%rd267+18432], %rd262;
	bar.warp.sync 	-1;
	ld.shared.u64 	%rd268, [%r200+-24576];
	shr.u64 	%rd269, %rd268, %r697;
	cvt.u32.u64 	%r1419, %rd269;
	and.b32  	%r1420, %r1419, %r31;
	shl.b32 	%r1421, %r1420, 3;
	add.s32 	%r1422, %r1393, %r1421;
	ld.shared.u64 	%rd270, [%r1422];
	add.s64 	%rd271, %rd270, %rd79;
	shl.b64 	%rd272, %rd271, 3;
	add.s64 	%rd273, %rd67, %rd272;
	st.global.u64 	[%rd273+21504], %rd268;
	bar.warp.sync 	-1;
	ld.shared.u64 	%rd274, [%r200+-21504];
	shr.u64 	%rd275, %rd274, %r697;
	cvt.u32.u64 	%r1423, %rd275;
	and.b32  	%r1424, %r1423, %r31;
	shl.b32 	%r1425, %r1424, 3;
	add.s32 	%r1426, %r1393, %r1425;
	ld.shared.u64 	%rd276, [%r1426];
	add.s64 	%rd277, %rd276, %rd79;
	shl.b64 	%rd278, %rd277, 3;
	add.s64 	%rd279, %rd67, %rd278;
	st.global.u64 	[%rd279+24576], %rd274;
	bar.warp.sync 	-1;
	ld.shared.u64 	%rd280, [%r200+-18432];
	shr.u64 	%rd281, %rd280, %r697;
	cvt.u32.u64 	%r1427, %rd281;
	and.b32  	%r1428, %r1427, %r31;
	shl.b32 	%r1429, %r1428, 3;
	add.s32 	%r1430, %r1393, %r1429;
	ld.shared.u64 	%rd282, [%r1430];
	add.s64 	%rd283, %rd282, %rd79;
	shl.b64 	%rd284, %rd283, 3;
	add.s64 	%rd285, %rd67, %rd284;
	st.global.u64 	[%rd285+27648], %rd280;
	bar.warp.sync 	-1;
	ld.shared.u64 	%rd286, [%r200+-15360];
	shr.u64 	%rd287, %rd286, %r697;
	cvt.u32.u64 	%r1431, %rd287;
	and.b32  	%r1432, %r1431, %r31;
	shl.b32 	%r1433, %r1432, 3;
	add.s32 	%r1434, %r1393, %r1433;
	ld.shared.u64 	%rd288, [%r1434];
	add.s64 	%rd289, %rd288, %rd79;
	shl.b64 	%rd290, %rd289, 3;
	add.s64 	%rd291, %rd67, %rd290;
	st.global.u64 	[%rd291+30720], %rd286;
	bar.warp.sync 	-1;
	ld.shared.u64 	%rd292, [%r200+-12288];
	shr.u64 	%rd293, %rd292, %r697;
	cvt.u32.u64 	%r1435, %rd293;
	and.b32  	%r1436, %r1435, %r31;
	shl.b32 	%r1437, %r1436, 3;
	add.s32 	%r1438, %r1393, %r1437;
	ld.shared.u64 	%rd294, [%r1438];
	add.s64 	%rd295, %rd294, %rd79;
	shl.b64 	%rd296, %rd295, 3;
	add.s64 	%rd297, %rd67, %rd296;
	st.global.u64 	[%rd297+33792], %rd292;
	bar.warp.sync 	-1;
	ld.shared.u64 	%rd298, [%r200+-9216];
	shr.u64 	%rd299, %rd298, %r697;
	cvt.u32.u64 	%r1439, %rd299;
	and.b32  	%r1440, %r1439, %r31;
	shl.b32 	%r1441, %r1440, 3;
	add.s32 	%r1442, %r1393, %r1441;
	ld.shared.u64 	%rd300, [%r1442];
	add.s64 	%rd301, %rd300, %rd79;
	shl.b64 	%rd302, %rd301, 3;
	add.s64 	%rd303, %rd67, %rd302;
	st.global.u64 	[%rd303+36864], %rd298;
	bar.warp.sync 	-1;
	ld.shared.u64 	%rd304, [%r200+-6144];
	shr.u64 	%rd305, %rd304, %r697;
	cvt.u32.u64 	%r1443, %rd305;
	and.b32  	%r1444, %r1443, %r31;
	shl.b32 	%r1445, %r1444, 3;
	add.s32 	%r1446, %r1393, %r1445;
	ld.shared.u64 	%rd306, [%r1446];
	add.s64 	%rd307, %rd306, %rd79;
	shl.b64 	%rd308, %rd307, 3;
	add.s64 	%rd309, %rd67, %rd308;
	st.global.u64 	[%rd309+39936], %rd304;
	bar.warp.sync 	-1;
	ld.shared.u64 	%rd310, [%r200+-3072];
	shr.u64 	%rd311, %rd310, %r697;
	cvt.u32.u64 	%r1447, %rd311;
	and.b32  	%r1448, %r1447, %r31;
	shl.b32 	%r1449, %r1448, 3;
	add.s32 	%r1450, %r1393, %r1449;
	ld.shared.u64 	%rd312, [%r1450];
	add.s64 	%rd313, %rd312, %rd79;
	shl.b64 	%rd314, %rd313, 3;
	add.s64 	%rd315, %rd67, %rd314;
	st.global.u64 	[%rd315+43008], %rd310;
	bar.warp.sync 	-1;
	bra.uni 	$L__BB28_236;
$L__BB28_205:
	ld.param.u32 	%r1811, [_ZN3cub18CUB_300001_SM_10006detail10radix_sort29DeviceRadixSortOnesweepKernelINS1_5radix10policy_hubImiyE10Policy1000ELNS0_9SortOrderE0EmiyiiNS1_21identity_decomposer_tEEEvPT5_SB_PT3_PKSC_PT1_PKSG_PT2_PKSK_T4_iiT6__param_8];
	mad.lo.s32 	%r211, %r4, -5760, %r1811;
	setp.ge.s32 	%p140, %r1, %r211;
	@%p140 bra 	$L__BB28_207;
	ld.shared.u64 	%rd316, [%r210];
	shr.u64 	%rd317, %rd316, %r697;
	cvt.u32.u64 	%r1452, %rd317;
	and.b32  	%r1453, %r1452, %r31;
	shl.b32 	%r1454, %r1453, 3;
	mov.u32 	%r1455, _ZZN3cub18CUB_300001_SM_10006detail10radix_sort29DeviceRadixSortOnesweepKernelINS1_5radix10policy_hubImiyE10Policy1000ELNS0_9SortOrderE0EmiyiiNS1_21identity_decomposer_tEEEvPT5_SB_PT3_PKSC_PT1_PKSG_PT2_PKSK_T4_iiT6_E1s;
	add.s32 	%r1456, %r1455, %r1454;
	ld.shared.u64 	%rd318, [%r1456+46080];
	add.s64 	%rd319, %rd318, %rd79;
	shl.b64 	%rd320, %rd319, 3;
	add.s64 	%rd321, %rd67, %rd320;
	st.global.u64 	[%rd321], %rd316;
$L__BB28_207:
	bar.warp.sync 	-1;
	add.s32 	%r1457, %r1, 384;
	setp.ge.s32 	%p141, %r1457, %r211;
	@%p141 bra 	$L__BB28_209;
	ld.shared.u64 	%rd322, [%r200+-43008];
	shr.u64 	%rd323, %rd322, %r697;
	cvt.u32.u64 	%r1459, %rd323;
	and.b32  	%r1460, %r1459, %r31;
	shl.b32 	%r1461, %r1460, 3;
	mov.u32 	%r1462, _ZZN3cub18CUB_300001_SM_10006detail10radix_sort29DeviceRadixSortOnesweepKernelINS1_5radix10policy_hubImiyE10Policy1000ELNS0_9SortOrderE0EmiyiiNS1_21identity_decomposer_tEEEvPT5_SB_PT3_PKSC_PT1_PKSG_PT2_PKSK_T4_iiT6_E1s;
	add.s32 	%r1463, %r1462, %r1461;
	ld.shared.u64 	%rd324, [%r1463+46080];
	add.s64 	%rd325, %rd324, %rd79;
	shl.b64 	%rd326, %rd325, 3;
	add.s64 	%rd327, %rd67, %rd326;
	st.global.u64 	[%rd327+3072], %rd322;
$L__BB28_209:
	bar.warp.sync 	-1;
	add.s32 	%r1464, %r1, 768;
	setp.ge.s32 	%p142, %r1464, %r211;
	@%p142 bra 	$L__BB28_211;
	ld.shared.u64 	%rd328, [%r200+-39936];
	shr.u64 	%rd329, %rd328, %r697;
	cvt.u32.u64 	%r1466, %rd329;
	and.b32  	%r1467, %r1466, %r31;
	shl.b32 	%r1468, %r1467, 3;
	mov.u32 	%r1469, _ZZN3cub18CUB_300001_SM_10006detail10radix_sort29DeviceRadixSortOnesweepKernelINS1_5radix10policy_hubImiyE10Policy1000ELNS0_9SortOrderE0EmiyiiNS1_21identity_decomposer_tEEEvPT5_SB_PT3_PKSC_PT1_PKSG_PT2_PKSK_T4_iiT6_E1s;
	add.s32 	%r1470, %r1469, %r1468;
	ld.shared.u64 	%rd330, [%r1470+46080];
	add.s64 	%rd331, %rd330, %rd79;
	shl.b64 	%rd332, %rd331, 3;
	add.s64 	%rd333, %rd67, %rd332;
	st.global.u64 	[%rd333+6144], %rd328;
$L__BB28_211:
	bar.warp.sync 	-1;
	add.s32 	%r1471, %r1, 1152;
	setp.ge.s32 	%p143, %r1471, %r211;
	@%p143 bra 	$L__BB28_213;
	ld.shared.u64 	%rd334, [%r200+-36864];
	shr.u64 	%rd335, %rd334, %r697;
	cvt.u32.u64 	%r1473, %rd335;
	and.b32  	%r1474, %r1473, %r31;
	shl.b32 	%r1475, %r1474, 3;
	mov.u32 	%r1476, _ZZN3cub18CUB_300001_SM_10006detail10radix_sort29DeviceRadixSortOnesweepKernelINS1_5radix10policy_hubImiyE10Policy1000ELNS0_9SortOrderE0EmiyiiNS1_21identity_decomposer_tEEEvPT5_SB_PT3_PKSC_PT1_PKSG_PT2_PKSK_T4_iiT6_E1s;
	add.s32 	%r1477, %r1476, %r1475;
	ld.shared.u64 	%rd336, [%r1477+46080];
	add.s64 	%rd337, %rd336, %rd79;
	shl.b64 	%rd338, %rd337, 3;
	add.s64 	%rd339, %rd67, %rd338;
	st.global.u64 	[%rd339+9216], %rd334;
$L__BB28_213:
	bar.warp.sync 	-1;
	add.s32 	%r1478, %r1, 1536;
	setp.ge.s32 	%p144, %r1478, %r211;
	@%p144 bra 	$L__BB28_215;
	ld.shared.u64 	%rd340, [%r200+-33792];
	shr.u64 	%rd341, %rd340, %r697;
	cvt.u32.u64 	%r1480, %rd341;
	and.b32  	%r1481, %r1480, %r31;
	shl.b32 	%r1482, %r1481, 3;
	mov.u32 	%r1483, _ZZN3cub18CUB_300001_SM_10006detail10radix_sort29DeviceRadixSortOnesweepKernelINS1_5radix10policy_hubImiyE10Policy1000ELNS0_9SortOrderE0EmiyiiNS1_21identity_decomposer_tEEEvPT5_SB_PT3_PKSC_PT1_PKSG_PT2_PKSK_T4_iiT6_E1s;
	add.s32 	%r1484, %r1483, %r1482;
	ld.shared.u64 	%rd342, [%r1484+46080];
	add.s64 	%rd343, %rd342, %rd79;
	shl.b64 	%rd344, %rd343, 3;
	add.s64 	%rd345, %rd67, %rd344;
	st.global.u64 	[%rd345+12288], %rd340;
$L__BB28_215:
	bar.warp.sync 	-1;
	add.s32 	%r1485, %r1, 1920;
	setp.ge.s32 	%p145, %r1485, %r211;
	@%p145 bra 	$L__BB28_217;
	ld.shared.u64 	%rd346, [%r200+-30720];
	shr.u64 	%rd347, %rd346, %r697;
	cvt.u32.u64 	%r1487, %rd347;
	and.b32  	%r1488, %r1487, %r31;
	shl.b32 	%r1489, %r1488, 3;
	mov.u32 	%r1490, _ZZN3cub18CUB_300001_SM_10006detail10radix_sort29DeviceRadixSortOnesweepKernelINS1_5radix10policy_hubImiyE10Policy1000ELNS0_9SortOrderE0EmiyiiNS1_21identity_decomposer_tEEEvPT5_SB_PT3_PKSC_PT1_PKSG_PT2_PKSK_T4_iiT6_E1s;
	add.s32 	%r1491, %r1490, %r1489;
	ld.shared.u64 	%rd348, [%r1491+46080];
	add.s64 	%rd349, %rd348, %rd79;
	shl.b64 	%rd350, %rd349, 3;
	add.s64 	%rd351, %rd67, %rd350;
	st.global.u64 	[%rd351+15360], %rd346;
$L__BB28_217:
	bar.warp.sync 	-1;
	add.s32 	%r1492, %r1, 2304;
	setp.ge.s32 	%p146, %r1492, %r211;
	@%p146 bra 	$L__BB28_219;
	ld.shared.u64 	%rd352, [%r200+-27648];
	shr.u64 	%rd353, %rd352, %r697;
	cvt.u32.u64 	%r1494, %rd353;
	and.b32  	%r1495, %r1494, %r31;
	shl.b32 	%r1496, %r1495, 3;
	mov.u32 	%r1497, _ZZN3cub18CUB_300001_SM_10006detail10radix_sort29DeviceRadixSortOnesweepKernelINS1_5radix10policy_hubImiyE10Policy1000ELNS0_9SortOrderE0EmiyiiNS1_21identity_decomposer_tEEEvPT5_SB_PT3_PKSC_PT1_PKSG_PT2_PKSK_T4_iiT6_E1s;
	add.s32 	%r1498, %r1497, %r1496;
	ld.shared.u64 	%rd354, [%r1498+46080];
	add.s64 	%rd355, %rd354, %rd79;
	shl.b64 	%rd356, %rd355, 3;
	add.s64 	%rd357, %rd67, %rd356;
	st.global.u64 	[%rd357+18432], %rd352;
$L__BB28_219:
	bar.warp.sync 	-1;
	add.s32 	%r1499, %r1, 2688;
	setp.ge.s32 	%p147, %r1499, %r211;
	@%p147 bra 	$L__BB28_221;
	ld.shared.u64 	%rd358, [%r200+-24576];
	shr.u64 	%rd359, %rd358, %r697;
	cvt.u32.u64 	%r1501, %rd359;
	and.b32  	%r1502, %r1501, %r31;
	shl.b32 	%r1503, %r1502, 3;
	mov.u32 	%r1504, _ZZN3cub18CUB_300001_SM_10006detail10radix_sort29DeviceRadixSortOnesweepKernelINS1_5radix10policy_hubImiyE10Policy1000ELNS0_9SortOrderE0EmiyiiNS1_21identity_decomposer_tEEEvPT5_SB_PT3_PKSC_PT1_PKSG_PT2_PKSK_T4_iiT6_E1s;
	add.s32 	%r1505, %r1504, %r1503;
	ld.shared.u64 	%rd360, [%r1505+46080];
	add.s64 	%rd361, %rd360, %rd79;
	shl.b64 	%rd362, %rd361, 3;
	add.s64 	%rd363, %rd67, %rd362;
	st.global.u64 	[%rd363+21504], %rd358;
$L__BB28_221:
	bar.warp.sync 	-1;
	or.b32  	%r1506, %r1, 3072;
	setp.ge.s32 	%p148, %r1506, %r211;
	@%p148 bra 	$L__BB28_223;
	ld.shared.u64 	%rd364, [%r200+-21504];
	shr.u64 	%rd365, %rd364, %r697;
	cvt.u32.u64 	%r1508, %rd365;
	and.b32  	%r1509, %r1508, %r31;
	shl.b32 	%r1510, %r1509, 3;
	mov.u32 	%r1511, _ZZN3cub18CUB_300001_SM_10006detail10radix_sort29DeviceRadixSortOnesweepKernelINS1_5radix10policy_hubImiyE10Policy1000ELNS0_9SortOrderE0EmiyiiNS1_21identity_decomposer_tEEEvPT5_SB_PT3_PKSC_PT1_PKSG_PT2_PKSK_T4_iiT6_E1s;
	add.s32 	%r1512, %r1511, %r1510;
	ld.shared.u64 	%rd366, [%r1512+46080];
	add.s64 	%rd367, %rd366, %rd79;
	shl.b64 	%rd368, %rd367, 3;
	add.s64 	%rd369, %rd67, %rd368;
	st.global.u64 	[%rd369+24576], %rd364;
$L__BB28_223:
	bar.warp.sync 	-1;
	add.s32 	%r1513, %r1, 3456;
	setp.ge.s32 	%p149, %r1513, %r211;
	@%p149 bra 	$L__BB28_225;
	ld.shared.u64 	%rd370, [%r200+-18432];
	shr.u64 	%rd371, %rd370, %r697;
	cvt.u32.u64 	%r1515, %rd371;
	and.b32  	%r1516, %r1515, %r31;
	shl.b32 	%r1517, %r1516, 3;
	mov.u32 	%r1518, _ZZN3cub18CUB_300001_SM_10006detail10radix_sort29DeviceRadixSortOnesweepKernelINS1_5radix10policy_hubImiyE10Policy1000ELNS0_9SortOrderE0EmiyiiNS1_21identity_decomposer_tEEEvPT5_SB_PT3_PKSC_PT1_PKSG_PT2_PKSK_T4_iiT6_E1s;
	add.s32 	%r1519, %r1518, %r1517;
	ld.shared.u64 	%rd372, [%r1519+46080];
	add.s64 	%rd373, %rd372, %rd79;
	shl.b64 	%rd374, %rd373, 3;
	add.s64 	%rd375, %rd67, %rd374;
	st.global.u64 	[%rd375+27648], %rd370;
$L__BB28_225:
	bar.warp.sync 	-1;
	add.s32 	%r1520, %r1, 3840;
	setp.ge.s32 	%p150, %r1520, %r211;
	@%p150 bra 	$L__BB28_227;
	ld.shared.u64 	%rd376, [%r200+-15360];
	shr.u64 	%rd377, %rd376, %r697;
	cvt.u32.u64 	%r1522, %rd377;
	and.b32  	%r1523, %r1522, %r31;
	shl.b32 	%r1524, %r1523, 3;
	mov.u32 	%r1525, _ZZN3cub18CUB_300001_SM_10006detail10radix_sort29DeviceRadixSortOnesweepKernelINS1_5radix10policy_hubImiyE10Policy1000ELNS0_9SortOrderE0EmiyiiNS1_21identity_decomposer_tEEEvPT5_SB_PT3_PKSC_PT1_PKSG_PT2_PKSK_T4_iiT6_E1s;
	add.s32 	%r1526, %r1525, %r1524;
	ld.shared.u64 	%rd378, [%r1526+46080];
	add.s64 	%rd379, %rd378, %rd79;
	shl.b64 	%rd380, %rd379, 3;
	add.s64 	%rd381, %rd67, %rd380;
	st.global.u64 	[%rd381+30720], %rd376;
$L__BB28_227:
	bar.warp.sync 	-1;
	add.s32 	%r1527, %r1, 4224;
	setp.ge.s32 	%p151, %r1527, %r211;
	@%p151 bra 	$L__BB28_229;
	ld.shared.u64 	%rd382, [%r200+-12288];
	shr.u64 	%rd383, %rd382, %r697;
	cvt.u32.u64 	%r1529, %rd383;
	and.b32  	%r1530, %r1529, %r31;
	shl.b32 	%r1531, %r1530, 3;
	mov.u32 	%r1532, _ZZN3cub18CUB_300001_SM_10006detail10radix_sort29DeviceRadixSortOnesweepKernelINS1_5radix10policy_hubImiyE10Policy1000ELNS0_9SortOrderE0EmiyiiNS1_21identity_decomposer_tEEEvPT5_SB_PT3_PKSC_PT1_PKSG_PT2_PKSK_T4_iiT6_E1s;
	add.s32 	%r1533, %r1532, %r1531;
	ld.shared.u64 	%rd384, [%r1533+46080];
	add.s64 	%rd385, %rd384, %rd79;
	shl.b64 	%rd386, %rd385, 3;
	add.s64 	%rd387, %rd67, %rd386;
	st.global.u64 	[%rd387+33792], %rd382;
$L__BB28_229:
	bar.warp.sync 	-1;
	add.s32 	%r1534, %r1, 4608;
	setp.ge.s32 	%p152, %r1534, %r211;
	@%p152 bra 	$L__BB28_231;
	ld.shared.u64 	%rd388, [%r200+-9216];
	shr.u64 	%rd389, %rd388, %r697;
	cvt.u32.u64 	%r1536, %rd389;
	and.b32  	%r1537, %r1536, %r31;
	shl.b32 	%r1538, %r1537, 3;
	mov.u32 	%r1539, _ZZN3cub18CUB_300001_SM_10006detail10radix_sort29DeviceRadixSortOnesweepKernelINS1_5radix10policy_hubImiyE10Policy1000ELNS0_9SortOrderE0EmiyiiNS1_21identity_decomposer_tEEEvPT5_SB_PT3_PKSC_PT1_PKSG_PT2_PKSK_T4_iiT6_E1s;
	add.s32 	%r1540, %r1539, %r1538;
	ld.shared.u64 	%rd390, [%r1540+46080];
	add.s64 	%rd391, %rd390, %rd79;
	shl.b64 	%rd392, %rd391, 3;
	add.s64 	%rd393, %rd67, %rd392;
	st.global.u64 	[%rd393+36864], %rd388;
$L__BB28_231:
	bar.warp.sync 	-1;
	add.s32 	%r1541, %r1, 4992;
	setp.ge.s32 	%p153, %r1541, %r211;
	@%p153 bra 	$L__BB28_233;
	ld.shared.u64 	%rd394, [%r200+-6144];
	shr.u64 	%rd395, %rd394, %r697;
	cvt.u32.u64 	%r1543, %rd395;
	and.b32  	%r1544, %r1543, %r31;
	shl.b32 	%r1545, %r1544, 3;
	mov.u32 	%r1546, _ZZN3cub18CUB_300001_SM_10006detail10radix_sort29DeviceRadixSortOnesweepKernelINS1_5radix10policy_hubImiyE10Policy1000ELNS0_9SortOrderE0EmiyiiNS1_21identity_decomposer_tEEEvPT5_SB_PT3_PKSC_PT1_PKSG_PT2_PKSK_T4_iiT6_E1s;
	add.s32 	%r1547, %r1546, %r1545;
	ld.shared.u64 	%rd396, [%r1547+46080];
	add.s64 	%rd397, %rd396, %rd79;
	shl.b64 	%rd398, %rd397, 3;
	add.s64 	%rd399, %rd67, %rd398;
	st.global.u64 	[%rd399+39936], %rd394;
$L__BB28_233:
	bar.warp.sync 	-1;
	add.s32 	%r1548, %r1, 5376;
	setp.ge.s32 	%p154, %r1548, %r211;
	@%p154 bra 	$L__BB28_235;
	ld.shared.u64 	%rd400, [%r200+-3072];
	shr.u64 	%rd401, %rd400, %r697;
	cvt.u32.u64 	%r1550, %rd401;
	and.b32  	%r1551, %r1550, %r31;
	shl.b32 	%r1552, %r1551, 3;
	mov.u32 	%r1553, _ZZN3cub18CUB_300001_SM_10006detail10radix_sort29DeviceRadixSortOnesweepKernelINS1_5radix10policy_hubImiyE10Policy1000ELNS0_9SortOrderE0EmiyiiNS1_21identity_decomposer_tEEEvPT5_SB_PT3_PKSC_PT1_PKSG_PT2_PKSK_T4_iiT6_E1s;
	add.s32 	%r1554, %r1553, %r1552;
	ld.shared.u64 	%rd402, [%r1554+46080];
	add.s64 	%rd403, %rd402, %rd79;
	shl.b64 	%rd404, %rd403, 3;
	add.s64 	%rd405, %rd67, %rd404;
	st.global.u64 	[%rd405+43008], %rd400;
$L__BB28_235:
	bar.warp.sync 	-1;
$L__BB28_236:
	ld.param.u32 	%r1812, [_ZN3cub18CUB_300001_SM_10006detail10radix_sort29DeviceRadixSortOnesweepKernelINS1_5radix10policy_hubImiyE10Policy1000ELNS0_9SortOrderE0EmiyiiNS1_21identity_decomposer_tEEEvPT5_SB_PT3_PKSC_PT1_PKSG_PT2_PKSK_T4_iiT6__param_8];
	setp.gt.s32 	%p155, %r209, %r1812;
	ld.shared.u64 	%rd406, [%r200+-46080];
	shr.u64 	%rd407, %rd406, %r697;
	cvt.u32.u64 	%r1556, %rd407;
	and.b32  	%r212, %r1556, %r31;
	ld.shared.u64 	%rd408, [%r200+-43008];
	shr.u64 	%rd409, %rd408, %r697;
	cvt.u32.u64 	%r1557, %rd409;
	and.b32  	%r213, %r1557, %r31;
	ld.shared.u64 	%rd410, [%r200+-39936];
	shr.u64 	%rd411, %rd410, %r697;
	cvt.u32.u64 	%r1558, %rd411;
	and.b32  	%r214, %r1558, %r31;
	ld.shared.u64 	%rd412, [%r200+-36864];
	shr.u64 	%rd413, %rd412, %r697;
	cvt.u32.u64 	%r1559, %rd413;
	and.b32  	%r215, %r1559, %r31;
	ld.shared.u64 	%rd414, [%r200+-33792];
	shr.u64 	%rd415, %rd414, %r697;
	cvt.u32.u64 	%r1560, %rd415;
	and.b32  	%r216, %r1560, %r31;
	ld.shared.u64 	%rd416, [%r200+-30720];
	shr.u64 	%rd417, %rd416, %r697;
	cvt.u32.u64 	%r1561, %rd417;
	and.b32  	%r217, %r1561, %r31;
	ld.shared.u64 	%rd418, [%r200+-27648];
	shr.u64 	%rd419, %rd418, %r697;
	cvt.u32.u64 	%r1562, %rd419;
	and.b32  	%r218, %r1562, %r31;
	ld.shared.u64 	%rd420, [%r200+-24576];
	shr.u64 	%rd421, %rd420, %r697;
	cvt.u32.u64 	%r1563, %rd421;
	and.b32  	%r219, %r1563, %r31;
	ld.shared.u64 	%rd422, [%r200+-21504];
	shr.u64 	%rd423, %rd422, %r697;
	cvt.u32.u64 	%r1564, %rd423;
	and.b32  	%r220, %r1564, %r31;
	ld.shared.u64 	%rd424, [%r200+-18432];
	shr.u64 	%rd425, %rd424, %r697;
	cvt.u32.u64 	%r1565, %rd425;
	and.b32  	%r221, %r1565, %r31;
	ld.shared.u64 	%rd426, [%r200+-15360];
	shr.u64 	%rd427, %rd426, %r697;
	cvt.u32.u64 	%r1566, %rd427;
	and.b32  	%r222, %r1566, %r31;
	ld.shared.u64 	%rd428, [%r200+-12288];
	shr.u64 	%rd429, %rd428, %r697;
	cvt.u32.u64 	%r1567, %rd429;
	and.b32  	%r223, %r1567, %r31;
	ld.shared.u64 	%rd430, [%r200+-9216];
	shr.u64 	%rd431, %rd430, %r697;
	cvt.u32.u64 	%r1568, %rd431;
	and.b32  	%r224, %r1568, %r31;
	ld.shared.u64 	%rd432, [%r200+-6144];
	shr.u64 	%rd433, %rd432, %r697;
	cvt.u32.u64 	%r1569, %rd433;
	and.b32  	%r225, %r1569, %r31;
	ld.shared.u64 	%rd434, [%r200+-3072];
	shr.u64 	%rd435, %rd434, %r697;
	cvt.u32.u64 	%r1570, %rd435;
	and.b32  	%r226, %r1570, %r31;
	@%p155 bra 	$L__BB28_238;
	ld.global.u32 	%r1893, [%rd69];
	ld.global.u32 	%r1894, [%rd69+128];
	ld.global.u32 	%r1895, [%rd69+256];
	ld.global.u32 	%r1896, [%rd69+384];
	ld.global.u32 	%r1897, [%rd69+512];
	ld.global.u32 	%r1898, [%rd69+640];
	ld.global.u32 	%r1899, [%rd69+768];
	ld.global.u32 	%r1900, [%rd69+896];
	ld.global.u32 	%r1901, [%rd69+1024];
	ld.global.u32 	%r1902, [%rd69+1152];
	ld.global.u32 	%r1903, [%rd69+1280];
	ld.global.u32 	%r1904, [%rd69+1408];
	ld.global.u32 	%r1905, [%rd69+1536];
	ld.global.u32 	%r1906, [%rd69+1664];
	ld.global.u32 	%r1907, [%rd69+1792];
	bra.uni 	$L__BB28_268;
$L__BB28_238:
	ld.param.u32 	%r1813, [_ZN3cub18CUB_300001_SM_10006detail10radix_sort29DeviceRadixSortOnesweepKernelINS1_5radix10policy_hubImiyE10Policy1000ELNS0_9SortOrderE0EmiyiiNS1_21identity_decomposer_tEEEvPT5_SB_PT3_PKSC_PT1_PKSG_PT2_PKSK_T4_iiT6__param_8];
	cvt.u32.u64 	%r1572, %rd68;
	mul.lo.s32 	%r1573, %r4, 5760;
	sub.s32 	%r242, %r1813, %r1573;
	setp.ge.s32 	%p156, %r1572, %r242;
	@%p156 bra 	$L__BB28_240;
	ld.global.u32 	%r1893, [%rd69];
$L__BB28_240:
	cvt.u32.u64 	%r1575, %rd68;
	add.s32 	%r1576, %r1575, 32;
	setp.ge.s32 	%p157, %r1576, %r242;
	@%p157 bra 	$L__BB28_242;
	ld.global.u32 	%r1894, [%rd69+128];
$L__BB28_242:
	cvt.u32.u64 	%r1578, %rd68;
	add.s32 	%r1579, %r1578, 64;
	setp.ge.s32 	%p158, %r1579, %r242;
	@%p158 bra 	$L__BB28_244;
	ld.global.u32 	%r1895, [%rd69+256];
$L__BB28_244:
	cvt.u32.u64 	%r1581, %rd68;
	add.s32 	%r1582, %r1581, 96;
	setp.ge.s32 	%p159, %r1582, %r242;
	@%p159 bra 	$L__BB28_246;
	ld.global.u32 	%r1896, [%rd69+384];
$L__BB28_246:
	cvt.u32.u64 	%r1584, %rd68;
	add.s32 	%r1585, %r1584, 128;
	setp.ge.s32 	%p160, %r1585, %r242;
	@%p160 bra 	$L__BB28_248;
	ld.global.u32 	%r1897, [%rd69+512];
$L__BB28_248:
	cvt.u32.u64 	%r1587, %rd68;
	add.s32 	%r1588, %r1587, 160;
	setp.ge.s32 	%p161, %r1588, %r242;
	@%p161 bra 	$L__BB28_250;
	ld.global.u32 	%r1898, [%rd69+640];
$L__BB28_250:
	cvt.u32.u64 	%r1590, %rd68;
	add.s32 	%r1591, %r1590, 192;
	setp.ge.s32 	%p162, %r1591, %r242;
	@%p162 bra 	$L__BB28_252;
	ld.global.u32 	%r1899, [%rd69+768];
$L__BB28_252:
	cvt.u32.u64 	%r1593, %rd68;
	add.s32 	%r1594, %r1593, 224;
	setp.ge.s32 	%p163, %r1594, %r242;
	@%p163 bra 	$L__BB28_254;
	ld.global.u32 	%r1900, [%rd69+896];
$L__BB28_254:
	cvt.u32.u64 	%r1596, %rd68;
	add.s32 	%r1597, %r1596, 256;
	setp.ge.s32 	%p164, %r1597, %r242;
	@%p164 bra 	$L__BB28_256;
	ld.global.u32 	%r1901, [%rd69+1024];
$L__BB28_256:
	cvt.u32.u64 	%r1599, %rd68;
	add.s32 	%r1600, %r1599, 288;
	setp.ge.s32 	%p165, %r1600, %r242;
	@%p165 bra 	$L__BB28_258;
	ld.global.u32 	%r1902, [%rd69+1152];
$L__BB28_258:
	cvt.u32.u64 	%r1602, %rd68;
	add.s32 	%r1603, %r1602, 320;
	setp.ge.s32 	%p166, %r1603, %r242;
	@%p166 bra 	$L__BB28_260;
	ld.global.u32 	%r1903, [%rd69+1280];
$L__BB28_260:
	cvt.u32.u64 	%r1605, %rd68;
	add.s32 	%r1606, %r1605, 352;
	setp.ge.s32 	%p167, %r1606, %r242;
	@%p167 bra 	$L__BB28_262;
	ld.global.u32 	%r1904, [%rd69+1408];
$L__BB28_262:
	cvt.u32.u64 	%r1608, %rd68;
	add.s32 	%r1609, %r1608, 384;
	setp.ge.s32 	%p168, %r1609, %r242;
	@%p168 bra 	$L__BB28_264;
	ld.global.u32 	%r1905, [%rd69+1536];
$L__BB28_264:
	cvt.u32.u64 	%r1611, %rd68;
	add.s32 	%r1612, %r1611, 416;
	setp.ge.s32 	%p169, %r1612, %r242;
	@%p169 bra 	$L__BB28_266;
	ld.global.u32 	%r1906, [%rd69+1664];
$L__BB28_266:
	cvt.u32.u64 	%r1614, %rd68;
	add.s32 	%r1615, %r1614, 448;
	setp.ge.s32 	%p170, %r1615, %r242;
	@%p170 bra 	$L__BB28_268;
	ld.global.u32 	%r1907, [%rd69+1792];
$L__BB28_268:
	ld.param.u32 	%r1814, [_ZN3cub18CUB_300001_SM_10006detail10radix_sort29DeviceRadixSortOnesweepKernelINS1_5radix10policy_hubImiyE10Policy1000ELNS0_9SortOrderE0EmiyiiNS1_21identity_decomposer_tEEEvPT5_SB_PT3_PKSC_PT1_PKSG_PT2_PKSK_T4_iiT6__param_8];
	cvt.u64.u32 	%rd84, %r1;
	mad.lo.s32 	%r1616, %r4, 5760, 5760;
	setp.gt.s32 	%p171, %r1616, %r1814;
	bar.sync 	0;
	shl.b32 	%r1617, %r114, 2;
	sub.s32 	%r1618, %r185, %r1617;
	st.shared.u32 	[%r1618+-4], %r1893;
	shl.b32 	%r1619, %r119, 2;
	sub.s32 	%r1620, %r186, %r1619;
	st.shared.u32 	[%r1620+-4], %r1894;
	shl.b32 	%r1621, %r124, 2;
	sub.s32 	%r1622, %r187, %r1621;
	st.shared.u32 	[%r1622+-4], %r1895;
	shl.b32 	%r1623, %r129, 2;
	sub.s32 	%r1624, %r188, %r1623;
	st.shared.u32 	[%r1624+-4], %r1896;
	shl.b32 	%r1625, %r134, 2;
	sub.s32 	%r1626, %r189, %r1625;
	st.shared.u32 	[%r1626+-4], %r1897;
	shl.b32 	%r1627, %r139, 2;
	sub.s32 	%r1628, %r190, %r1627;
	st.shared.u32 	[%r1628+-4], %r1898;
	shl.b32 	%r1629, %r144, 2;
	sub.s32 	%r1630, %r191, %r1629;
	st.shared.u32 	[%r1630+-4], %r1899;
	shl.b32 	%r1631, %r149, 2;
	sub.s32 	%r1632, %r192, %r1631;
	st.shared.u32 	[%r1632+-4], %r1900;
	shl.b32 	%r1633, %r154, 2;
	sub.s32 	%r1634, %r193, %r1633;
	st.shared.u32 	[%r1634+-4], %r1901;
	shl.b32 	%r1635, %r159, 2;
	sub.s32 	%r1636, %r194, %r1635;
	st.shared.u32 	[%r1636+-4], %r1902;
	shl.b32 	%r1637, %r164, 2;
	sub.s32 	%r1638, %r195, %r1637;
	st.shared.u32 	[%r1638+-4], %r1903;
	shl.b32 	%r1639, %r169, 2;
	sub.s32 	%r1640, %r196, %r1639;
	st.shared.u32 	[%r1640+-4], %r1904;
	shl.b32 	%r1641, %r174, 2;
	sub.s32 	%r1642, %r197, %r1641;
	st.shared.u32 	[%r1642+-4], %r1905;
	shl.b32 	%r1643, %r179, 2;
	sub.s32 	%r1644, %r198, %r1643;
	st.shared.u32 	[%r1644+-4], %r1906;
	shl.b32 	%r1645, %r184, 2;
	sub.s32 	%r1646, %r199, %r1645;
	st.shared.u32 	[%r1646+-4], %r1907;
	bar.sync 	0;
	@%p171 bra 	$L__BB28_270;
	shl.b32 	%r1647, %r1, 2;
	sub.s32 	%r1648, %r210, %r1647;
	ld.shared.u32 	%r1649, [%r1648];
	shl.b32 	%r1650, %r212, 3;
	mov.u32 	%r1651, _ZZN3cub18CUB_300001_SM_10006detail10radix_sort29DeviceRadixSortOnesweepKernelINS1_5radix10policy_hubImiyE10Policy1000ELNS0_9SortOrderE0EmiyiiNS1_21identity_decomposer_tEEEvPT5_SB_PT3_PKSC_PT1_PKSG_PT2_PKSK_T4_iiT6_E1s;
	add.s32 	%r1652, %r1651, 46080;
	add.s32 	%r1653, %r1652, %r1650;
	ld.shared.u64 	%rd436, [%r1653];
	add.s64 	%rd437, %rd436, %rd84;
	shl.b64 	%rd438, %rd437, 2;
	add.s64 	%rd439, %rd66, %rd438;
	st.global.u32 	[%rd439], %r1649;
	bar.warp.sync 	-1;
	ld.shared.u32 	%r1654, [%r1648+1536];
	shl.b32 	%r1655, %r213, 3;
	add.s32 	%r1656, %r1652, %r1655;
	ld.shared.u64 	%rd440, [%r1656];
	add.s64 	%rd441, %rd440, %rd84;
	shl.b64 	%rd442, %rd441, 2;
	add.s64 	%rd443, %rd66, %rd442;
	st.global.u32 	[%rd443+1536], %r1654;
	bar.warp.sync 	-1;
	ld.shared.u32 	%r1657, [%r1648+3072];
	shl.b32 	%r1658, %r214, 3;
	add.s32 	%r1659, %r1652, %r1658;
	ld.shared.u64 	%rd444, [%r1659];
	add.s64 	%rd445, %rd444, %rd84;
	shl.b64 	%rd446, %rd445, 2;
	add.s64 	%rd447, %rd66, %rd446;
	st.global.u32 	[%rd447+3072], %r1657;
	bar.warp.sync 	-1;
	ld.shared.u32 	%r1660, [%r1648+4608];
	shl.b32 	%r1661, %r215, 3;
	add.s32 	%r1662, %r1652, %r1661;
	ld.shared.u64 	%rd448, [%r1662];
	add.s64 	%rd449, %rd448, %rd84;
	shl.b64 	%rd450, %rd449, 2;
	add.s64 	%rd451, %rd66, %rd450;
	st.global.u32 	[%rd451+4608], %r1660;
	bar.warp.sync 	-1;
	ld.shared.u32 	%r1663, [%r1648+6144];
	shl.b32 	%r1664, %r216, 3;
	add.s32 	%r1665, %r1652, %r1664;
	ld.shared.u64 	%rd452, [%r1665];
	add.s64 	%rd453, %rd452, %rd84;
	shl.b64 	%rd454, %rd453, 2;
	add.s64 	%rd455, %rd66, %rd454;
	st.global.u32 	[%rd455+6144], %r1663;
	bar.warp.sync 	-1;
	ld.shared.u32 	%r1666, [%r1648+7680];
	shl.b32 	%r1667, %r217, 3;
	add.s32 	%r1668, %r1652, %r1667;
	ld.shared.u64 	%rd456, [%r1668];
	add.s64 	%rd457, %rd456, %rd84;
	shl.b64 	%rd458, %rd457, 2;
	add.s64 	%rd459, %rd66, %rd458;
	st.global.u32 	[%rd459+7680], %r1666;
	bar.warp.sync 	-1;
	ld.shared.u32 	%r1669, [%r1648+9216];
	shl.b32 	%r1670, %r218, 3;
	add.s32 	%r1671, %r1652, %r1670;
	ld.shared.u64 	%rd460, [%r1671];
	add.s64 	%rd461, %rd460, %rd84;
	shl.b64 	%rd462, %rd461, 2;
	add.s64 	%rd463, %rd66, %rd462;
	st.global.u32 	[%rd463+9216], %r1669;
	bar.warp.sync 	-1;
	ld.shared.u32 	%r1672, [%r1648+10752];
	shl.b32 	%r1673, %r219, 3;
	add.s32 	%r1674, %r1652, %r1673;
	ld.shared.u64 	%rd464, [%r1674];
	add.s64 	%rd465, %rd464, %rd84;
	shl.b64 	%rd466, %rd465, 2;
	add.s64 	%rd467, %rd66, %rd466;
	st.global.u32 	[%rd467+10752], %r1672;
	bar.warp.sync 	-1;
	ld.shared.u32 	%r1675, [%r1648+12288];
	shl.b32 	%r1676, %r220, 3;
	add.s32 	%r1677, %r1652, %r1676;
	ld.shared.u64 	%rd468, [%r1677];
	add.s64 	%rd469, %rd468, %rd84;
	shl.b64 	%rd470, %rd469, 2;
	add.s64 	%rd471, %rd66, %rd470;
	st.global.u32 	[%rd471+12288], %r1675;
	bar.warp.sync 	-1;
	ld.shared.u32 	%r1678, [%r1648+13824];
	shl.b32 	%r1679, %r221, 3;
	add.s32 	%r1680, %r1652, %r1679;
	ld.shared.u64 	%rd472, [%r1680];
	add.s64 	%rd473, %rd472, %rd84;
	shl.b64 	%rd474, %rd473, 2;
	add.s64 	%rd475, %rd66, %rd474;
	st.global.u32 	[%rd475+13824], %r1678;
	bar.warp.sync 	-1;
	ld.shared.u32 	%r1681, [%r1648+15360];
	shl.b32 	%r1682, %r222, 3;
	add.s32 	%r1683, %r1652, %r1682;
	ld.shared.u64 	%rd476, [%r1683];
	add.s64 	%rd477, %rd476, %rd84;
	shl.b64 	%rd478, %rd477, 2;
	add.s64 	%rd479, %rd66, %rd478;
	st.global.u32 	[%rd479+15360], %r1681;
	bar.warp.sync 	-1;
	ld.shared.u32 	%r1684, [%r1648+16896];
	shl.b32 	%r1685, %r223, 3;
	add.s32 	%r1686, %r1652, %r1685;
	ld.shared.u64 	%rd480, [%r1686];
	add.s64 	%rd481, %rd480, %rd84;
	shl.b64 	%rd482, %rd481, 2;
	add.s64 	%rd483, %rd66, %rd482;
	st.global.u32 	[%rd483+16896], %r1684;
	bar.warp.sync 	-1;
	ld.shared.u32 	%r1687, [%r1648+18432];
	shl.b32 	%r1688, %r224, 3;
	add.s32 	%r1689, %r1652, %r1688;
	ld.shared.u64 	%rd484, [%r1689];
	add.s64 	%rd485, %rd484, %rd84;
	shl.b64 	%rd486, %rd485, 2;
	add.s64 	%rd487, %rd66, %rd486;
	st.global.u32 	[%rd487+18432], %r1687;
	bar.warp.sync 	-1;
	ld.shared.u32 	%r1690, [%r1648+19968];
	shl.b32 	%r1691, %r225, 3;
	add.s32 	%r1692, %r1652, %r1691;
	ld.shared.u64 	%rd488, [%r1692];
	add.s64 	%rd489, %rd488, %rd84;
	shl.b64 	%rd490, %rd489, 2;
	add.s64 	%rd491, %rd66, %rd490;
	st.global.u32 	[%rd491+19968], %r1690;
	bar.warp.sync 	-1;
	ld.shared.u32 	%r1693, [%r1648+21504];
	shl.b32 	%r1694, %r226, 3;
	add.s32 	%r1695, %r1652, %r1694;
	ld.shared.u64 	%rd492, [%r1695];
	add.s64 	%rd493, %rd492, %rd84;
	shl.b64 	%rd494, %rd493, 2;
	add.s64 	%rd495, %rd66, %rd494;
	st.global.u32 	[%rd495+21504], %r1693;
	bar.warp.sync 	-1;
	bra.uni 	$L__BB28_301;
$L__BB28_270:
	ld.param.u32 	%r1815, [_ZN3cub18CUB_300001_SM_10006detail10radix_sort29DeviceRadixSortOnesweepKernelINS1_5radix10policy_hubImiyE10Policy1000ELNS0_9SortOrderE0EmiyiiNS1_21identity_decomposer_tEEEvPT5_SB_PT3_PKSC_PT1_PKSG_PT2_PKSK_T4_iiT6__param_8];
	mad.lo.s32 	%r287, %r4, -5760, %r1815;
	shl.b32 	%r1696, %r212, 3;
	mov.u32 	%r1697, _ZZN3cub18CUB_300001_SM_10006detail10radix_sort29DeviceRadixSortOnesweepKernelINS1_5radix10policy_hubImiyE10Policy1000ELNS0_9SortOrderE0EmiyiiNS1_21identity_decomposer_tEEEvPT5_SB_PT3_PKSC_PT1_PKSG_PT2_PKSK_T4_iiT6_E1s;
	add.s32 	%r1698, %r1697, %r1696;
	ld.shared.u64 	%rd85, [%r1698+46080];
	setp.ge.s32 	%p172, %r1, %r287;
	@%p172 bra 	$L__BB28_272;
	shl.b32 	%r1699, %r1, 2;
	sub.s32 	%r1700, %r210, %r1699;
	ld.shared.u32 	%r1701, [%r1700];
	add.s64 	%rd496, %rd85, %rd84;
	shl.b64 	%rd497, %rd496, 2;
	add.s64 	%rd498, %rd66, %rd497;
	st.global.u32 	[%rd498], %r1701;
$L__BB28_272:
	bar.warp.sync 	-1;
	shl.b32 	%r1702, %r213, 3;
	add.s32 	%r1704, %r1697, %r1702;
	ld.shared.u64 	%rd86, [%r1704+46080];
	add.s32 	%r1705, %r1, 384;
	setp.ge.s32 	%p173, %r1705, %r287;
	@%p173 bra 	$L__BB28_274;
	shl.b32 	%r1706, %r1, 2;
	sub.s32 	%r1707, %r210, %r1706;
	ld.shared.u32 	%r1708, [%r1707+1536];
	add.s64 	%rd499, %rd86, %rd84;
	shl.b64 	%rd500, %rd499, 2;
	add.s64 	%rd501, %rd66, %rd500;
	st.global.u32 	[%rd501+1536], %r1708;
$L__BB28_274:
	bar.warp.sync 	-1;
	shl.b32 	%r1709, %r214, 3;
	add.s32 	%r1711, %r1697, %r1709;
	ld.shared.u64 	%rd87, [%r1711+46080];
	add.s32 	%r1712, %r1, 768;
	setp.ge.s32 	%p174, %r1712, %r287;
	@%p174 bra 	$L__BB28_276;
	shl.b32 	%r1713, %r1, 2;
	sub.s32 	%r1714, %r210, %r1713;
	ld.shared.u32 	%r1715, [%r1714+3072];
	add.s64 	%rd502, %rd87, %rd84;
	shl.b64 	%rd503, %rd502, 2;
	add.s64 	%rd504, %rd66, %rd503;
	st.global.u32 	[%rd504+3072], %r1715;
$L__BB28_276:
	bar.warp.sync 	-1;
	shl.b32 	%r1716, %r215, 3;
	add.s32 	%r1718, %r1697, %r1716;
	ld.shared.u64 	%rd88, [%r1718+46080];
	add.s32 	%r1719, %r1, 1152;
	setp.ge.s32 	%p175, %r1719, %r287;
	@%p175 bra 	$L__BB28_278;
	shl.b32 	%r1720, %r1, 2;
	sub.s32 	%r1721, %r210, %r1720;
	ld.shared.u32 	%r1722, [%r1721+4608];
	add.s64 	%rd505, %rd88, %rd84;
	shl.b64 	%rd506, %rd505, 2;
	add.s64 	%rd507, %rd66, %rd506;
	st.global.u32 	[%rd507+4608], %r1722;
$L__BB28_278:
	bar.warp.sync 	-1;
	shl.b32 	%r1723, %r216, 3;
	add.s32 	%r1725, %r1697, %r1723;
	ld.shared.u64 	%rd89, [%r1725+46080];
	add.s32 	%r1726, %r1, 1536;
	setp.ge.s32 	%p176, %r1726, %r287;
	@%p176 bra 	$L__BB28_280;
	shl.b32 	%r1727, %r1, 2;
	sub.s32 	%r1728, %r210, %r1727;
	ld.shared.u32 	%r1729, [%r1728+6144];
	add.s64 	%rd508, %rd89, %rd84;
	shl.b64 	%rd509, %rd508, 2;
	add.s64 	%rd510, %rd66, %rd509;
	st.global.u32 	[%rd510+6144], %r1729;
$L__BB28_280:
	bar.warp.sync 	-1;
	shl.b32 	%r1730, %r217, 3;
	add.s32 	%r1732, %r1697, %r1730;
	ld.shared.u64 	%rd90, [%r1732+46080];
	add.s32 	%r1733, %r1, 1920;
	setp.ge.s32 	%p177, %r1733, %r287;
	@%p177 bra 	$L__BB28_282;
	shl.b32 	%r1734, %r1, 2;
	sub.s32 	%r1735, %r210, %r1734;
	ld.shared.u32 	%r1736, [%r1735+7680];
	add.s64 	%rd511, %rd90, %rd84;
	shl.b64 	%rd512, %rd511, 2;
	add.s64 	%rd513, %rd66, %rd512;
	st.global.u32 	[%rd513+7680], %r1736;
$L__BB28_282:
	bar.warp.sync 	-1;
	shl.b32 	%r1737, %r218, 3;
	add.s32 	%r1739, %r1697, %r1737;
	ld.shared.u64 	%rd91, [%r1739+46080];
	add.s32 	%r1740, %r1, 2304;
	setp.ge.s32 	%p178, %r1740, %r287;
	@%p178 bra 	$L__BB28_284;
	shl.b32 	%r1741, %r1, 2;
	sub.s32 	%r1742, %r210, %r1741;
	ld.shared.u32 	%r1743, [%r1742+9216];
	add.s64 	%rd514, %rd91, %rd84;
	shl.b64 	%rd515, %rd514, 2;
	add.s64 	%rd516, %rd66, %rd515;
	st.global.u32 	[%rd516+9216], %r1743;
$L__BB28_284:
	bar.warp.sync 	-1;
	shl.b32 	%r1744, %r219, 3;
	add.s32 	%r1746, %r1697, %r1744;
	ld.shared.u64 	%rd92, [%r1746+46080];
	add.s32 	%r1747, %r1, 2688;
	setp.ge.s32 	%p179, %r1747, %r287;
	@%p179 bra 	$L__BB28_286;
	shl.b32 	%r1748, %r1, 2;
	sub.s32 	%r1749, %r210, %r1748;
	ld.shared.u32 	%r1750, [%r1749+10752];
	add.s64 	%rd517, %rd92, %rd84;
	shl.b64 	%rd518, %rd517, 2;
	add.s64 	%rd519, %rd66, %rd518;
	st.global.u32 	[%rd519+10752], %r1750;
$L__BB28_286:
	bar.warp.sync 	-1;
	shl.b32 	%r1751, %r220, 3;
	add.s32 	%r1753, %r1697, %r1751;
	ld.shared.u64 	%rd93, [%r1753+46080];
	or.b32  	%r1754, %r1, 3072;
	setp.ge.s32 	%p180, %r1754, %r287;
	@%p180 bra 	$L__BB28_288;
	shl.b32 	%r1755, %r1, 2;
	sub.s32 	%r1756, %r210, %r1755;
	ld.shared.u32 	%r1757, [%r1756+12288];
	add.s64 	%rd520, %rd93, %rd84;
	shl.b64 	%rd521, %rd520, 2;
	add.s64 	%rd522, %rd66, %rd521;
	st.global.u32 	[%rd522+12288], %r1757;
$L__BB28_288:
	bar.warp.sync 	-1;
	shl.b32 	%r1758, %r221, 3;
	add.s32 	%r1760, %r1697, %r1758;
	ld.shared.u64 	%rd94, [%r1760+46080];
	add.s32 	%r1761, %r1, 3456;
	setp.ge.s32 	%p181, %r1761, %r287;
	@%p181 bra 	$L__BB28_290;
	shl.b32 	%r1762, %r1, 2;
	sub.s32 	%r1763, %r210, %r1762;
	ld.shared.u32 	%r1764, [%r1763+13824];
	add.s64 	%rd523, %rd94, %rd84;
	shl.b64 	%rd524, %rd523, 2;
	add.s64 	%rd525, %rd66, %rd524;
	st.global.u32 	[%rd525+13824], %r1764;
$L__BB28_290:
	bar.warp.sync 	-1;
	shl.b32 	%r1765, %r222, 3;
	add.s32 	%r1767, %r1697, %r1765;
	ld.shared.u64 	%rd95, [%r1767+46080];
	add.s32 	%r1768, %r1, 3840;
	setp.ge.s32 	%p182, %r1768, %r287;
	@%p182 bra 	$L__BB28_292;
	shl.b32 	%r1769, %r1, 2;
	sub.s32 	%r1770, %r210, %r1769;
	ld.shared.u32 	%r1771, [%r1770+15360];
	add.s64 	%rd526, %rd95, %rd84;
	shl.b64 	%rd527, %rd526, 2;
	add.s64 	%rd528, %rd66, %rd527;
	st.global.u32 	[%rd528+15360], %r1771;
$L__BB28_292:
	bar.warp.sync 	-1;
	shl.b32 	%r1772, %r223, 3;
	add.s32 	%r1774, %r1697, %r1772;
	ld.shared.u64 	%rd96, [%r1774+46080];
	add.s32 	%r1775, %r1, 4224;
	setp.ge.s32 	%p183, %r1775, %r287;
	@%p183 bra 	$L__BB28_294;
	shl.b32 	%r1776, %r1, 2;
	sub.s32 	%r1777, %r210, %r1776;
	ld.shared.u32 	%r1778, [%r1777+16896];
	add.s64 	%rd529, %rd96, %rd84;
	shl.b64 	%rd530, %rd529, 2;
	add.s64 	%rd531, %rd66, %rd530;
	st.global.u32 	[%rd531+16896], %r1778;
$L__BB28_294:
	bar.warp.sync 	-1;
	shl.b32 	%r1779, %r224, 3;
	add.s32 	%r1781, %r1697, %r1779;
	ld.shared.u64 	%rd97, [%r1781+46080];
	add.s32 	%r1782, %r1, 4608;
	setp.ge.s32 	%p184, %r1782, %r287;
	@%p184 bra 	$L__BB28_296;
	shl.b32 	%r1783, %r1, 2;
	sub.s32 	%r1784, %r210, %r1783;
	ld.shared.u32 	%r1785, [%r1784+18432];
	add.s64 	%rd532, %rd97, %rd84;
	shl.b64 	%rd533, %rd532, 2;
	add.s64 	%rd534, %rd66, %rd533;
	st.global.u32 	[%rd534+18432], %r1785;
$L__BB28_296:
	bar.warp.sync 	-1;
	shl.b32 	%r1786, %r225, 3;
	add.s32 	%r1788, %r1697, %r1786;
	ld.shared.u64 	%rd98, [%r1788+46080];
	add.s32 	%r1789, %r1, 4992;
	setp.ge.s32 	%p185, %r1789, %r287;
	@%p185 bra 	$L__BB28_298;
	shl.b32 	%r1790, %r1, 2;
	sub.s32 	%r1791, %r210, %r1790;
	ld.shared.u32 	%r1792, [%r1791+19968];
	add.s64 	%rd535, %rd98, %rd84;
	shl.b64 	%rd536, %rd535, 2;
	add.s64 	%rd537, %rd66, %rd536;
	st.global.u32 	[%rd537+19968], %r1792;
$L__BB28_298:
	bar.warp.sync 	-1;
	shl.b32 	%r1793, %r226, 3;
	add.s32 	%r1795, %r1697, %r1793;
	ld.shared.u64 	%rd538, [%r1795+46080];
	add.s64 	%rd99, %rd538, %rd84;
	add.s32 	%r1796, %r1, 5376;
	setp.ge.s32 	%p186, %r1796, %r287;
	@%p186 bra 	$L__BB28_300;
	shl.b32 	%r1797, %r1, 2;
	sub.s32 	%r1798, %r210, %r1797;
	ld.shared.u32 	%r1799, [%r1798+21504];
	shl.b64 	%rd539, %rd99, 2;
	add.s64 	%rd540, %rd66, %rd539;
	st.global.u32 	[%rd540+21504], %r1799;
$L__BB28_300:
	bar.warp.sync 	-1;
$L__BB28_301:
	ret;

}
	// .globl	_ZN3cub18CUB_300001_SM_10006detail10radix_sort31DeviceRadixSortSingleTileKernelINS1_5radix10policy_hubImmyE10Policy1000ELNS0_9SortOrderE0EmmyNS1_21identity_decomposer_tEEEvPKT1_PSA_PKT2_PSE_T3_iiT4_
.visible .entry _ZN3cub18CUB_300001_SM_10006detail10radix_sort31DeviceRadixSortSingleTileKernelINS1_5radix10policy_hubImmyE10Policy1000ELNS0_9SortOrderE0EmmyNS1_21identity_decomposer_tEEEvPKT1_PSA_PKT2_PSE_T3_iiT4_(
	.param .u64 .ptr .align 1 _ZN3cub18CUB_300001_SM_10006detail10radix_sort31DeviceRadixSortSingleTileKernelINS1_5radix10policy_hubImmyE10Policy1000ELNS0_9SortOrderE0EmmyNS1_21identity_decomposer_tEEEvPKT1_PSA_PKT2_PSE_T3_iiT4__param_0,
	.param .u64 .ptr .align 1 _ZN3cub18CUB_300001_SM_10006detail10radix_sort31DeviceRadixSortSingleTileKernelINS1_5radix10policy_hubImmyE10Policy1000ELNS0_9SortOrderE0EmmyNS1_21identity_decomposer_tEEEvPKT1_PSA_PKT2_PSE_T3_iiT4__param_1,
	.param .u64 .ptr .align 1 _ZN3cub18CUB_300001_SM_10006detail10radix_sort31DeviceRadixSortSingleTileKernelINS1_5radix10policy_hubImmyE10Policy1000ELNS0_9SortOrderE0EmmyNS1_21identity_decomposer_tEEEvPKT1_PSA_PKT2_PSE_T3_iiT4__param_2,
	.param .u64 .ptr .align 1 _ZN3cub18CUB_300001_SM_10006detail10radix_sort31DeviceRadixSortSingleTileKernelINS1_5radix10policy_hubImmyE10Policy1000ELNS0_9SortOrderE0EmmyNS1_21identity_decomposer_tEEEvPKT1_PSA_PKT2_PSE_T3_iiT4__param_3,
	.param .u64 _ZN3cub18CUB_300001_SM_10006detail10radix_sort31DeviceRadixSortSingleTileKernelINS1_5radix10policy_hubImmyE10Policy1000ELNS0_9SortOrderE0EmmyNS1_21identity_decomposer_tEEEvPKT1_PSA_PKT2_PSE_T3_iiT4__param_4,
	.param .u32 _ZN3cub18CUB_300001_SM_10006detail10radix_sort31DeviceRadixSortSingleTileKernelINS1_5radix10policy_hubImmyE10Policy1000ELNS0_9SortOrderE0EmmyNS1_21identity_decomposer_tEEEvPKT1_PSA_PKT2_PSE_T3_iiT4__param_5,
	.param .u32 _ZN3cub18CUB_300001_SM_10006detail10radix_sort31DeviceRadixSortSingleTileKernelINS1_5radix10policy_hubImmyE10Policy1000ELNS0_9SortOrderE0EmmyNS1_21identity_decomposer_tEEEvPKT1_PSA_PKT2_PSE_T3_iiT4__param_6,
	.param .align 1 .b8 _ZN3cub18CUB_300001_SM_10006detail10radix_sort31DeviceRadixSortSingleTileKernelINS1_5radix10policy_hubImmyE10Policy1000ELNS0_9SortOrderE0EmmyNS1_21identity_decomposer_tEEEvPKT1_PSA_PKT2_PSE_T3_iiT4__param_7[1]
)
.maxntid 256
.minnctapersm 1
{
	.reg .pred 	%p<43>;
	.reg .b16 	%rs<19>;
	.reg .b32 	%r<360>;
	.reg .b64 	%rd<193>;
	// demoted variable
	.shared .align 16 .b8 _ZZN3cub18CUB_300001_SM_10006detail10radix_sort31DeviceRadixSortSingleTileKernelINS1_5radix10policy_hubImmyE10Policy1000ELNS0_9SortOrderE0EmmyNS1_21identity_decomposer_tEEEvPKT1_PSA_PKT2_PSE_T3_iiT4_E12temp_storage[33856];
	ld.param.u64 	%rd100, [_ZN3cub18CUB_300001_SM_10006detail10radix_sort31DeviceRadixSortSingleTileKernelINS1_5radix10policy_hubImmyE10Policy1000ELNS0_9SortOrderE0EmmyNS1_21identity_decomposer_tEEEvPKT1_PSA_PKT2_PSE_T3_iiT4__param_0];
	ld.param.u64 	%rd95, [_ZN3cub18CUB_300001_SM_10006detail10radix_sort31DeviceRadixSortSingleTileKernelINS1_5radix10policy_hubImmyE10Policy1000ELNS0_9SortOrderE0EmmyNS1_21identity_decomposer_tEEEvPKT1_PSA_PKT2_PSE_T3_iiT4__param_1];
	ld.param.u64 	%rd96, [_ZN3cub18CUB_300001_SM_10006detail10radix_sort31DeviceRadixSortSingleTileKernelINS1_5radix10policy_hubImmyE10Policy1000ELNS0_9SortOrderE0EmmyNS1_21identity_decomposer_tEEEvPKT1_PSA_PKT2_PSE_T3_iiT4__param_2];
	ld.param.u64 	%rd97, [_ZN3cub18CUB_300001_SM_10006detail10radix_sort31DeviceRadixSortSingleTileKernelINS1_5radix10policy_hubImmyE10Policy1000ELNS0_9SortOrderE0EmmyNS1_21identity_decomposer_tEEEvPKT1_PSA_PKT2_PSE_T3_iiT4__param_3];
	ld.param.u64 	%rd98, [_ZN3cub18CUB_300001_SM_10006detail10radix_sort31DeviceRadixSortSingleTileKernelINS1_5radix10policy_hubImmyE10Policy1000ELNS0_9SortOrderE0EmmyNS1_21identity_decomposer_tEEEvPKT1_PSA_PKT2_PSE_T3_iiT4__param_4];
	ld.param.u32 	%r84, [_ZN3cub18CUB_300001_SM_10006detail10radix_sort31DeviceRadixSortSingleTileKernelINS1_5radix10policy_hubImmyE10Policy1000ELNS0_9SortOrderE0EmmyNS1_21identity_decomposer_tEEEvPKT1_PSA_PKT2_PSE_T3_iiT4__param_5];
	ld.param.u32 	%r85, [_ZN3cub18CUB_300001_SM_10006detail10radix_sort31DeviceRadixSortSingleTileKernelINS1_5radix10policy_hubImmyE10Policy1000ELNS0_9SortOrderE0EmmyNS1_21identity_decomposer_tEEEvPKT1_PSA_PKT2_PSE_T3_iiT4__param_6];
	cvta.to.global.u64 	%rd101, %rd100;
	cvt.u32.u64 	%r1, %rd98;
	mov.u32 	%r2, %tid.x;
	mul.lo.s32 	%r3, %r2, 9;
	setp.ge.s32 	%p1, %r3, %r1;
	mul.wide.u32 	%rd102, %r3, 8;
	add.s64 	%rd1, %rd101, %rd102;
	mov.b64 	%rd183, -1;
	@%p1 bra 	$L__BB29_2;
	ld.global.u64 	%rd183, [%rd1];
$L__BB29_2:
	add.s32 	%r4, %r3, 1;
	setp.ge.s32 	%p2, %r4, %r1;
	mov.b64 	%rd182, -1;
	@%p2 bra 	$L__BB29_4;
	ld.global.u64 	%rd182, [%rd1+8];
$L__BB29_4:
	add.s32 	%r5, %r3, 2;
	setp.ge.s32 	%p3, %r5, %r1;
	mov.b64 	%rd181, -1;
	@%p3 bra 	$L__BB29_6;
	ld.global.u64 	%rd181, [%rd1+16];
$L__BB29_6:
	add.s32 	%r6, %r3, 3;
	setp.ge.s32 	%p4, %r6, %r1;
	mov.b64 	%rd180, -1;
	@%p4 bra 	$L__BB29_8;
	ld.global.u64 	%rd180, [%rd1+24];
$L__BB29_8:
	add.s32 	%r7, %r3, 4;
	setp.ge.s32 	%p5, %r7, %r1;
	mov.b64 	%rd179, -1;
	@%p5 bra 	$L__BB29_10;
	ld.global.u64 	%rd179, [%rd1+32];
$L__BB29_10:
	add.s32 	%r8, %r3, 5;
	setp.ge.s32 	%p6, %r8, %r1;
	mov.b64 	%rd178, -1;
	@%p6 bra 	$L__BB29_12;
	ld.global.u64 	%rd178, [%rd1+40];
$L__BB29_12:
	add.s32 	%r9, %r3, 6;
	setp.ge.s32 	%p7, %r9, %r1;
	mov.b64 	%rd177, -1;
	@%p7 bra 	$L__BB29_14;
	ld.global.u64 	%rd177, [%rd1+48];
$L__BB29_14:
	add.s32 	%r10, %r3, 7;
	setp.ge.s32 	%p8, %r10, %r1;
	mov.b64 	%rd176, -1;
	@%p8 bra 	$L__BB29_16;
	ld.global.u64 	%rd176, [%rd1+56];
$L__BB29_16:
	add.s32 	%r11, %r3, 8;
	setp.ge.s32 	%p9, %r11, %r1;
	mov.b64 	%rd175, -1;
	@%p9 bra 	$L__BB29_18;
	ld.global.u64 	%rd175, [%rd1+64];
$L__BB29_18:
	bar.sync 	0;
	mov.b64 	{%r86, %r87}, %rd98;
	shfl.sync.idx.b32	%r12|%p10, %r86, 0, 31, -1;
	shfl.sync.idx.b32	%r88|%p11, %r87, 0, 31, -1;
	mov.b64 	%rd20, {%r12, %r88};
	setp.ge.s32 	%p12, %r3, %r12;
	cvta.to.global.u64 	%rd112, %rd96;
	add.s64 	%rd21, %rd112, %rd102;
	@%p12 bra 	$L__BB29_20;
	ld.global.u64 	%rd192, [%rd21];
$L__BB29_20:
	setp.ge.s32 	%p13, %r4, %r12;
	@%p13 bra 	$L__BB29_22;
	ld.global.u64 	%rd191, [%rd21+8];
$L__BB29_22:
	setp.ge.s32 	%p14, %r5, %r12;
	@%p14 bra 	$L__BB29_24;
	ld.global.u64 	%rd190, [%rd21+16];
$L__BB29_24:
	setp.ge.s32 	%p15, %r6, %r12;
	@%p15 bra 	$L__BB29_26;
	ld.global.u64 	%rd189, [%rd21+24];
$L__BB29_26:
	setp.ge.s32 	%p16, %r7, %r12;
	@%p16 bra 	$L__BB29_28;
	ld.global.u64 	%rd188, [%rd21+32];
$L__BB29_28:
	setp.ge.s32 	%p17, %r8, %r12;
	@%p17 bra 	$L__BB29_30;
	ld.global.u64 	%rd187, [%rd21+40];
$L__BB29_30:
	setp.ge.s32 	%p18, %r9, %r12;
	@%p18 bra 	$L__BB29_32;
	ld.global.u64 	%rd186, [%rd21+48];
$L__BB29_32:
	setp.ge.s32 	%p19, %r10, %r12;
	@%p19 bra 	$L__BB29_34;
	ld.global.u64 	%rd185, [%rd21+56];
$L__BB29_34:
	setp.ge.s32 	%p20, %r11, %r12;
	@%p20 bra 	$L__BB29_36;
	ld.global.u64 	%rd184, [%rd21+64];
$L__BB29_36:
	bar.sync 	0;
	shr.u32 	%r13, %r2, 5;
	shl.b32 	%r90, %r2, 2;
	mov.u32 	%r91, _ZZN3cub18CUB_300001_SM_10006detail10radix_sort31DeviceRadixSortSingleTileKernelINS1_5radix10policy_hubImmyE10Policy1000ELNS0_9SortOrderE0EmmyNS1_21identity_decomposer_tEEEvPKT1_PSA_PKT2_PSE_T3_iiT4_E12temp_storage;
	add.s32 	%r14, %r91, %r90;
	shl.b32 	%r92, %r2, 7;
	add.s32 	%r15, %r14, %r92;
	shl.b32 	%r93, %r13, 2;
	add.s32 	%r94, %r91, %r93;
	add.s32 	%r16, %r94, 33792;
	mad.lo.s32 	%r17, %r2, -60, %r15;
	add.s32 	%r357, %r84, 6;
	sub.s32 	%r356, %r85, %r84;
$L__BB29_37:
	add.s32 	%r105, %r357, -6;
	min.s32 	%r95, %r356, 6;
	mov.b32 	%r134, 0;
	st.shared.u32 	[%r14], %r134;
	st.shared.u32 	[%r14+1024], %r134;
	st.shared.u32 	[%r14+2048], %r134;
	st.shared.u32 	[%r14+3072], %r134;
	st.shared.u32 	[%r14+4096], %r134;
	st.shared.u32 	[%r14+5120], %r134;
	st.shared.u32 	[%r14+6144], %r134;
	st.shared.u32 	[%r14+7168], %r134;
	st.shared.u32 	[%r14+8192], %r134;
	st.shared.u32 	[%r14+9216], %r134;
	st.shared.u32 	[%r14+10240], %r134;
	st.shared.u32 	[%r14+11264], %r134;
	st.shared.u32 	[%r14+12288], %r134;
	st.shared.u32 	[%r14+13312], %r134;
	st.shared.u32 	[%r14+14336], %r134;
	st.shared.u32 	[%r14+15360], %r134;
	st.shared.u32 	[%r14+16384], %r134;
	st.shared.u32 	[%r14+17408], %r134;
	st.shared.u32 	[%r14+18432], %r134;
	st.shared.u32 	[%r14+19456], %r134;
	st.shared.u32 	[%r14+20480], %r134;
	st.shared.u32 	[%r14+21504], %r134;
	st.shared.u32 	[%r14+22528], %r134;
	st.shared.u32 	[%r14+23552], %r134;
	st.shared.u32 	[%r14+24576], %r134;
	st.shared.u32 	[%r14+25600], %r134;
	st.shared.u32 	[%r14+26624], %r134;
	st.shared.u32 	[%r14+27648], %r134;
	st.shared.u32 	[%r14+28672], %r134;
	st.shared.u32 	[%r14+29696], %r134;
	st.shared.u32 	[%r14+30720], %r134;
	st.shared.u32 	[%r14+31744], %r134;
	st.shared.u32 	[%r14+32768], %r134;
	mov.b64 	%rd123, 1;
	// begin inline asm
	shl.b64 %rd122, %rd123, %r95;
	// end inline asm
	add.s64 	%rd125, %rd122, -1;
	// begin inline asm
	shl.b64 %rd124, %rd125, %r134;
	// end inline asm
	// begin inline asm
	shr.b64 %rd126, %rd183, %r105;
	// end inline asm
	cvt.u32.u64 	%r137, %rd126;
	cvt.u32.u64 	%r138, %rd124;
	and.b32  	%r139, %r138, %r137;
	shl.b32 	%r140, %r139, 10;
	and.b32  	%r141, %r140, 31744;
	add.s32 	%r142, %r14, %r141;
	shr.u32 	%r143, %r139, 4;
	and.b32  	%r144, %r143, 268435454;
	add.s32 	%r23, %r142, %r144;
	ld.shared.u16 	%rs1, [%r23];
	add.s16 	%rs10, %rs1, 1;
	st.shared.u16 	[%r23], %rs10;
	// begin inline asm
	shr.b64 %rd128, %rd182, %r105;
	// end inline asm
	cvt.u32.u64 	%r145, %rd128;
	and.b32  	%r146, %r138, %r145;
	shl.b32 	%r147, %r146, 10;
	and.b32  	%r148, %r147, 31744;
	add.s32 	%r149, %r14, %r148;
	shr.u32 	%r150, %r146, 4;
	and.b32  	%r151, %r150, 268435454;
	add.s32 	%r24, %r149, %r151;
	ld.shared.u16 	%rs2, [%r24];
	add.s16 	%rs11, %rs2, 1;
	st.shared.u16 	[%r24], %rs11;
	// begin inline asm
	shr.b64 %rd130, %rd181, %r105;
	// end inline asm
	cvt.u32.u64 	%r152, %rd130;
	and.b32  	%r153, %r138, %r152;
	shl.b32 	%r154, %r153, 10;
	and.b32  	%r155, %r154, 31744;
	add.s32 	%r156, %r14, %r155;
	shr.u32 	%r157, %r153, 4;
	and.b32  	%r158, %r157, 268435454;
	add.s32 	%r25, %r156, %r158;
	ld.shared.u16 	%rs3, [%r25];
	add.s16 	%rs12, %rs3, 1;
	st.shared.u16 	[%r25], %rs12;
	// begin inline asm
	shr.b64 %rd132, %rd180, %r105;
	// end inline asm
	cvt.u32.u64 	%r159, %rd132;
	and.b32  	%r160, %r138, %r159;
	shl.b32 	%r161, %r160, 10;
	and.b32  	%r162, %r161, 31744;
	add.s32 	%r163, %r14, %r162;
	shr.u32 	%r164, %r160, 4;
	and.b32  	%r165, %r164, 268435454;
	add.s32 	%r26, %r163, %r165;
	ld.shared.u16 	%rs4, [%r26];
	add.s16 	%rs13, %rs4, 1;
	st.shared.u16 	[%r26], %rs13;
	// begin inline asm
	shr.b64 %rd134, %rd179, %r105;
	// end inline asm
	cvt.u32.u64 	%r166, %rd134;
	and.b32  	%r167, %r138, %r166;
	shl.b32 	%r168, %r167, 10;
	and.b32  	%r169, %r168, 31744;
	add.s32 	%r170, %r14, %r169;
	shr.u32 	%r171, %r167, 4;
	and.b32  	%r172, %r171, 268435454;
	add.s32 	%r27, %r170, %r172;
	ld.shared.u16 	%rs5, [%r27];
	add.s16 	%rs14, %rs5, 1;
	st.shared.u16 	[%r27], %rs14;
	// begin inline asm
	shr.b64 %rd136, %rd178, %r105;
	// end inline asm
	cvt.u32.u64 	%r173, %rd136;
	and.b32  	%r174, %r138, %r173;
	shl.b32 	%r175, %r174, 10;
	and.b32  	%r176, %r175, 31744;
	add.s32 	%r177, %r14, %r176;
	shr.u32 	%r178, %r174, 4;
	and.b32  	%r179, %r178, 268435454;
	add.s32 	%r28, %r177, %r179;
	ld.shared.u16 	%rs6, [%r28];
	add.s16 	%rs15, %rs6, 1;
	st.shared.u16 	[%r28], %rs15;
	// begin inline asm
	shr.b64 %rd138, %rd177, %r105;
	// end inline asm
	cvt.u32.u64 	%r180, %rd138;
	and.b32  	%r181, %r138, %r180;
	shl.b32 	%r182, %r181, 10;
	and.b32  	%r183, %r182, 31744;
	add.s32 	%r184, %r14, %r183;
	shr.u32 	%r185, %r181, 4;
	and.b32  	%r186, %r185, 268435454;
	add.s32 	%r29, %r184, %r186;
	ld.shared.u16 	%rs7, [%r29];
	add.s16 	%rs16, %rs7, 1;
	st.shared.u16 	[%r29], %rs16;
	// begin inline asm
	shr.b64 %rd140, %rd176, %r105;
	// end inline asm
	cvt.u32.u64 	%r187, %rd140;
	and.b32  	%r188, %r138, %r187;
	shl.b32 	%r189, %r188, 10;
	and.b32  	%r190, %r189, 31744;
	add.s32 	%r191, %r14, %r190;
	shr.u32 	%r192, %r188, 4;
	and.b32  	%r193, %r192, 268435454;
	add.s32 	%r30, %r191, %r193;
	ld.shared.u16 	%rs8, [%r30];
	add.s16 	%rs17, %rs8, 1;
	st.shared.u16 	[%r30], %rs17;
	// begin inline asm
	shr.b64 %rd142, %rd175, %r105;
	// end inline asm
	cvt.u32.u64 	%r194, %rd142;
	and.b32  	%r195, %r138, %r194;
	shl.b32 	%r196, %r195, 10;
	and.b32  	%r197, %r196, 31744;
	add.s32 	%r198, %r14, %r197;
	shr.u32 	%r199, %r195, 4;
	and.b32  	%r200, %r199, 268435454;
	add.s32 	%r31, %r198, %r200;
	ld.shared.u16 	%rs9, [%r31];
	add.s16 	%rs18, %rs9, 1;
	st.shared.u16 	[%r31], %rs18;
	bar.sync 	0;
	ld.shared.u32 	%r32, [%r15];
	ld.shared.u32 	%r201, [%r15+4];
	ld.shared.u32 	%r202, [%r15+8];
	ld.shared.u32 	%r203, [%r15+12];
	ld.shared.u32 	%r204, [%r15+16];
	ld.shared.u32 	%r205, [%r15+20];
	ld.shared.u32 	%r206, [%r15+24];
	ld.shared.u32 	%r207, [%r15+28];
	ld.shared.u32 	%r208, [%r15+32];
	ld.shared.u32 	%r209, [%r15+36];
	ld.shared.u32 	%r210, [%r15+40];
	ld.shared.u32 	%r211, [%r15+44];
	ld.shared.u32 	%r212, [%r15+48];
	ld.shared.u32 	%r213, [%r15+52];
	ld.shared.u32 	%r214, [%r15+56];
	ld.shared.u32 	%r215, [%r15+60];
	ld.shared.u32 	%r216, [%r15+64];
	ld.shared.u32 	%r217, [%r15+68];
	ld.shared.u32 	%r218, [%r15+72];
	ld.shared.u32 	%r219, [%r15+76];
	ld.shared.u32 	%r220, [%r15+80];
	ld.shared.u32 	%r221, [%r15+84];
	ld.shared.u32 	%r222, [%r15+88];
	ld.shared.u32 	%r223, [%r15+92];
	ld.shared.u32 	%r224, [%r15+96];
	ld.shared.u32 	%r225, [%r15+100];
	ld.shared.u32 	%r226, [%r15+104];
	ld.shared.u32 	%r227, [%r15+108];
	ld.shared.u32 	%r228, [%r15+112];
	ld.shared.u32 	%r229, [%r15+116];
	ld.shared.u32 	%r230, [%r15+120];
	ld.shared.u32 	%r231, [%r15+124];
	ld.shared.u32 	%r232, [%r15+128];
	add.s32 	%r33, %r201, %r32;
	add.s32 	%r34, %r202, %r33;
	add.s32 	%r35, %r203, %r34;
	add.s32 	%r36, %r204, %r35;
	add.s32 	%r37, %r205, %r36;
	add.s32 	%r38, %r206, %r37;
	add.s32 	%r39, %r207, %r38;
	add.s32 	%r40, %r208, %r39;
	add.s32 	%r41, %r209, %r40;
	add.s32 	%r42, %r210, %r41;
	add.s32 	%r43, %r211, %r42;
	add.s32 	%r44, %r212, %r43;
	add.s32 	%r45, %r213, %r44;
	add.s32 	%r46, %r214, %r45;
	add.s32 	%r47, %r215, %r46;
	add.s32 	%r48, %r216, %r47;
	add.s32 	%r49, %r217, %r48;
	add.s32 	%r50, %r218, %r49;
	add.s32 	%r51, %r219, %r50;
	add.s32 	%r52, %r220, %r51;
	add.s32 	%r53, %r221, %r52;
	add.s32 	%r54, %r222, %r53;
	add.s32 	%r55, %r223, %r54;
	add.s32 	%r56, %r224, %r55;
	add.s32 	%r57, %r225, %r56;
	add.s32 	%r58, %r226, %r57;
	add.s32 	%r59, %r227, %r58;
	add.s32 	%r60, %r228, %r59;
	add.s32 	%r61, %r229, %r60;
	add.s32 	%r62, %r230, %r61;
	add.s32 	%r63, %r231, %r62;
	add.s32 	%r111, %r232, %r63;
	// begin inline asm
	mov.u32 %r106, %laneid;
	// end inline asm
	mov.b32 	%r109, 1;
	mov.b32 	%r136, -1;
	// begin inline asm
	{  .reg .u32 r0;  .reg .pred p;  shfl.sync.up.b32 r0|p, %r111, %r109, %r134, %r136;  @p add.u32 r0, r0, %r111;  mov.u32 %r107, r0;}
	// end inline asm
	mov.b32 	%r115, 2;
	// begin inline asm
	{  .reg .u32 r0;  .reg .pred p;  shfl.sync.up.b32 r0|p, %r107, %r115, %r134, %r136;  @p add.u32 r0, r0, %r107;  mov.u32 %r113, r0;}
	// end inline asm
	mov.b32 	%r121, 4;
	// begin inline asm
	{  .reg .u32 r0;  .reg .pred p;  shfl.sync.up.b32 r0|p, %r113, %r121, %r134, %r136;  @p add.u32 r0, r0, %r113;  mov.u32 %r119, r0;}
	// end inline asm
	mov.b32 	%r127, 8;
	// begin inline asm
	{  .reg .u32 r0;  .reg .pred p;  shfl.sync.up.b32 r0|p, %r119, %r127, %r134, %r136;  @p add.u32 r0, r0, %r119;  mov.u32 %r125, r0;}
	// end inline asm
	mov.b32 	%r133, 16;
	// begin inline asm
	{  .reg .u32 r0;  .reg .pred p;  shfl.sync.up.b32 r0|p, %r125, %r133, %r134, %r136;  @p add.u32 r0, r0, %r125;  mov.u32 %r131, r0;}
	// end inline asm
	setp.ne.s32 	%p21, %r106, 31;
	@%p21 bra 	$L__BB29_39;
	st.shared.u32 	[%r16], %r131;
$L__BB29_39:
	sub.s32 	%r233, %r131, %r111;
	setp.gt.u32 	%p22, %r2, 31;
	setp.eq.s32 	%p23, %r13, 7;
	setp.eq.s32 	%p24, %r13, 6;
	setp.eq.s32 	%p25, %r13, 5;
	setp.eq.s32 	%p26, %r13, 4;
	setp.eq.s32 	%p27, %r13, 3;
	setp.eq.s32 	%p28, %r13, 2;
	setp.eq.s32 	%p29, %r13, 1;
	bar.sync 	0;
	ld.shared.v4.u32 	{%r234, %r235, %r236, %r237}, [_ZZN3cub18CUB_300001_SM_10006detail10radix_sort31DeviceRadixSortSingleTileKernelINS1_5radix10policy_hubImmyE10Policy1000ELNS0_9SortOrderE0EmmyNS1_21identity_decomposer_tEEEvPKT1_PSA_PKT2_PSE_T3_iiT4_E12temp_storage+33792];
	selp.b32 	%r238, %r234, %r358, %p29;
	add.s32 	%r239, %r235, %r234;
	selp.b32 	%r240, %r239, %r238, %p28;
	add.s32 	%r241, %r239, %r236;
	selp.b32 	%r242, %r241, %r240, %p27;
	add.s32 	%r243, %r241, %r237;
	selp.b32 	%r244, %r243, %r242, %p26;
	ld.shared.v4.u32 	{%r245, %r246, %r247, %r248}, [_ZZN3cub18CUB_300001_SM_10006detail10radix_sort31DeviceRadixSortSingleTileKernelINS1_5radix10policy_hubImmyE10Policy1000ELNS0_9SortOrderE0EmmyNS1_21identity_decomposer_tEEEvPKT1_PSA_PKT2_PSE_T3_iiT4_E12temp_storage+33808];
	add.s32 	%r249, %r243, %r245;
	selp.b32 	%r250, %r249, %r244, %p25;
	add.s32 	%r251, %r249, %r246;
	selp.b32 	%r252, %r251, %r250, %p24;
	add.s32 	%r253, %r251, %r247;
	selp.b32 	%r358, %r253, %r252, %p23;
	add.s32 	%r68, %r253, %r248;
	setp.ne.s32 	%p30, %r106, 0;
	selp.b32 	%r254, %r233, 0, %p30;
	add.s32 	%r255, %r358, %r254;
	or.pred  	%p31, %p22, %p30;
	selp.b32 	%r359, %r255, %r233, %p22;
	@%p31 bra 	$L__BB29_41;
	shl.b32 	%r359, %r68, 16;
	st.shared.u32 	[_ZZN3cub18CUB_300001_SM_10006detail10radix_sort31DeviceRadixSortSingleTileKernelINS1_5radix10policy_hubImmyE10Policy1000ELNS0_9SortOrderE0EmmyNS1_21identity_decomposer_tEEEvPKT1_PSA_PKT2_PSE_T3_iiT4_E12temp_storage+33832], %r359;
$L__BB29_41:
	setp.eq.s32 	%p32, %r2, 0;
	bar.sync 	0;
	ld.shared.u32 	%r256, [_ZZN3cub18CUB_300001_SM_10006detail10radix_sort31DeviceRadixSortSingleTileKernelINS1_5radix10policy_hubImmyE10Policy1000ELNS0_9SortOrderE0EmmyNS1_21identity_decomposer_tEEEvPKT1_PSA_PKT2_PSE_T3_iiT4_E12temp_storage+33832];
	selp.b32 	%r257, 0, %r256, %p32;
	add.s32 	%r258, %r359, %r257;
	add.s32 	%r259, %r32, %r258;
	add.s32 	%r260, %r33, %r258;
	add.s32 	%r261, %r34, %r258;
	add.s32 	%r262, %r35, %r258;
	add.s32 	%r263, %r36, %r258;
	add.s32 	%r264, %r37, %r258;
	add.s32 	%r265, %r38, %r258;
	add.s32 	%r266, %r39, %r258;
	add.s32 	%r267, %r40, %r258;
	add.s32 	%r268, %r41, %r258;
	add.s32 	%r269, %r42, %r258;
	add.s32 	%r270, %r43, %r258;
	add.s32 	%r271, %r44, %r258;
	add.s32 	%r272, %r45, %r258;
	add.s32 	%r273, %r46, %r258;
	add.s32 	%r274, %r47, %r258;
	add.s32 	%r275, %r48, %r258;
	add.s32 	%r276, %r49, %r258;
	add.s32 	%r277, %r50, %r258;
	add.s32 	%r278, %r51, %r258;
	add.s32 	%r279, %r52, %r258;
	add.s32 	%r280, %r53, %r258;
	add.s32 	%r281, %r54, %r258;
	add.s32 	%r282, %r55, %r258;
	add.s32 	%r283, %r56, %r258;
	add.s32 	%r284, %r57, %r258;
	add.s32 	%r285, %r58, %r258;
	add.s32 	%r286, %r59, %r258;
	add.s32 	%r287, %r60, %r258;
	add.s32 	%r288, %r61, %r258;
	add.s32 	%r289, %r62, %r258;
	add.s32 	%r290, %r63, %r258;
	st.shared.u32 	[%r15], %r258;
	st.shared.u32 	[%r15+4], %r259;
	st.shared.u32 	[%r15+8], %r260;
	st.shared.u32 	[%r15+12], %r261;
	st.shared.u32 	[%r15+16], %r262;
	st.shared.u32 	[%r15+20], %r263;
	st.shared.u32 	[%r15+24], %r264;
	st.shared.u32 	[%r15+28], %r265;
	st.shared.u32 	[%r15+32], %r266;
	st.shared.u32 	[%r15+36], %r267;
	st.shared.u32 	[%r15+40], %r268;
	st.shared.u32 	[%r15+44], %r269;
	st.shared.u32 	[%r15+48], %r270;
	st.shared.u32 	[%r15+52], %r271;
	st.shared.u32 	[%r15+56], %r272;
	st.shared.u32 	[%r15+60], %r273;
	st.shared.u32 	[%r15+64], %r274;
	st.shared.u32 	[%r15+68], %r275;
	st.shared.u32 	[%r15+72], %r276;
	st.shared.u32 	[%r15+76], %r277;
	st.shared.u32 	[%r15+80], %r278;
	st.shared.u32 	[%r15+84], %r279;
	st.shared.u32 	[%r15+88], %r280;
	st.shared.u32 	[%r15+92], %r281;
	st.shared.u32 	[%r15+96], %r282;
	st.shared.u32 	[%r15+100], %r283;
	st.shared.u32 	[%r15+104], %r284;
	st.shared.u32 	[%r15+108], %r285;
	st.shared.u32 	[%r15+112], %r286;
	st.shared.u32 	[%r15+116], %r287;
	st.shared.u32 	[%r15+120], %r288;
	st.shared.u32 	[%r15+124], %r289;
	st.shared.u32 	[%r15+128], %r290;
	bar.sync 	0;
	cvt.u32.u16 	%r291, %rs1;
	ld.shared.u16 	%r292, [%r23];
	add.s32 	%r72, %r292, %r291;
	cvt.u32.u16 	%r293, %rs2;
	ld.shared.u16 	%r294, [%r24];
	add.s32 	%r73, %r294, %r293;
	cvt.u32.u16 	%r295, %rs3;
	ld.shared.u16 	%r296, [%r25];
	add.s32 	%r74, %r296, %r295;
	cvt.u32.u16 	%r297, %rs4;
	ld.shared.u16 	%r298, [%r26];
	add.s32 	%r75, %r298, %r297;
	cvt.u32.u16 	%r299, %rs5;
	ld.shared.u16 	%r300, [%r27];
	add.s32 	%r76, %r300, %r299;
	cvt.u32.u16 	%r301, %rs6;
	ld.shared.u16 	%r302, [%r28];
	add.s32 	%r77, %r302, %r301;
	cvt.u32.u16 	%r303, %rs7;
	ld.shared.u16 	%r304, [%r29];
	add.s32 	%r78, %r304, %r303;
	cvt.u32.u16 	%r305, %rs8;
	ld.shared.u16 	%r306, [%r30];
	add.s32 	%r79, %r306, %r305;
	cvt.u32.u16 	%r307, %rs9;
	ld.shared.u16 	%r308, [%r31];
	add.s32 	%r80, %r308, %r307;
	bar.sync 	0;
	setp.lt.s32 	%p33, %r357, %r85;
	@%p33 bra 	$L__BB29_61;
	cvt.u64.u32 	%rd144, %r2;
	shl.b32 	%r309, %r72, 3;
	mov.u32 	%r310, _ZZN3cub18CUB_300001_SM_10006detail10radix_sort31DeviceRadixSortSingleTileKernelINS1_5radix10policy_hubImmyE10Policy1000ELNS0_9SortOrderE0EmmyNS1_21identity_decomposer_tEEEvPKT1_PSA_PKT2_PSE_T3_iiT4_E12temp_storage;
	add.s32 	%r311, %r310, %r309;
	st.shared.u64 	[%r311], %rd183;
	shl.b32 	%r312, %r73, 3;
	add.s32 	%r313, %r310, %r312;
	st.shared.u64 	[%r313], %rd182;
	shl.b32 	%r314, %r74, 3;
	add.s32 	%r315, %r310, %r314;
	st.shared.u64 	[%r315], %rd181;
	shl.b32 	%r316, %r75, 3;
	add.s32 	%r317, %r310, %r316;
	st.shared.u64 	[%r317], %rd180;
	shl.b32 	%r318, %r76, 3;
	add.s32 	%r319, %r310, %r318;
	st.shared.u64 	[%r319], %rd179;
	shl.b32 	%r320, %r77, 3;
	add.s32 	%r321, %r310, %r320;
	st.shared.u64 	[%r321], %rd178;
	shl.b32 	%r322, %r78, 3;
	add.s32 	%r323, %r310, %r322;
	st.shared.u64 	[%r323], %rd177;
	shl.b32 	%r324, %r79, 3;
	add.s32 	%r325, %r310, %r324;
	st.shared.u64 	[%r325], %rd176;
	shl.b32 	%r326, %r80, 3;
	add.s32 	%r327, %r310, %r326;
	st.shared.u64 	[%r327], %rd175;
	bar.sync 	0;
	shl.b32 	%r328, %r2, 6;
	sub.s32 	%r81, %r17, %r328;
	ld.shared.u64 	%rd58, [%r81];
	ld.shared.u64 	%rd59, [%r81+2048];
	ld.shared.u64 	%rd60, [%r81+4096];
	ld.shared.u64 	%rd61, [%r81+6144];
	ld.shared.u64 	%rd62, [%r81+8192];
	ld.shared.u64 	%rd63, [%r81+10240];
	ld.shared.u64 	%rd64, [%r81+12288];
	ld.shared.u64 	%rd65, [%r81+14336];
	ld.shared.u64 	%rd66, [%r81+16384];
	bar.sync 	0;
	st.shared.u64 	[%r311], %rd192;
	st.shared.u64 	[%r313], %rd191;
	st.shared.u64 	[%r315], %rd190;
	st.shared.u64 	[%r317], %rd189;
	st.shared.u64 	[%r319], %rd188;
	st.shared.u64 	[%r321], %rd187;
	st.shared.u64 	[%r323], %rd186;
	st.shared.u64 	[%r325], %rd185;
	st.shared.u64 	[%r327], %rd184;
	bar.sync 	0;
	ld.shared.u64 	%rd67, [%r81+2048];
	ld.shared.u64 	%rd68, [%r81+4096];
	ld.shared.u64 	%rd69, [%r81+6144];
	ld.shared.u64 	%rd70, [%r81+8192];
	ld.shared.u64 	%rd71, [%r81+10240];
	ld.shared.u64 	%rd72, [%r81+12288];
	ld.shared.u64 	%rd73, [%r81+14336];
	ld.shared.u64 	%rd74, [%r81+16384];
	setp.gt.u64 	%p34, %rd20, %rd144;
	cvta.to.global.u64 	%rd145, %rd95;
	mul.wide.u32 	%rd146, %r2, 8;
	add.s64 	%rd75, %rd145, %rd146;
	cvta.to.global.u64 	%rd147, %rd97;
	add.s64 	%rd76, %rd147, %rd146;
	@%p34 bra 	$L__BB29_43;
	bra.uni 	$L__BB29_44;
$L__BB29_43:
	ld.shared.u64 	%rd148, [%r81];
	st.global.u64 	[%rd75], %rd58;
	st.global.u64 	[%rd76], %rd148;
$L__BB29_44:
	add.s32 	%r329, %r2, 256;
	cvt.u64.u32 	%rd149, %r329;
	setp.le.u64 	%p35, %rd20, %rd149;
	@%p35 bra 	$L__BB29_46;
	st.global.u64 	[%rd75+2048], %rd59;
	st.global.u64 	[%rd76+2048], %rd67;
$L__BB29_46:
	add.s32 	%r330, %r2, 512;
	cvt.u64.u32 	%rd150, %r330;
	setp.le.u64 	%p36, %rd20, %rd150;
	@%p36 bra 	$L__BB29_48;
	st.global.u64 	[%rd75+4096], %rd60;
	st.global.u64 	[%rd76+4096], %rd68;
$L__BB29_48:
	add.s32 	%r331, %r2, 768;
	cvt.u64.u32 	%rd151, %r331;
	setp.le.u64 	%p37, %rd20, %rd151;
	@%p37 bra 	$L__BB29_50;
	st.global.u64 	[%rd75+6144], %rd61;
	st.global.u64 	[%rd76+6144], %rd69;
$L__BB29_50:
	or.b32  	%r332, %r2, 1024;
	cvt.u64.u32 	%rd152, %r332;
	setp.le.u64 	%p38, %rd20, %rd152;
	@%p38 bra 	$L__BB29_52;
	st.global.u64 	[%rd75+8192], %rd62;
	st.global.u64 	[%rd76+8192], %rd70;
$L__BB29_52:
	add.s32 	%r333, %r2, 1280;
	cvt.u64.u32 	%rd153, %r333;
	setp.le.u64 	%p39, %rd20, %rd153;
	@%p39 bra 	$L__BB29_54;
	st.global.u64 	[%rd75+10240], %rd63;
	st.global.u64 	[%rd76+10240], %rd71;
$L__BB29_54:
	add.s32 	%r334, %r2, 1536;
	cvt.u64.u32 	%rd154, %r334;
	setp.le.u64 	%p40, %rd20, %rd154;
	@%p40 bra 	$L__BB29_56;
	st.global.u64 	[%rd75+12288], %rd64;
	st.global.u64 	[%rd76+12288], %rd72;
$L__BB29_56:
	add.s32 	%r335, %r2, 1792;
	cvt.u64.u32 	%rd155, %r335;
	setp.le.u64 	%p41, %rd20, %rd155;
	@%p41 bra 	$L__BB29_58;
	st.global.u64 	[%rd75+14336], %rd65;
	st.global.u64 	[%rd76+14336], %rd73;
$L__BB29_58:
	or.b32  	%r336, %r2, 2048;
	cvt.u64.u32 	%rd156, %r336;
	setp.le.u64 	%p42, %rd20, %rd156;
	@%p42 bra 	$L__BB29_60;
	st.global.u64 	[%rd75+16384], %rd66;
	st.global.u64 	[%rd76+16384], %rd74;
$L__BB29_60:
	ret;
$L__BB29_61:
	shl.b32 	%r337, %r72, 3;
	mov.u32 	%r338, _ZZN3cub18CUB_300001_SM_10006detail10radix_sort31DeviceRadixSortSingleTileKernelINS1_5radix10policy_hubImmyE10Policy1000ELNS0_9SortOrderE0EmmyNS1_21identity_decomposer_tEEEvPKT1_PSA_PKT2_PSE_T3_iiT4_E12temp_storage;
	add.s32 	%r339, %r338, %r337;
	st.shared.u64 	[%r339], %rd183;
	shl.b32 	%r340, %r73, 3;
	add.s32 	%r341, %r338, %r340;
	st.shared.u64 	[%r341], %rd182;
	shl.b32 	%r342, %r74, 3;
	add.s32 	%r343, %r338, %r342;
	st.shared.u64 	[%r343], %rd181;
	shl.b32 	%r344, %r75, 3;
	add.s32 	%r345, %r338, %r344;
	st.shared.u64 	[%r345], %rd180;
	shl.b32 	%r346, %r76, 3;
	add.s32 	%r347, %r338, %r346;
	st.shared.u64 	[%r347], %rd179;
	shl.b32 	%r348, %r77, 3;
	add.s32 	%r349, %r338, %r348;
	st.shared.u64 	[%r349], %rd178;
	shl.b32 	%r350, %r78, 3;
	add.s32 	%r351, %r338, %r350;
	st.shared.u64 	[%r351], %rd177;
	shl.b32 	%r352, %r79, 3;
	add.s32 	%r353, %r338, %r352;
	st.shared.u64 	[%r353], %rd176;
	shl.b32 	%r354, %r80, 3;
	add.s32 	%r355, %r338, %r354;
	st.shared.u64 	[%r355], %rd175;
	bar.sync 	0;
	ld.shared.u64 	%rd183, [%r17];
	ld.shared.u64 	%rd182, [%r17+8];
	ld.shared.u64 	%rd181, [%r17+16];
	ld.shared.u64 	%rd180, [%r17+24];
	ld.shared.u64 	%rd179, [%r17+32];
	ld.shared.u64 	%rd178, [%r17+40];
	ld.shared.u64 	%rd177, [%r17+48];
	ld.shared.u64 	%rd176, [%r17+56];
	ld.shared.u64 	%rd175, [%r17+64];
	bar.sync 	0;
	st.shared.u64 	[%r339], %rd192;
	st.shared.u64 	[%r341], %rd191;
	st.shared.u64 	[%r343], %rd190;
	st.shared.u64 	[%r345], %rd189;
	st.shared.u64 	[%r347], %rd188;
	st.shared.u64 	[%r349], %rd187;
	st.shared.u64 	[%r351], %rd186;
	st.shared.u64 	[%r353], %rd185;
	st.shared.u64 	[%r355], %rd184;
	bar.sync 	0;
	ld.shared.u64 	%rd192, [%r17];
	ld.shared.u64 	%rd191, [%r17+8];
	ld.shared.u64 	%rd190, [%r17+16];
	ld.shared.u64 	%rd189, [%r17+24];
	ld.shared.u64 	%rd188, [%r17+32];
	ld.shared.u64 	%rd187, [%r17+40];
	ld.shared.u64 	%rd186, [%r17+48];
	ld.shared.u64 	%rd185, [%r17+56];
	ld.shared.u64 	%rd184, [%r17+64];
	bar.sync 	0;
	add.s32 	%r357, %r357, 6;
	add.s32 	%r356, %r356, -6;
	bra.uni 	$L__BB29_37;

}
	// .globl	_ZN3cub18CUB_300001_SM_10006detail10radix_sort30DeviceRadixSortHistogramKernelINS1_5radix10policy_hubImmyE10Policy1000ELNS0_9SortOrderE0EmyNS1_21identity_decomposer_tEEEvPT2_PKT1_SA_iiT3_
.visible .entry _ZN3cub18CUB_300001_SM_10006detail10radix_sort30DeviceRadixSortHistogramKernelINS1_5radix10policy_hubImmyE10Policy1000ELNS0_9SortOrderE0EmyNS1_21identity_decomposer_tEEEvPT2_PKT1_SA_iiT3_(
	.param .u64 .ptr .align 1 _ZN3cub18CUB_300001_SM_10006detail10radix_sort30DeviceRadixSortHistogramKernelINS1_5radix10policy_hubImmyE10Policy1000ELNS0_9SortOrderE0EmyNS1_21identity_decomposer_tEEEvPT2_PKT1_SA_iiT3__param_0,
	.param .u64 .ptr .align 1 _ZN3cub18CUB_300001_SM_10006detail10radix_sort30DeviceRadixSortHistogramKernelINS1_5radix10policy_hubImmyE10Policy1000ELNS0_9SortOrderE0EmyNS1_21identity_decomposer_tEEEvPT2_PKT1_SA_iiT3__param_1,
	.param .u64 _ZN3cub18CUB_300001_SM_10006detail10radix_sort30DeviceRadixSortHistogramKernelINS1_5radix10policy_hubImmyE10Policy1000ELNS0_9SortOrderE0EmyNS1_21identity_decomposer_tEEEvPT2_PKT1_SA_iiT3__param_2,
	.param .u32 _ZN3cub18CUB_300001_SM_10006detail10radix_sort30DeviceRadixSortHistogramKernelINS1_5radix10policy_hubImmyE10Policy1000ELNS0_9SortOrderE0EmyNS1_21identity_decomposer_tEEEvPT2_PKT1_SA_iiT3__param_3,
	.param .u32 _ZN3cub18CUB_300001_SM_10006detail10radix_sort30DeviceRadixSortHistogramKernelINS1_5radix10policy_hubImmyE10Policy1000ELNS0_9SortOrderE0EmyNS1_21identity_decomposer_tEEEvPT2_PKT1_SA_iiT3__param_4,
	.param .align 1 .b8 _ZN3cub18CUB_300001_SM_10006detail10radix_sort30DeviceRadixSortHistogramKernelINS1_5radix10policy_hubImmyE10Policy1000ELNS0_9SortOrderE0EmyNS1_21identity_decomposer_tEEEvPT2_PKT1_SA_iiT3__param_5[1]
)
.maxntid 128
{
	.reg .pred 	%p<91>;
	.reg .b32 	%r<362>;
	.reg .b64 	%rd<263>;
	// demoted variable
	.shared .align 4 .b8 _ZZN3cub18CUB_300001_SM_10006detail10radix_sort30DeviceRadixSortHistogramKernelINS1_5radix10policy_hubImmyE10Policy1000ELNS0_9SortOrderE0EmyNS1_21identity_decomposer_tEEEvPT2_PKT1_SA_iiT3_E12temp_storage[8192];
	ld.param.u64 	%rd81, [_ZN3cub18CUB_300001_SM_10006detail10radix_sort30DeviceRadixSortHistogramKernelINS1_5radix10policy_hubImmyE10Policy1000ELNS0_9SortOrderE0EmyNS1_21identity_decomposer_tEEEvPT2_PKT1_SA_iiT3__param_0];
	ld.param.u64 	%rd82, [_ZN3cub18CUB_300001_SM_10006detail10radix_sort30DeviceRadixSortHistogramKernelINS1_5radix10policy_hubImmyE10Policy1000ELNS0_9SortOrderE0EmyNS1_21identity_decomposer_tEEEvPT2_PKT1_SA_iiT3__param_1];
	ld.param.u64 	%rd80, [_ZN3cub18CUB_300001_SM_10006detail10radix_sort30DeviceRadixSortHistogramKernelINS1_5radix10policy_hubImmyE10Policy1000ELNS0_9SortOrderE0EmyNS1_21identity_decomposer_tEEEvPT2_PKT1_SA_iiT3__param_2];
	ld.param.u32 	%r93, [_ZN3cub18CUB_300001_SM_10006detail10radix_sort30DeviceRadixSortHistogramKernelINS1_5radix10policy_hubImmyE10Policy1000ELNS0_9SortOrderE0EmyNS1_21identity_decomposer_tEEEvPT2_PKT1_SA_iiT3__param_3];
	ld.param.u32 	%r94, [_ZN3cub18CUB_300001_SM_10006detail10radix_sort30DeviceRadixSortHistogramKernelINS1_5radix10policy_hubImmyE10Policy1000ELNS0_9SortOrderE0EmyNS1_21identity_decomposer_tEEEvPT2_PKT1_SA_iiT3__param_4];
	cvta.to.global.u64 	%rd1, %rd82;
	cvta.to.global.u64 	%rd2, %rd81;
	setp.eq.s64 	%p2, %rd80, 0;
	@%p2 bra 	$L__BB30_153;
	sub.s32 	%r95, %r94, %r93;
	add.s32 	%r96, %r95, 7;
	shr.s32 	%r97, %r96, 31;
	shr.u32 	%r98, %r97, 29;
	add.s32 	%r99, %r96, %r98;
	shr.s32 	%r100, %r99, 3;
	mov.u32 	%r101, %tid.x;
	setp.gt.u32 	%p3, %r101, 255;
	setp.lt.s32 	%p4, %r96, 8;
	mov.u32 	%r102, %ctaid.x;
	shl.b32 	%r103, %r102, 11;
	cvt.u64.u32 	%rd3, %r103;
	mov.u32 	%r104, %nctaid.x;
	shl.b32 	%r105, %r104, 11;
	cvt.u64.u32 	%rd4, %r105;
	add.s32 	%r1, %r100, -1;
	and.b32  	%r2, %r100, 15;
	and.b32  	%r3, %r100, 7;
	add.s32 	%r4, %r3, -1;
	and.b32  	%r5, %r100, 3;
	or.pred  	%p1, %p3, %p4;
	shl.b32 	%r106, %r101, 2;
	mov.u32 	%r107, _ZZN3cub18CUB_300001_SM_10006detail10radix_sort30DeviceRadixSortHistogramKernelINS1_5radix10policy_hubImmyE10Policy1000ELNS0_9SortOrderE0EmyNS1_21identity_decomposer_tEEEvPT2_PKT1_SA_iiT3_E12temp_storage;
	add.s32 	%r6, %r107, %r106;
	and.b32  	%r7, %r100, 268435440;
	cvt.u64.u32 	%rd5, %r101;
	add.s32 	%r8, %r101, 128;
	add.s32 	%r9, %r101, 256;
	add.s32 	%r10, %r101, 512;
	add.s32 	%r11, %r101, 640;
	add.s32 	%r12, %r101, 768;
	add.s32 	%r13, %r101, 1920;
	and.b32  	%r14, %r100, 268435448;
	and.b32  	%r15, %r100, 1;
	neg.s32 	%r16, %r7;
	add.s32 	%r17, %r6, 8192;
	add.s64 	%rd84, %rd80, -1;
	shr.u64 	%rd85, %rd84, 30;
	add.s64 	%rd86, %rd85, 1;
	min.u64 	%rd6, %rd86, %rd80;
	mov.b64 	%rd230, 0;
$L__BB30_2:
	@%p1 bra 	$L__BB30_30;
	setp.lt.u32 	%p5, %r1, 15;
	mov.b32 	%r346, 0;
	@%p5 bra 	$L__BB30_6;
	mov.u32 	%r343, %r17;
	mov.u32 	%r344, %r16;
$L__BB30_5:
	.pragma "nounroll";
	mov.b32 	%r109, 0;
	st.shared.u32 	[%r343+-8192], %r109;
	st.shared.u32 	[%r343+-7168], %r109;
	st.shared.u32 	[%r343+-6144], %r109;
	st.shared.u32 	[%r343+-5120], %r109;
	st.shared.u32 	[%r343+-4096], %r109;
	st.shared.u32 	[%r343+-3072], %r109;
	st.shared.u32 	[%r343+-2048], %r109;
	st.shared.u32 	[%r343+-1024], %r109;
	st.shared.u32 	[%r343], %r109;
	st.shared.u32 	[%r343+1024], %r109;
	st.shared.u32 	[%r343+2048], %r109;
	st.shared.u32 	[%r343+3072], %r109;
	st.shared.u32 	[%r343+4096], %r109;
	st.shared.u32 	[%r343+5120], %r109;
	st.shared.u32 	[%r343+6144], %r109;
	st.shared.u32 	[%r343+7168], %r109;
	add.s32 	%r344, %r344, 16;
	add.s32 	%r343, %r343, 16384;
	setp.ne.s32 	%p6, %r344, 0;
	mov.u32 	%r346, %r7;
	@%p6 bra 	$L__BB30_5;
$L__BB30_6:
	add.s32 	%r23, %r2, -1;
	setp.eq.s32 	%p7, %r2, 0;
	@%p7 bra 	$L__BB30_16;
	setp.lt.u32 	%p8, %r23, 7;
	@%p8 bra 	$L__BB30_9;
	shl.b32 	%r110, %r346, 10;
	add.s32 	%r111, %r6, %r110;
	mov.b32 	%r112, 0;
	st.shared.u32 	[%r111], %r112;
	st.shared.u32 	[%r111+1024], %r112;
	st.shared.u32 	[%r111+2048], %r112;
	st.shared.u32 	[%r111+3072], %r112;
	st.shared.u32 	[%r111+4096], %r112;
	st.shared.u32 	[%r111+5120], %r112;
	st.shared.u32 	[%r111+6144], %r112;
	st.shared.u32 	[%r111+7168], %r112;
	add.s32 	%r346, %r346, 8;
$L__BB30_9:
	setp.eq.s32 	%p9, %r3, 0;
	@%p9 bra 	$L__BB30_16;
	setp.lt.u32 	%p10, %r4, 3;
	@%p10 bra 	$L__BB30_12;
	shl.b32 	%r113, %r346, 10;
	add.s32 	%r114, %r6, %r113;
	mov.b32 	%r115, 0;
	st.shared.u32 	[%r114], %r115;
	st.shared.u32 	[%r114+1024], %r115;
	st.shared.u32 	[%r114+2048], %r115;
	st.shared.u32 	[%r114+3072], %r115;
	add.s32 	%r346, %r346, 4;
$L__BB30_12:
	setp.eq.s32 	%p11, %r5, 0;
	@%p11 bra 	$L__BB30_16;
	setp.eq.s32 	%p12, %r5, 1;
	shl.b32 	%r116, %r346, 10;
	add.s32 	%r28, %r6, %r116;
	mov.b32 	%r117, 0;
	st.shared.u32 	[%r28], %r117;
	@%p12 bra 	$L__BB30_16;
	setp.eq.s32 	%p13, %r5, 2;
	mov.b32 	%r118, 0;
	st.shared.u32 	[%r28+1024], %r118;
	@%p13 bra 	$L__BB30_16;
	mov.b32 	%r119, 0;
	st.shared.u32 	[%r28+2048], %r119;
$L__BB30_16:
	cvt.u32.u64 	%r120, %rd5;
	setp.gt.u32 	%p14, %r120, 127;
	@%p14 bra 	$L__BB30_30;
	setp.lt.u32 	%p15, %r1, 15;
	mov.b32 	%r350, 0;
	@%p15 bra 	$L__BB30_20;
	mov.b32 	%r348, 0;
$L__BB30_19:
	.pragma "nounroll";
	shl.b32 	%r123, %r348, 10;
	add.s32 	%r124, %r6, %r123;
	mov.b32 	%r125, 0;
	st.shared.u32 	[%r124+512], %r125;
	st.shared.u32 	[%r124+1536], %r125;
	st.shared.u32 	[%r124+2560], %r125;
	st.shared.u32 	[%r124+3584], %r125;
	st.shared.u32 	[%r124+4608], %r125;
	st.shared.u32 	[%r124+5632], %r125;
	st.shared.u32 	[%r124+6656], %r125;
	st.shared.u32 	[%r124+7680], %r125;
	st.shared.u32 	[%r124+8704], %r125;
	st.shared.u32 	[%r124+9728], %r125;
	st.shared.u32 	[%r124+10752], %r125;
	st.shared.u32 	[%r124+11776], %r125;
	st.shared.u32 	[%r124+12800], %r125;
	st.shared.u32 	[%r124+13824], %r125;
	st.shared.u32 	[%r124+14848], %r125;
	st.shared.u32 	[%r124+15872], %r125;
	add.s32 	%r348, %r348, 16;
	setp.ne.s32 	%p16, %r348, %r7;
	mov.u32 	%r350, %r7;
	@%p16 bra 	$L__BB30_19;
$L__BB30_20:
	setp.eq.s32 	%p17, %r2, 0;
	@%p17 bra 	$L__BB30_30;
	setp.lt.u32 	%p18, %r23, 7;
	@%p18 bra 	$L__BB30_23;
	shl.b32 	%r126, %r350, 10;
	add.s32 	%r127, %r6, %r126;
	mov.b32 	%r128, 0;
	st.shared.u32 	[%r127+512], %r128;
	st.shared.u32 	[%r127+1536], %r128;
	st.shared.u32 	[%r127+2560], %r128;
	st.shared.u32 	[%r127+3584], %r128;
	st.shared.u32 	[%r127+4608], %r128;
	st.shared.u32 	[%r127+5632], %r128;
	st.shared.u32 	[%r127+6656], %r128;
	st.shared.u32 	[%r127+7680], %r128;
	add.s32 	%r350, %r350, 8;
$L__BB30_23:
	setp.eq.s32 	%p19, %r3, 0;
	@%p19 bra 	$L__BB30_30;
	setp.lt.u32 	%p20, %r4, 3;
	@%p20 bra 	$L__BB30_26;
	shl.b32 	%r129, %r350, 10;
	add.s32 	%r130, %r6, %r129;
	mov.b32 	%r131, 0;
	st.shared.u32 	[%r130+512], %r131;
	st.shared.u32 	[%r130+1536], %r131;
	st.shared.u32 	[%r130+2560], %r131;
	st.shared.u32 	[%r130+3584], %r131;
	add.s32 	%r350, %r350, 4;
$L__BB30_26:
	setp.eq.s32 	%p21, %r5, 0;
	@%p21 bra 	$L__BB30_30;
	setp.eq.s32 	%p22, %r5, 1;
	shl.b32 	%r132, %r350, 10;
	add.s32 	%r36, %r6, %r132;
	mov.b32 	%r133, 0;
	st.shared.u32 	[%r36+512], %r133;
	@%p22 bra 	$L__BB30_30;
	setp.eq.s32 	%p23, %r5, 2;
	mov.b32 	%r134, 0;
	st.shared.u32 	[%r36+1536], %r134;
	@%p23 bra 	$L__BB30_30;
	mov.b32 	%r135, 0;
	st.shared.u32 	[%r36+2560], %r135;
$L__BB30_30:
	bar.sync 	0;
	bar.sync 	0;
	shl.b64 	%rd8, %rd230, 30;
	sub.s64 	%rd87, %rd80, %rd8;
	min.u64 	%rd9, %rd87, 1073741824;
	setp.le.u64 	%p24, %rd9, %rd3;
	@%p24 bra 	$L__BB30_70;
	mov.u64 	%rd231, %rd3;
$L__BB30_32:
	add.s64 	%rd11, %rd231, %rd8;
	sub.s64 	%rd12, %rd80, %rd11;
	setp.lt.u64 	%p25, %rd12, 2048;
	@%p25 bra 	$L__BB30_34;
	add.s64 	%rd106, %rd11, %rd5;
	shl.b64 	%rd107, %rd106, 3;
	add.s64 	%rd108, %rd1, %rd107;
	ld.global.u64 	%rd262, [%rd108];
	ld.global.u64 	%rd261, [%rd108+1024];
	ld.global.u64 	%rd260, [%rd108+2048];
	ld.global.u64 	%rd259, [%rd108+3072];
	ld.global.u64 	%rd258, [%rd108+4096];
	ld.global.u64 	%rd257, [%rd108+5120];
	ld.global.u64 	%rd256, [%rd108+6144];
	ld.global.u64 	%rd255, [%rd108+7168];
	ld.global.u64 	%rd254, [%rd108+8192];
	ld.global.u64 	%rd253, [%rd108+9216];
	ld.global.u64 	%rd252, [%rd108+10240];
	ld.global.u64 	%rd251, [%rd108+11264];
	ld.global.u64 	%rd250, [%rd108+12288];
	ld.global.u64 	%rd249, [%rd108+13312];
	ld.global.u64 	%rd248, [%rd108+14336];
	ld.global.u64 	%rd247, [%rd108+15360];
	bra.uni 	$L__BB30_66;
$L__BB30_34:
	cvt.u32.u64 	%r136, %rd5;
	cvt.u32.u64 	%r37, %rd12;
	setp.ge.s32 	%p26, %r136, %r37;
	add.s64 	%rd89, %rd11, %rd5;
	shl.b64 	%rd90, %rd89, 3;
	add.s64 	%rd29, %rd1, %rd90;
	mov.b64 	%rd262, -1;
	@%p26 bra 	$L__BB30_36;
	ld.global.u64 	%rd262, [%rd29];
$L__BB30_36:
	setp.ge.s32 	%p27, %r8, %r37;
	mov.b64 	%rd261, -1;
	@%p27 bra 	$L__BB30_38;
	ld.global.u64 	%rd261, [%rd29+1024];
$L__BB30_38:
	setp.ge.s32 	%p28, %r9, %r37;
	mov.b64 	%rd260, -1;
	@%p28 bra 	$L__BB30_40;
	ld.global.u64 	%rd260, [%rd29+2048];
$L__BB30_40:
	mov.u32 	%r137, %tid.x;
	add.s32 	%r138, %r137, 384;
	setp.ge.s32 	%p29, %r138, %r37;
	mov.b64 	%rd259, -1;
	@%p29 bra 	$L__BB30_42;
	ld.global.u64 	%rd259, [%rd29+3072];
$L__BB30_42:
	setp.ge.s32 	%p30, %r10, %r37;
	mov.b64 	%rd258, -1;
	@%p30 bra 	$L__BB30_44;
	ld.global.u64 	%rd258, [%rd29+4096];
$L__BB30_44:
	setp.ge.s32 	%p31, %r11, %r37;
	mov.b64 	%rd257, -1;
	@%p31 bra 	$L__BB30_46;
	ld.global.u64 	%rd257, [%rd29+5120];
$L__BB30_46:
	setp.ge.s32 	%p32, %r12, %r37;
	mov.b64 	%rd256, -1;
	@%p32 bra 	$L__BB30_48;
	ld.global.u64 	%rd256, [%rd29+6144];
$L__BB30_48:
	add.s32 	%r140, %r137, 896;
	setp.ge.s32 	%p33, %r140, %r37;
	mov.b64 	%rd255, -1;
	@%p33 bra 	$L__BB30_50;
	ld.global.u64 	%rd255, [%rd29+7168];
$L__BB30_50:
	or.b32  	%r142, %r137, 1024;
	setp.ge.s32 	%p34, %r142, %r37;
	mov.b64 	%rd254, -1;
	@%p34 bra 	$L__BB30_52;
	ld.global.u64 	%rd254, [%rd29+8192];
$L__BB30_52:
	add.s32 	%r144, %r137, 1152;
	setp.ge.s32 	%p35, %r144, %r37;
	mov.b64 	%rd253, -1;
	@%p35 bra 	$L__BB30_54;
	ld.global.u64 	%rd253, [%rd29+9216];
$L__BB30_54:
	add.s32 	%r146, %r137, 1280;
	setp.ge.s32 	%p36, %r146, %r37;
	mov.b64 	%rd252, -1;
	@%p36 bra 	$L__BB30_56;
	ld.global.u64 	%rd252, [%rd29+10240];
$L__BB30_56:
	add.s32 	%r148, %r137, 1408;
	setp.ge.s32 	%p37, %r148, %r37;
	mov.b64 	%rd251, -1;
	@%p37 bra 	$L__BB30_58;
	ld.global.u64 	%rd251, [%rd29+11264];
$L__BB30_58:
	add.s32 	%r150, %r137, 1536;
	setp.ge.s32 	%p38, %r150, %r37;
	mov.b64 	%rd250, -1;
	@%p38 bra 	$L__BB30_60;
	ld.global.u64 	%rd250, [%rd29+12288];
$L__BB30_60:
	add.s32 	%r152, %r137, 1664;
	setp.ge.s32 	%p39, %r152, %r37;
	mov.b64 	%rd249, -1;
	@%p39 bra 	$L__BB30_62;
	ld.global.u64 	%rd249, [%rd29+13312];
$L__BB30_62:
	add.s32 	%r154, %r137, 1792;
	setp.ge.s32 	%p40, %r154, %r37;
	mov.b64 	%rd248, -1;
	@%p40 bra 	$L__BB30_64;
	ld.global.u64 	%rd248, [%rd29+14336];
$L__BB30_64:
	setp.ge.s32 	%p41, %r13, %r37;
	mov.b64 	%rd247, -1;
	@%p41 bra 	$L__BB30_66;
	ld.global.u64 	%rd247, [%rd29+15360];
$L__BB30_66:
	setp.le.s32 	%p42, %r94, %r93;
	@%p42 bra 	$L__BB30_69;
	mov.b32 	%r352, 0;
	mov.u32 	%r353, %r93;
$L__BB30_68:
	sub.s32 	%r156, %r94, %r353;
	shl.b32 	%r157, %r352, 10;
	mov.u32 	%r158, _ZZN3cub18CUB_300001_SM_10006detail10radix_sort30DeviceRadixSortHistogramKernelINS1_5radix10policy_hubImmyE10Policy1000ELNS0_9SortOrderE0EmyNS1_21identity_decomposer_tEEEvPT2_PKT1_SA_iiT3_E12temp_storage;
	add.s32 	%r159, %r158, %r157;
	min.s32 	%r160, %r156, 8;
	mov.b32 	%r161, -1;
	shl.b32 	%r162, %r161, %r160;
	not.b32 	%r163, %r162;
	shr.u64 	%rd109, %rd262, %r353;
	cvt.u32.u64 	%r164, %rd109;
	and.b32  	%r165, %r164, %r163;
	shl.b32 	%r166, %r165, 2;
	add.s32 	%r167, %r159, %r166;
	atom.shared.add.u32 	%r168, [%r167], 1;
	shr.u64 	%rd110, %rd261, %r353;
	cvt.u32.u64 	%r169, %rd110;
	and.b32  	%r170, %r169, %r163;
	shl.b32 	%r171, %r170, 2;
	add.s32 	%r172, %r159, %r171;
	atom.shared.add.u32 	%r173, [%r172], 1;
	shr.u64 	%rd111, %rd260, %r353;
	cvt.u32.u64 	%r174, %rd111;
	and.b32  	%r175, %r174, %r163;
	shl.b32 	%r176, %r175, 2;
	add.s32 	%r177, %r159, %r176;
	atom.shared.add.u32 	%r178, [%r177], 1;
	shr.u64 	%rd112, %rd259, %r353;
	cvt.u32.u64 	%r179, %rd112;
	and.b32  	%r180, %r179, %r163;
	shl.b32 	%r181, %r180, 2;
	add.s32 	%r182, %r159, %r181;
	atom.shared.add.u32 	%r183, [%r182], 1;
	shr.u64 	%rd113, %rd258, %r353;
	cvt.u32.u64 	%r184, %rd113;
	and.b32  	%r185, %r184, %r163;
	shl.b32 	%r186, %r185, 2;
	add.s32 	%r187, %r159, %r186;
	atom.shared.add.u32 	%r188, [%r187], 1;
	shr.u64 	%rd114, %rd257, %r353;
	cvt.u32.u64 	%r189, %rd114;
	and.b32  	%r190, %r189, %r163;
	shl.b32 	%r191, %r190, 2;
	add.s32 	%r192, %r159, %r191;
	atom.shared.add.u32 	%r193, [%r192], 1;
	shr.u64 	%rd115, %rd256, %r353;
	cvt.u32.u64 	%r194, %rd115;
	and.b32  	%r195, %r194, %r163;
	shl.b32 	%r196, %r195, 2;
	add.s32 	%r197, %r159, %r196;
	atom.shared.add.u32 	%r198, [%r197], 1;
	shr.u64 	%rd116, %rd255, %r353;
	cvt.u32.u64 	%r199, %rd116;
	and.b32  	%r200, %r199, %r163;
	shl.b32 	%r201, %r200, 2;
	add.s32 	%r202, %r159, %r201;
	atom.shared.add.u32 	%r203, [%r202], 1;
	shr.u64 	%rd117, %rd254, %r353;
	cvt.u32.u64 	%r204, %rd117;
	and.b32  	%r205, %r204, %r163;
	shl.b32 	%r206, %r205, 2;
	add.s32 	%r207, %r159, %r206;
	atom.shared.add.u32 	%r208, [%r207], 1;
	shr.u64 	%rd118, %rd253, %r353;
	cvt.u32.u64 	%r209, %rd118;
	and.b32  	%r210, %r209, %r163;
	shl.b32 	%r211, %r210, 2;
	add.s32 	%r212, %r159, %r211;
	atom.shared.add.u32 	%r213, [%r212], 1;
	shr.u64 	%rd119, %rd252, %r353;
	cvt.u32.u64 	%r214, %rd119;
	and.b32  	%r215, %r214, %r163;
	shl.b32 	%r216, %r215, 2;
	add.s32 	%r217, %r159, %r216;
	atom.shared.add.u32 	%r218, [%r217], 1;
	shr.u64 	%rd120, %rd251, %r353;
	cvt.u32.u64 	%r219, %rd120;
	and.b32  	%r220, %r219, %r163;
	shl.b32 	%r221, %r220, 2;
	add.s32 	%r222, %r159, %r221;
	atom.shared.add.u32 	%r223, [%r222], 1;
	shr.u64 	%rd121, %rd250, %r353;
	cvt.u32.u64 	%r224, %rd121;
	and.b32  	%r225, %r224, %r163;
	shl.b32 	%r226, %r225, 2;
	add.s32 	%r227, %r159, %r226;
	atom.shared.add.u32 	%r228, [%r227], 1;
	shr.u64 	%rd122, %rd249, %r353;
	cvt.u32.u64 	%r229, %rd122;
	and.b32  	%r230, %r229, %r163;
	shl.b32 	%r231, %r230, 2;
	add.s32 	%r232, %r159, %r231;
	atom.shared.add.u32 	%r233, [%r232], 1;
	shr.u64 	%rd123, %rd248, %r353;
	cvt.u32.u64 	%r234, %rd123;
	and.b32  	%r235, %r234, %r163;
	shl.b32 	%r236, %r235, 2;
	add.s32 	%r237, %r159, %r236;
	atom.shared.add.u32 	%r238, [%r237], 1;
	shr.u64 	%rd124, %rd247, %r353;
	cvt.u32.u64 	%r239, %rd124;
	and.b32  	%r240, %r239, %r163;
	shl.b32 	%r241, %r240, 2;
	add.s32 	%r242, %r159, %r241;
	atom.shared.add.u32 	%r243, [%r242], 1;
	add.s32 	%r353, %r353, 8;
	add.s32 	%r352, %r352, 1;
	setp.lt.s32 	%p43, %r353, %r94;
	@%p43 bra 	$L__BB30_68;
$L__BB30_69:
	add.s64 	%rd231, %rd231, %rd4;
	setp.lt.u64 	%p44, %rd231, %rd9;
	@%p44 bra 	$L__BB30_32;
$L__BB30_70:
	bar.sync 	0;
	@%p1 bra 	$L__BB30_152;
	setp.lt.u32 	%p45, %r1, 7;
	mov.b32 	%r356, 0;
	@%p45 bra 	$L__BB30_90;
	mov.b32 	%r354, 0;
$L__BB30_73:
	.pragma "nounroll";
	shl.b32 	%r246, %r354, 10;
	add.s32 	%r43, %r6, %r246;
	ld.shared.u32 	%r44, [%r43];
	setp.eq.s32 	%p46, %r44, 0;
	@%p46 bra 	$L__BB30_75;
	cvt.u32.u64 	%r247, %rd5;
	shl.b32 	%r248, %r354, 8;
	add.s32 	%r249, %r248, %r247;
	mul.wide.u32 	%rd125, %r249, 8;
	add.s64 	%rd126, %rd2, %rd125;
	cvt.u64.u32 	%rd127, %r44;
	atom.global.add.u64 	%rd128, [%rd126], %rd127;
$L__BB30_75:
	ld.shared.u32 	%r45, [%r43+1024];
	setp.eq.s32 	%p47, %r45, 0;
	@%p47 bra 	$L__BB30_77;
	cvt.u32.u64 	%r250, %rd5;
	shl.b32 	%r251, %r354, 8;
	add.s32 	%r252, %r251, %r250;
	add.s32 	%r253, %r252, 256;
	mul.wide.u32 	%rd129, %r253, 8;
	add.s64 	%rd130, %rd2, %rd129;
	cvt.u64.u32 	%rd131, %r45;
	atom.global.add.u64 	%rd132, [%rd130], %rd131;
$L__BB30_77:
	ld.shared.u32 	%r46, [%r43+2048];
	setp.eq.s32 	%p48, %r46, 0;
	@%p48 bra 	$L__BB30_79;
	cvt.u32.u64 	%r254, %rd5;
	shl.b32 	%r255, %r354, 8;
	add.s32 	%r256, %r255, %r254;
	add.s32 	%r257, %r256, 512;
	mul.wide.u32 	%rd133, %r257, 8;
	add.s64 	%rd134, %rd2, %rd133;
	cvt.u64.u32 	%rd135, %r46;
	atom.global.add.u64 	%rd136, [%rd134], %rd135;
$L__BB30_79:
	ld.shared.u32 	%r47, [%r43+3072];
	setp.eq.s32 	%p49, %r47, 0;
	@%p49 bra 	$L__BB30_81;
	cvt.u32.u64 	%r258, %rd5;
	shl.b32 	%r259, %r354, 8;
	add.s32 	%r260, %r259, %r258;
	add.s32 	%r261, %r260, 768;
	mul.wide.u32 	%rd137, %r261, 8;
	add.s64 	%rd138, %rd2, %rd137;
	cvt.u64.u32 	%rd139, %r47;
	atom.global.add.u64 	%rd140, [%rd138], %rd139;
$L__BB30_81:
	ld.shared.u32 	%r48, [%r43+4096];
	setp.eq.s32 	%p50, %r48, 0;
	@%p50 bra 	$L__BB30_83;
	cvt.u32.u64 	%r262, %rd5;
	shl.b32 	%r263, %r354, 8;
	add.s32 	%r264, %r263, %r262;
	add.s32 	%r265, %r264, 1024;
	mul.wide.u32 	%rd141, %r265, 8;
	add.s64 	%rd142, %rd2, %rd141;
	cvt.u64.u32 	%rd143, %r48;
	atom.global.add.u64 	%rd144, [%rd142], %rd143;
$L__BB30_83:
	ld.shared.u32 	%r49, [%r43+5120];
	setp.eq.s32 	%p51, %r49, 0;
	@%p51 bra 	$L__BB30_85;
	cvt.u32.u64 	%r266, %rd5;
	shl.b32 	%r267, %r354, 8;
	add.s32 	%r268, %r267, %r266;
	add.s32 	%r269, %r268, 1280;
	mul.wide.u32 	%rd145, %r269, 8;
	add.s64 	%rd146, %rd2, %rd145;
	cvt.u64.u32 	%rd147, %r49;
	atom.global.add.u64 	%rd148, [%rd146], %rd147;
$L__BB30_85:
	ld.shared.u32 	%r50, [%r43+6144];
	setp.eq.s32 	%p52, %r50, 0;
	@%p52 bra 	$L__BB30_87;
	cvt.u32.u64 	%r270, %rd5;
	shl.b32 	%r271, %r354, 8;
	add.s32 	%r272, %r271, %r270;
	add.s32 	%r273, %r272, 1536;
	mul.wide.u32 	%rd149, %r273, 8;
	add.s64 	%rd150, %rd2, %rd149;
	cvt.u64.u32 	%rd151, %r50;
	atom.global.add.u64 	%rd152, [%rd150], %rd151;
$L__BB30_87:
	ld.shared.u32 	%r51, [%r43+7168];
	setp.eq.s32 	%p53, %r51, 0;
	@%p53 bra 	$L__BB30_89;
	cvt.u32.u64 	%r274, %rd5;
	shl.b32 	%r275, %r354, 8;
	add.s32 	%r276, %r275, %r274;
	add.s32 	%r277, %r276, 1792;
	mul.wide.u32 	%rd153, %r277, 8;
	add.s64 	%rd154, %rd2, %rd153;
	cvt.u64.u32 	%rd155, %r51;
	atom.global.add.u64 	%rd156, [%rd154], %rd155;
$L__BB30_89:
	add.s32 	%r354, %r354, 8;
	setp.ne.s32 	%p54, %r354, %r14;
	mov.u32 	%r356, %r14;
	@%p54 bra 	$L__BB30_73;
$L__BB30_90:
	add.s32 	%r54, %r5, -1;
	setp.eq.s32 	%p55, %r3, 0;
	@%p55 bra 	$L__BB30_111;
	setp.lt.u32 	%p56, %r4, 3;
	@%p56 bra 	$L__BB30_101;
	shl.b32 	%r278, %r356, 10;
	add.s32 	%r55, %r6, %r278;
	ld.shared.u32 	%r56, [%r55];
	setp.eq.s32 	%p57, %r56, 0;
	@%p57 bra 	$L__BB30_94;
	cvt.u32.u64 	%r279, %rd5;
	shl.b32 	%r280, %r356, 8;
	add.s32 	%r281, %r280, %r279;
	mul.wide.u32 	%rd157, %r281, 8;
	add.s64 	%rd158, %rd2, %rd157;
	cvt.u64.u32 	%rd159, %r56;
	atom.global.add.u64 	%rd160, [%rd158], %rd159;
$L__BB30_94:
	ld.shared.u32 	%r57, [%r55+1024];
	setp.eq.s32 	%p58, %r57, 0;
	@%p58 bra 	$L__BB30_96;
	cvt.u32.u64 	%r282, %rd5;
	shl.b32 	%r283, %r356, 8;
	add.s32 	%r284, %r283, %r282;
	add.s32 	%r285, %r284, 256;
	mul.wide.u32 	%rd161, %r285, 8;
	add.s64 	%rd162, %rd2, %rd161;
	cvt.u64.u32 	%rd163, %r57;
	atom.global.add.u64 	%rd164, [%rd162], %rd163;
$L__BB30_96:
	ld.shared.u32 	%r58, [%r55+2048];
	setp.eq.s32 	%p59, %r58, 0;
	@%p59 bra 	$L__BB30_98;
	cvt.u32.u64 	%r286, %rd5;
	shl.b32 	%r287, %r356, 8;
	add.s32 	%r288, %r287, %r286;
	add.s32 	%r289, %r288, 512;
	mul.wide.u32 	%rd165, %r289, 8;
	add.s64 	%rd166, %rd2, %rd165;
	cvt.u64.u32 	%rd167, %r58;
	atom.global.add.u64 	%rd168, [%rd166], %rd167;
$L__BB30_98:
	ld.shared.u32 	%r59, [%r55+3072];
	setp.eq.s32 	%p60, %r59, 0;
	@%p60 bra 	$L__BB30_100;
	cvt.u32.u64 	%r290, %rd5;
	shl.b32 	%r291, %r356, 8;
	add.s32 	%r292, %r291, %r290;
	add.s32 	%r293, %r292, 768;
	mul.wide.u32 	%rd169, %r293, 8;
	add.s64 	%rd170, %rd2, %rd169;
	cvt.u64.u32 	%rd171, %r59;
	atom.global.add.u64 	%rd172, [%rd170], %rd171;
$L__BB30_100:
	add.s32 	%r356, %r356, 4;
$L__BB30_101:
	setp.eq.s32 	%p61, %r5, 0;
	@%p61 bra 	$L__BB30_111;
	setp.eq.s32 	%p62, %r54, 0;
	@%p62 bra 	$L__BB30_108;
	shl.b32 	%r294, %r356, 10;
	add.s32 	%r62, %r6, %r294;
	ld.shared.u32 	%r63, [%r62];
	setp.eq.s32 	%p63, %r63, 0;
	@%p63 bra 	$L__BB30_105;
	cvt.u32.u64 	%r295, %rd5;
	shl.b32 	%r296, %r356, 8;
	add.s32 	%r297, %r296, %r295;
	mul.wide.u32 	%rd173, %r297, 8;
	add.s64 	%rd174, %rd2, %rd173;
	cvt.u64.u32 	%rd175, %r63;
	atom.global.add.u64 	%rd176, [%rd174], %rd175;
$L__BB30_105:
	ld.shared.u32 	%r64, [%r62+1024];
	setp.eq.s32 	%p64, %r64, 0;
	@%p64 bra 	$L__BB30_107;
	cvt.u32.u64 	%r298, %rd5;
	shl.b32 	%r299, %r356, 8;
	add.s32 	%r300, %r299, %r298;
	add.s32 	%r301, %r300, 256;
	mul.wide.u32 	%rd177, %r301, 8;
	add.s64 	%rd178, %rd2, %rd177;
	cvt.u64.u32 	%rd179, %r64;
	atom.global.add.u64 	%rd180, [%rd178], %rd179;
$L__BB30_107:
	add.s32 	%r356, %r356, 2;
$L__BB30_108:
	setp.eq.s32 	%p65, %r15, 0;
	@%p65 bra 	$L__BB30_111;
	shl.b32 	%r302, %r356, 10;
	add.s32 	%r303, %r6, %r302;
	ld.shared.u32 	%r67, [%r303];
	setp.eq.s32 	%p66, %r67, 0;
	@%p66 bra 	$L__BB30_111;
	cvt.u32.u64 	%r304, %rd5;
	shl.b32 	%r305, %r356, 8;
	add.s32 	%r306, %r305, %r304;
	mul.wide.u32 	%rd181, %r306, 8;
	add.s64 	%rd182, %rd2, %rd181;
	cvt.u64.u32 	%rd183, %r67;
	atom.global.add.u64 	%rd184, [%rd182], %rd183;
$L__BB30_111:
	cvt.u32.u64 	%r307, %rd5;
	setp.gt.u32 	%p67, %r307, 127;
	@%p67 bra 	$L__BB30_152;
	setp.lt.u32 	%p68, %r1, 7;
	mov.b32 	%r360, 0;
	@%p68 bra 	$L__BB30_131;
	mov.b32 	%r358, 0;
$L__BB30_114:
	.pragma "nounroll";
	shl.b32 	%r311, %r358, 10;
	add.s32 	%r69, %r6, %r311;
	ld.shared.u32 	%r70, [%r69+512];
	setp.eq.s32 	%p69, %r70, 0;
	shl.b32 	%r312, %r358, 8;
	add.s32 	%r313, %r312, %r307;
	mul.wide.u32 	%rd185, %r313, 8;
	add.s64 	%rd78, %rd2, %rd185;
	@%p69 bra 	$L__BB30_116;
	cvt.u64.u32 	%rd186, %r70;
	atom.global.add.u64 	%rd187, [%rd78+1024], %rd186;
$L__BB30_116:
	ld.shared.u32 	%r71, [%r69+1536];
	setp.eq.s32 	%p70, %r71, 0;
	@%p70 bra 	$L__BB30_118;
	cvt.u64.u32 	%rd188, %r71;
	atom.global.add.u64 	%rd189, [%rd78+3072], %rd188;
$L__BB30_118:
	ld.shared.u32 	%r72, [%r69+2560];
	setp.eq.s32 	%p71, %r72, 0;
	@%p71 bra 	$L__BB30_120;
	cvt.u64.u32 	%rd190, %r72;
	atom.global.add.u64 	%rd191, [%rd78+5120], %rd190;
$L__BB30_120:
	ld.shared.u32 	%r73, [%r69+3584];
	setp.eq.s32 	%p72, %r73, 0;
	@%p72 bra 	$L__BB30_122;
	cvt.u64.u32 	%rd192, %r73;
	atom.global.add.u64 	%rd193, [%rd78+7168], %rd192;
$L__BB30_122:
	ld.shared.u32 	%r74, [%r69+4608];
	setp.eq.s32 	%p73, %r74, 0;
	@%p73 bra 	$L__BB30_124;
	cvt.u64.u32 	%rd194, %r74;
	atom.global.add.u64 	%rd195, [%rd78+9216], %rd194;
$L__BB30_124:
	ld.shared.u32 	%r75, [%r69+5632];
	setp.eq.s32 	%p74, %r75, 0;
	@%p74 bra 	$L__BB30_126;
	cvt.u64.u32 	%rd196, %r75;
	atom.global.add.u64 	%rd197, [%rd78+11264], %rd196;
$L__BB30_126:
	ld.shared.u32 	%r76, [%r69+6656];
	setp.eq.s32 	%p75, %r76, 0;
	@%p75 bra 	$L__BB30_128;
	cvt.u64.u32 	%rd198, %r76;
	atom.global.add.u64 	%rd199, [%rd78+13312], %rd198;
$L__BB30_128:
	ld.shared.u32 	%r77, [%r69+7680];
	setp.eq.s32 	%p76, %r77, 0;
	@%p76 bra 	$L__BB30_130;
	cvt.u64.u32 	%rd200, %r77;
	atom.global.add.u64 	%rd201, [%rd78+15360], %rd200;
$L__BB30_130:
	add.s32 	%r358, %r358, 8;
	setp.ne.s32 	%p77, %r358, %r14;
	mov.u32 	%r360, %r14;
	@%p77 bra 	$L__BB30_114;
$L__BB30_131:
	setp.eq.s32 	%p78, %r3, 0;
	@%p78 bra 	$L__BB30_152;
	setp.lt.u32 	%p79, %r4, 3;
	@%p79 bra 	$L__BB30_142;
	shl.b32 	%r314, %r360, 10;
	add.s32 	%r80, %r6, %r314;
	ld.shared.u32 	%r81, [%r80+512];
	setp.eq.s32 	%p80, %r81, 0;
	@%p80 bra 	$L__BB30_135;
	shl.b32 	%r316, %r360, 8;
	add.s32 	%r317, %r316, %r307;
	mul.wide.u32 	%rd202, %r317, 8;
	add.s64 	%rd203, %rd2, %rd202;
	cvt.u64.u32 	%rd204, %r81;
	atom.global.add.u64 	%rd205, [%rd203+1024], %rd204;
$L__BB30_135:
	ld.shared.u32 	%r82, [%r80+1536];
	setp.eq.s32 	%p81, %r82, 0;
	@%p81 bra 	$L__BB30_137;
	shl.b32 	%r319, %r360, 8;
	add.s32 	%r320, %r319, %r307;
	add.s32 	%r321, %r320, 256;
	mul.wide.u32 	%rd206, %r321, 8;
	add.s64 	%rd207, %rd2, %rd206;
	cvt.u64.u32 	%rd208, %r82;
	atom.global.add.u64 	%rd209, [%rd207+1024], %rd208;
$L__BB30_137:
	ld.shared.u32 	%r83, [%r80+2560];
	setp.eq.s32 	%p82, %r83, 0;
	@%p82 bra 	$L__BB30_139;
	shl.b32 	%r323, %r360, 8;
	add.s32 	%r324, %r323, %r307;
	add.s32 	%r325, %r324, 512;
	mul.wide.u32 	%rd210, %r325, 8;
	add.s64 	%rd211, %rd2, %rd210;
	cvt.u64.u32 	%rd212, %r83;
	atom.global.add.u64 	%rd213, [%rd211+1024], %rd212;
$L__BB30_139:
	ld.shared.u32 	%r84, [%r80+3584];
	setp.eq.s32 	%p83, %r84, 0;
	@%p83 bra 	$L__BB30_141;
	shl.b32 	%r327, %r360, 8;
	add.s32 	%r328, %r327, %r307;
	add.s32 	%r329, %r328, 768;
	mul.wide.u32 	%rd214, %r329, 8;
	add.s64 	%rd215, %rd2, %rd214;
	cvt.u64.u32 	%rd216, %r84;
	atom.global.add.u64 	%rd217, [%rd215+1024], %rd216;
$L__BB30_141:
	add.s32 	%r360, %r360, 4;
$L__BB30_142:
	setp.eq.s32 	%p84, %r5, 0;
	@%p84 bra 	$L__BB30_152;
	setp.eq.s32 	%p85, %r54, 0;
	@%p85 bra 	$L__BB30_149;
	shl.b32 	%r330, %r360, 10;
	add.s32 	%r87, %r6, %r330;
	ld.shared.u32 	%r88, [%r87+512];
	setp.eq.s32 	%p86, %r88, 0;
	@%p86 bra 	$L__BB30_146;
	shl.b32 	%r332, %r360, 8;
	add.s32 	%r333, %r332, %r307;
	mul.wide.u32 	%rd218, %r333, 8;
	add.s64 	%rd219, %rd2, %rd218;
	cvt.u64.u32 	%rd220, %r88;
	atom.global.add.u64 	%rd221, [%rd219+1024], %rd220;
$L__BB30_146:
	ld.shared.u32 	%r89, [%r87+1536];
	setp.eq.s32 	%p87, %r89, 0;
	@%p87 bra 	$L__BB30_148;
	shl.b32 	%r335, %r360, 8;
	add.s32 	%r336, %r335, %r307;
	add.s32 	%r337, %r336, 256;
	mul.wide.u32 	%rd222, %r337, 8;
	add.s64 	%rd223, %rd2, %rd222;
	cvt.u64.u32 	%rd224, %r89;
	atom.global.add.u64 	%rd225, [%rd223+1024], %rd224;
$L__BB30_148:
	add.s32 	%r360, %r360, 2;
$L__BB30_149:
	setp.eq.s32 	%p88, %r15, 0;
	@%p88 bra 	$L__BB30_152;
	shl.b32 	%r338, %r360, 10;
	add.s32 	%r339, %r6, %r338;
	ld.shared.u32 	%r92, [%r339+512];
	setp.eq.s32 	%p89, %r92, 0;
	@%p89 bra 	$L__BB30_152;
	shl.b32 	%r341, %r360, 8;
	add.s32 	%r342, %r341, %r307;
	mul.wide.u32 	%rd226, %r342, 8;
	add.s64 	%rd227, %rd2, %rd226;
	cvt.u64.u32 	%rd228, %r92;
	atom.global.add.u64 	%rd229, [%rd227+1024], %rd228;
$L__BB30_152:
	bar.sync 	0;
	add.s64 	%rd230, %rd230, 1;
	setp.ne.s64 	%p90, %rd230, %rd6;
	@%p90 bra 	$L__BB30_2;
$L__BB30_153:
	ret;

}
	// .globl	_ZN3cub18CUB_300001_SM_10006detail10radix_sort33DeviceRadixSortExclusiveSumKernelINS1_5radix10policy_hubImmyE10Policy1000EyEEvPT0_
.visible .entry _ZN3cub18CUB_300001_SM_10006detail10radix_sort33DeviceRadixSortExclusiveSumKernelINS1_5radix10policy_hubImmyE10Policy1000EyEEvPT0_(
	.param .u64 .ptr .align 1 _ZN3cub18CUB_300001_SM_10006detail10radix_sort33DeviceRadixSortExclusiveSumKernelINS1_5radix10policy_hubImmyE10Policy1000EyEEvPT0__param_0
)
{
	.reg .pred 	%p<4>;
	.reg .b32 	%r<28>;
	.reg .b64 	%rd<54>;
	// demoted variable
	.shared .align 16 .b8 _ZZN3cub18CUB_300001_SM_10006detail10radix_sort33DeviceRadixSortExclusiveSumKernelINS1_5radix10policy_hubImmyE10Policy1000EyEEvPT0_E12temp_storage[2336];
	ld.param.u64 	%rd5, [_ZN3cub18CUB_300001_SM_10006detail10radix_sort33DeviceRadixSortExclusiveSumKernelINS1_5radix10policy_hubImmyE10Policy1000EyEEvPT0__param_0];
	cvta.to.global.u64 	%rd6, %rd5;
	mov.u32 	%r3, %ctaid.x;
	shl.b32 	%r4, %r3, 8;
	mov.u32 	%r1, %tid.x;
	setp.gt.u32 	%p1, %r1, 255;
	add.s32 	%r5, %r4, %r1;
	mul.wide.s32 	%rd7, %r5, 8;
	add.s64 	%rd1, %rd6, %rd7;
	@%p1 bra 	$L__BB31_2;
	ld.global.u64 	%rd53, [%rd1];
$L__BB31_2:
	shr.u32 	%r6, %r1, 3;
	add.s32 	%r7, %r6, %r1;
	shl.b32 	%r8, %r7, 3;
	mov.u32 	%r9, _ZZN3cub18CUB_300001_SM_10006detail10radix_sort33DeviceRadixSortExclusiveSumKernelINS1_5radix10policy_hubImmyE10Policy1000EyEEvPT0_E12temp_storage;
	add.s32 	%r10, %r9, %r8;
	add.s32 	%r2, %r10, 16;
	st.shared.u64 	[%r10+16], %rd53;
	bar.sync 	0;
	setp.gt.u32 	%p2, %r1, 31;
	@%p2 bra 	$L__BB31_4;
	mad.lo.s32 	%r27, %r1, 72, %r9;
	ld.shared.u64 	%rd23, [%r27+16];
	ld.shared.u64 	%rd24, [%r27+24];
	ld.shared.u64 	%rd25, [%r27+32];
	ld.shared.u64 	%rd26, [%r27+40];
	ld.shared.u64 	%rd27, [%r27+48];
	ld.shared.u64 	%rd28, [%r27+56];
	ld.shared.u64 	%rd29, [%r27+64];
	ld.shared.u64 	%rd30, [%r27+72];
	add.s64 	%rd31, %rd24, %rd23;
	add.s64 	%rd32, %rd31, %rd25;
	add.s64 	%rd33, %rd32, %rd26;
	add.s64 	%rd34, %rd33, %rd27;
	add.s64 	%rd35, %rd34, %rd28;
	add.s64 	%rd36, %rd35, %rd29;
	add.s64 	%rd10, %rd36, %rd30;
	mov.b32 	%r11, 1;
	mov.b32 	%r24, 0;
	mov.b32 	%r25, -1;
	// begin inline asm
	{  .reg .u64 r0;  .reg .u32 lo;  .reg .u32 hi;  .reg .pred p;  mov.b64 {lo, hi}, %rd10;  shfl.sync.up.b32 lo|p, lo, %r11, %r24, %r25;  shfl.sync.up.b32 hi|p, hi, %r11, %r24, %r25;  mov.b64 r0, {lo, hi};  @p add.u64 r0, r0, %rd10;  mov.u64 %rd8, r0;}
	// end inline asm
	mov.b32 	%r14, 2;
	// begin inline asm
	{  .reg .u64 r0;  .reg .u32 lo;  .reg .u32 hi;  .reg .pred p;  mov.b64 {lo, hi}, %rd8;  shfl.sync.up.b32 lo|p, lo, %r14, %r24, %r25;  shfl.sync.up.b32 hi|p, hi, %r14, %r24, %r25;  mov.b64 r0, {lo, hi};  @p add.u64 r0, r0, %rd8;  mov.u64 %rd11, r0;}
	// end inline asm
	mov.b32 	%r17, 4;
	// begin inline asm
	{  .reg .u64 r0;  .reg .u32 lo;  .reg .u32 hi;  .reg .pred p;  mov.b64 {lo, hi}, %rd11;  shfl.sync.up.b32 lo|p, lo, %r17, %r24, %r25;  shfl.sync.up.b32 hi|p, hi, %r17, %r24, %r25;  mov.b64 r0, {lo, hi};  @p add.u64 r0, r0, %rd11;  mov.u64 %rd14, r0;}
	// end inline asm
	mov.b32 	%r20, 8;
	// begin inline asm
	{  .reg .u64 r0;  .reg .u32 lo;  .reg .u32 hi;  .reg .pred p;  mov.b64 {lo, hi}, %rd14;  shfl.sync.up.b32 lo|p, lo, %r20, %r24, %r25;  shfl.sync.up.b32 hi|p, hi, %r20, %r24, %r25;  mov.b64 r0, {lo, hi};  @p add.u64 r0, r0, %rd14;  mov.u64 %rd17, r0;}
	// end inline asm
	mov.b32 	%r23, 16;
	// begin inline asm
	{  .reg .u64 r0;  .reg .u32 lo;  .reg .u32 hi;  .reg .pred p;  mov.b64 {lo, hi}, %rd17;  shfl.sync.up.b32 lo|p, lo, %r23, %r24, %r25;  shfl.sync.up.b32 hi|p, hi, %r23, %r24, %r25;  mov.b64 r0, {lo, hi};  @p add.u64 r0, r0, %rd17;  mov.u64 %rd20, r0;}
	// end inline asm
	sub.s64 	%rd37, %rd20, %rd10;
	ld.shared.u64 	%rd38, [%r27+16];
	ld.shared.u64 	%rd39, [%r27+24];
	ld.shared.u64 	%rd40, [%r27+32];
	ld.shared.u64 	%rd41, [%r27+40];
	ld.shared.u64 	%rd42, [%r27+48];
	ld.shared.u64 	%rd43, [%r27+56];
	ld.shared.u64 	%rd44, [%r27+64];
	add.s64 	%rd45, %rd38, %rd37;
	add.s64 	%rd46, %rd39, %rd45;
	add.s64 	%rd47, %rd40, %rd46;
	add.s64 	%rd48, %rd41, %rd47;
	add.s64 	%rd49, %rd42, %rd48;
	add.s64 	%rd50, %rd43, %rd49;
	add.s64 	%rd51, %rd44, %rd50;
	st.shared.u64 	[%r27+16], %rd37;
	st.shared.u64 	[%r27+24], %rd45;
	st.shared.u64 	[%r27+32], %rd46;
	st.shared.u64 	[%r27+40], %rd47;
	st.shared.u64 	[%r27+48], %rd48;
	st.shared.u64 	[%r27+56], %rd49;
	st.shared.u64 	[%r27+64], %rd50;
	st.shared.u64 	[%r27+72], %rd51;
$L__BB31_4:
	setp.gt.u32 	%p3, %r1, 255;
	bar.sync 	0;
	@%p3 bra 	$L__BB31_6;
	ld.shared.u64 	%rd52, [%r2];
	st.global.u64 	[%rd1], %rd52;
$L__BB31_6:
	ret;

}
	// .globl	_ZN3cub18CUB_300001_SM_10006detail10radix_sort29DeviceRadixSortOnesweepKernelINS1_5radix10policy_hubImmyE10Policy1000ELNS0_9SortOrderE0EmmyiiNS1_21identity_decomposer_tEEEvPT5_SB_PT3_PKSC_PT1_PKSG_PT2_PKSK_T4_iiT6_
.visible .entry _ZN3cub18CUB_300001_SM_10006detail10radix_sort29DeviceRadixSortOnesweepKernelINS1_5radix10policy_hubImmyE10Policy1000ELNS0_9SortOrderE0EmmyiiNS1_21identity_decomposer_tEEEvPT5_SB_PT3_PKSC_PT1_PKSG_PT2_PKSK_T4_iiT6_(
	.param .u64 .ptr .align 1 _ZN3cub18CUB_300001_SM_10006detail10radix_sort29DeviceRadixSortOnesweepKernelINS1_5radix10policy_hubImmyE10Policy1000ELNS0_9SortOrderE0EmmyiiNS1_21identity_decomposer_tEEEvPT5_SB_PT3_PKSC_PT1_PKSG_PT2_PKSK_T4_iiT6__param_0,
	.param .u64 .ptr .align 1 _ZN3cub18CUB_300001_SM_10006detail10radix_sort29DeviceRadixSortOnesweepKernelINS1_5radix10policy_hubImmyE10Policy1000ELNS0_9SortOrderE0EmmyiiNS1_21identity_decomposer_tEEEvPT5_SB_PT3_PKSC_PT1_PKSG_PT2_PKSK_T4_iiT6__param_1,
	.param .u64 .ptr .align 1 _ZN3cub18CUB_300001_SM_10006detail10radix_sort29DeviceRadixSortOnesweepKernelINS1_5radix10policy_hubImmyE10Policy1000ELNS0_9SortOrderE0EmmyiiNS1_21identity_decomposer_tEEEvPT5_SB_PT3_PKSC_PT1_PKSG_PT2_PKSK_T4_iiT6__param_2,
	.param .u64 .ptr .align 1 _ZN3cub18CUB_300001_SM_10006detail10radix_sort29DeviceRadixSortOnesweepKernelINS1_5radix10policy_hubImmyE10Policy1000ELNS0_9SortOrderE0EmmyiiNS1_21identity_decomposer_tEEEvPT5_SB_PT3_PKSC_PT1_PKSG_PT2_PKSK_T4_iiT6__param_3,
	.param .u64 .ptr .align 1 _ZN3cub18CUB_300001_SM_10006detail10radix_sort29DeviceRadixSortOnesweepKernelINS1_5radix10policy_hubImmyE10Policy1000ELNS0_9SortOrderE0EmmyiiNS1_21identity_decomposer_tEEEvPT5_SB_PT3_PKSC_PT1_PKSG_PT2_PKSK_T4_iiT6__param_4,
	.param .u64 .ptr .align 1 _ZN3cub18CUB_300001_SM_10006detail10radix_sort29DeviceRadixSortOnesweepKernelINS1_5radix10policy_hubImmyE10Policy1000ELNS0_9SortOrderE0EmmyiiNS1_21identity_decomposer_tEEEvPT5_SB_PT3_PKSC_PT1_PKSG_PT2_PKSK_T4_iiT6__param_5,
	.param .u64 .ptr .align 1 _ZN3cub18CUB_300001_SM_10006detail10radix_sort29DeviceRadixSortOnesweepKernelINS1_5radix10policy_hubImmyE10Policy1000ELNS0_9SortOrderE0EmmyiiNS1_21identity_decomposer_tEEEvPT5_SB_PT3_PKSC_PT1_PKSG_PT2_PKSK_T4_iiT6__param_6,
	.param .u64 .ptr .align 1 _ZN3cub18CUB_300001_SM_10006detail10radix_sort29DeviceRadixSortOnesweepKernelINS1_5radix10policy_hubImmyE10Policy1000ELNS0_9SortOrderE0EmmyiiNS1_21identity_decomposer_tEEEvPT5_SB_PT3_PKSC_PT1_PKSG_PT2_PKSK_T4_iiT6__param_7,
	.param .u32 _ZN3cub18CUB_300001_SM_10006detail10radix_sort29DeviceRadixSortOnesweepKernelINS1_5radix10policy_hubImmyE10Policy1000ELNS0_9SortOrderE0EmmyiiNS1_21identity_decomposer_tEEEvPT5_SB_PT3_PKSC_PT1_PKSG_PT2_PKSK_T4_iiT6__param_8,
	.param .u32 _ZN3cub18CUB_300001_SM_10006detail10radix_sort29DeviceRadixSortOnesweepKernelINS1_5radix10policy_hubImmyE10Policy1000ELNS0_9SortOrderE0EmmyiiNS1_21identity_decomposer_tEEEvPT5_SB_PT3_PKSC_PT1_PKSG_PT2_PKSK_T4_iiT6__param_9,
	.param .u32 _ZN3cub18CUB_300001_SM_10006detail10radix_sort29DeviceRadixSortOnesweepKernelINS1_5radix10policy_hubImmyE10Policy1000ELNS0_9SortOrderE0EmmyiiNS1_21identity_decomposer_tEEEvPT5_SB_PT3_PKSC_PT1_PKSG_PT2_PKSK_T4_iiT6__param_10,
	.param .align 1 .b8 _ZN3cub18CUB_300001_SM_10006detail10radix_sort29DeviceRadixSortOnesweepKernelINS1_5radix10policy_hubImmyE10Policy1000ELNS0_9SortOrderE0EmmyiiNS1_21identity_decomposer_tEEEvPT5_SB_PT3_PKSC_PT1_PKSG_PT2_PKSK_T4_iiT6__param_11[1]
)
.maxntid 384
{
	.reg .pred 	%p<160>;
	.reg .b32 	%r<1293>;
	.reg .b64 	%rd<661>;
	// demoted variable
	.shared .align 16 .b8 _ZZN3cub18CUB_300001_SM_10006detail10radix_sort29DeviceRadixSortOnesweepKernelINS1_5radix10policy_hubImmyE10Policy1000ELNS0_9SortOrderE0EmmyiiNS1_21identity_decomposer_tEEEvPT5_SB_PT3_PKSC_PT1_PKSG_PT2_PKSK_T4_iiT6_E1s[38912];
	ld.param.u64 	%rd180, [_ZN3cub18CUB_300001_SM_10006detail10radix_sort29DeviceRadixSortOnesweepKernelINS1_5radix10policy_hubImmyE10Policy1000ELNS0_9SortOrderE0EmmyiiNS1_21identity_decomposer_tEEEvPT5_SB_PT3_PKSC_PT1_PKSG_PT2_PKSK_T4_iiT6__param_0];
	ld.param.u64 	%rd176, [_ZN3cub18CUB_300001_SM_10006detail10radix_sort29DeviceRadixSortOnesweepKernelINS1_5radix10policy_hubImmyE10Policy1000ELNS0_9SortOrderE0EmmyiiNS1_21identity_decomposer_tEEEvPT5_SB_PT3_PKSC_PT1_PKSG_PT2_PKSK_T4_iiT6__param_1];
	ld.param.u64 	%rd181, [_ZN3cub18CUB_300001_SM_10006detail10radix_sort29DeviceRadixSortOnesweepKernelINS1_5radix10policy_hubImmyE10Policy1000ELNS0_9SortOrderE0EmmyiiNS1_21identity_decomposer_tEEEvPT5_SB_PT3_PKSC_PT1_PKSG_PT2_PKSK_T4_iiT6__param_4];
	ld.param.u64 	%rd182, [_ZN3cub18CUB_300001_SM_10006detail10radix_sort29DeviceRadixSortOnesweepKernelINS1_5radix10policy_hubImmyE10Policy1000ELNS0_9SortOrderE0EmmyiiNS1_21identity_decomposer_tEEEvPT5_SB_PT3_PKSC_PT1_PKSG_PT2_PKSK_T4_iiT6__param_5];
	ld.param.u64 	%rd183, [_ZN3cub18CUB_300001_SM_10006detail10radix_sort29DeviceRadixSortOnesweepKernelINS1_5radix10policy_hubImmyE10Policy1000ELNS0_9SortOrderE0EmmyiiNS1_21identity_decomposer_tEEEvPT5_SB_PT3_PKSC_PT1_PKSG_PT2_PKSK_T4_iiT6__param_6];
	ld.param.u32 	%r149, [_ZN3cub18CUB_300001_SM_10006detail10radix_sort29DeviceRadixSortOnesweepKernelINS1_5radix10policy_hubImmyE10Policy1000ELNS0_9SortOrderE0EmmyiiNS1_21identity_decomposer_tEEEvPT5_SB_PT3_PKSC_PT1_PKSG_PT2_PKSK_T4_iiT6__param_8];
	ld.param.u32 	%r151, [_ZN3cub18CUB_300001_SM_10006detail10radix_sort29DeviceRadixSortOnesweepKernelINS1_5radix10policy_hubImmyE10Policy1000ELNS0_9SortOrderE0EmmyiiNS1_21identity_decomposer_tEEEvPT5_SB_PT3_PKSC_PT1_PKSG_PT2_PKSK_T4_iiT6__param_10];
	cvta.to.global.u64 	%rd1, %rd183;
	cvta.to.global.u64 	%rd2, %rd181;
	cvta.to.global.u64 	%rd3, %rd180;
	cvta.to.global.u64 	%rd4, %rd182;
	mov.u32 	%r1, %tid.x;
	shr.u32 	%r2, %r1, 5;
	// begin inline asm
	mov.u32 %r152, %laneid;
	// end inline asm
	setp.ne.s32 	%p1, %r1, 0;
	@%p1 bra 	$L__BB32_2;
	cvta.to.global.u64 	%rd184, %rd176;
	atom.global.add.u32 	%r153, [%rd184], 1;
	st.shared.u32 	[_ZZN3cub18CUB_300001_SM_10006detail10radix_sort29DeviceRadixSortOnesweepKernelINS1_5radix10policy_hubImmyE10Policy1000ELNS0_9SortOrderE0EmmyiiNS1_21identity_decomposer_tEEEvPT5_SB_PT3_PKSC_PT1_PKSG_PT2_PKSK_T4_iiT6_E1s+36864], %r153;
$L__BB32_2:
	bar.sync 	0;
	ld.shared.u32 	%r4, [_ZZN3cub18CUB_300001_SM_10006detail10radix_sort29DeviceRadixSortOnesweepKernelINS1_5radix10policy_hubImmyE10Policy1000ELNS0_9SortOrderE0EmmyiiNS1_21identity_decomposer_tEEEvPT5_SB_PT3_PKSC_PT1_PKSG_PT2_PKSK_T4_iiT6_E1s+36864];
	mul.lo.s32 	%r154, %r4, 4608;
	add.s32 	%r5, %r154, 4608;
	setp.gt.s32 	%p2, %r5, %r149;
	cvt.s64.s32 	%rd5, %r154;
	@%p2 bra 	$L__BB32_4;
	and.b32  	%r155, %r1, 31;
	and.b32  	%r156, %r1, 992;
	mul.lo.s32 	%r157, %r156, 12;
	or.b32  	%r158, %r157, %r155;
	cvt.u64.u32 	%rd185, %r158;
	add.s64 	%rd186, %rd185, %rd5;
	shl.b64 	%rd187, %rd186, 3;
	add.s64 	%rd188, %rd4, %rd187;
	ld.global.u64 	%rd612, [%rd188];
	ld.global.u64 	%rd611, [%rd188+256];
	ld.global.u64 	%rd610, [%rd188+512];
	ld.global.u64 	%rd609, [%rd188+768];
	ld.global.u64 	%rd608, [%rd188+1024];
	ld.global.u64 	%rd607, [%rd188+1280];
	ld.global.u64 	%rd606, [%rd188+1536];
	ld.global.u64 	%rd605, [%rd188+1792];
	ld.global.u64 	%rd604, [%rd188+2048];
	ld.global.u64 	%rd603, [%rd188+2304];
	ld.global.u64 	%rd602, [%rd188+2560];
	ld.global.u64 	%rd601, [%rd188+2816];
	bra.uni 	$L__BB32_28;
$L__BB32_4:
	cvt.u32.u64 	%r159, %rd5;
	sub.s32 	%r6, %r149, %r159;
	and.b32  	%r160, %r1, 31;
	and.b32  	%r161, %r1, 992;
	mul.lo.s32 	%r162, %r161, 12;
	or.b32  	%r7, %r162, %r160;
	setp.ge.s32 	%p3, %r7, %r6;
	cvt.u64.u32 	%rd190, %r7;
	add.s64 	%rd191, %rd190, %rd5;
	shl.b64 	%rd192, %rd191, 3;
	add.s64 	%rd18, %rd4, %rd192;
	mov.b64 	%rd612, -1;
	@%p3 bra 	$L__BB32_6;
	ld.global.u64 	%rd612, [%rd18];
$L__BB32_6:
	add.s32 	%r163, %r7, 32;
	setp.ge.s32 	%p4, %r163, %r6;
	mov.b64 	%rd611, -1;
	@%p4 bra 	$L__BB32_8;
	ld.global.u64 	%rd611, [%rd18+256];
$L__BB32_8:
	add.s32 	%r164, %r7, 64;
	setp.ge.s32 	%p5, %r164, %r6;
	mov.b64 	%rd610, -1;
	@%p5 bra 	$L__BB32_10;
	ld.global.u64 	%rd610, [%rd18+512];
$L__BB32_10:
	add.s32 	%r165, %r7, 96;
	setp.ge.s32 	%p6, %r165, %r6;
	mov.b64 	%rd609, -1;
	@%p6 bra 	$L__BB32_12;
	ld.global.u64 	%rd609, [%rd18+768];
$L__BB32_12:
	add.s32 	%r166, %r7, 128;
	setp.ge.s32 	%p7, %r166, %r6;
	mov.b64 	%rd608, -1;
	@%p7 bra 	$L__BB32_14;
	ld.global.u64 	%rd608, [%rd18+1024];
$L__BB32_14:
	add.s32 	%r167, %r7, 160;
	setp.ge.s32 	%p8, %r167, %r6;
	mov.b64 	%rd607, -1;
	@%p8 bra 	$L__BB32_16;
	ld.global.u64 	%rd607, [%rd18+1280];
$L__BB32_16:
	add.s32 	%r168, %r7, 192;
	setp.ge.s32 	%p9, %r168, %r6;
	mov.b64 	%rd606, -1;
	@%p9 bra 	$L__BB32_18;
	ld.global.u64 	%rd606, [%rd18+1536];
$L__BB32_18:
	add.s32 	%r169, %r7, 224;
	setp.ge.s32 	%p10, %r169, %r6;
	mov.b64 	%rd605, -1;
	@%p10 bra 	$L__BB32_20;
	ld.global.u64 	%rd605, [%rd18+1792];
$L__BB32_20:
	add.s32 	%r170, %r7, 256;
	setp.ge.s32 	%p11, %r170, %r6;
	mov.b64 	%rd604, -1;
	@%p11 bra 	$L__BB32_22;
	ld.global.u64 	%rd604, [%rd18+2048];
$L__BB32_22:
	add.s32 	%r171, %r7, 288;
	setp.ge.s32 	%p12, %r171, %r6;
	mov.b64 	%rd603, -1;
	@%p12 bra 	$L__BB32_24;
	ld.global.u64 	%rd603, [%rd18+2304];
$L__BB32_24:
	add.s32 	%r172, %r7, 320;
	setp.ge.s32 	%p13, %r172, %r6;
	mov.b64 	%rd602, -1;
	@%p13 bra 	$L__BB32_26;
	ld.global.u64 	%rd602, [%rd18+2560];
$L__BB32_26:
	add.s32 	%r173, %r7, 352;
	setp.ge.s32 	%p14, %r173, %r6;
	mov.b64 	%rd601, -1;
	@%p14 bra 	$L__BB32_28;
	ld.global.u64 	%rd601, [%rd18+2816];
$L__BB32_28:
	mov.b32 	%r174, -1;
	shl.b32 	%r175, %r174, %r151;
	not.b32 	%r8, %r175;
	shl.b32 	%r176, %r2, 10;
	mov.u32 	%r177, _ZZN3cub18CUB_300001_SM_10006detail10radix_sort29DeviceRadixSortOnesweepKernelINS1_5radix10policy_hubImmyE10Policy1000ELNS0_9SortOrderE0EmmyiiNS1_21identity_decomposer_tEEEvPT5_SB_PT3_PKSC_PT1_PKSG_PT2_PKSK_T4_iiT6_E1s;
	add.s32 	%r9, %r177, %r176;
	setp.gt.s32 	%p15, %r152, 255;
	@%p15 bra 	$L__BB32_41;
	max.s32 	%r178, %r152, 224;
	sub.s32 	%r179, %r178, %r152;
	add.s32 	%r180, %r179, 31;
	shr.u32 	%r181, %r180, 5;
	add.s32 	%r10, %r181, 1;
	and.b32  	%r11, %r10, 15;
	setp.lt.u32 	%p16, %r180, 480;
	mov.u32 	%r1267, %r152;
	@%p16 bra 	$L__BB32_32;
	and.b32  	%r182, %r10, 268435440;
	neg.s32 	%r1265, %r182;
	shl.b32 	%r184, %r152, 2;
	add.s32 	%r185, %r176, %r184;
	add.s32 	%r187, %r185, %r177;
	add.s32 	%r1264, %r187, 1024;
	mov.u32 	%r1267, %r152;
$L__BB32_31:
	.pragma "nounroll";
	mov.b32 	%r188, 0;
	st.shared.u32 	[%r1264+-1024], %r188;
	st.shared.u32 	[%r1264+-896], %r188;
	st.shared.u32 	[%r1264+-768], %r188;
	st.shared.u32 	[%r1264+-640], %r188;
	st.shared.u32 	[%r1264+-512], %r188;
	st.shared.u32 	[%r1264+-384], %r188;
	st.shared.u32 	[%r1264+-256], %r188;
	st.shared.u32 	[%r1264+-128], %r188;
	st.shared.u32 	[%r1264], %r188;
	st.shared.u32 	[%r1264+128], %r188;
	st.shared.u32 	[%r1264+256], %r188;
	st.shared.u32 	[%r1264+384], %r188;
	st.shared.u32 	[%r1264+512], %r188;
	st.shared.u32 	[%r1264+640], %r188;
	st.shared.u32 	[%r1264+768], %r188;
	st.shared.u32 	[%r1264+896], %r188;
	add.s32 	%r1267, %r1267, 512;
	add.s32 	%r1265, %r1265, 16;
	add.s32 	%r1264, %r1264, 2048;
	setp.ne.s32 	%p17, %r1265, 0;
	@%p17 bra 	$L__BB32_31;
$L__BB32_32:
	setp.eq.s32 	%p18, %r11, 0;
	@%p18 bra 	$L__BB32_41;
	and.b32  	%r21, %r10, 7;
	setp.lt.u32 	%p19, %r11, 8;
	@%p19 bra 	$L__BB32_35;
	shl.b32 	%r189, %r1267, 2;
	add.s32 	%r190, %r9, %r189;
	mov.b32 	%r191, 0;
	st.shared.u32 	[%r190], %r191;
	st.shared.u32 	[%r190+128], %r191;
	st.shared.u32 	[%r190+256], %r191;
	st.shared.u32 	[%r190+384], %r191;
	st.shared.u32 	[%r190+512], %r191;
	st.shared.u32 	[%r190+640], %r191;
	st.shared.u32 	[%r190+768], %r191;
	st.shared.u32 	[%r190+896], %r191;
	add.s32 	%r1267, %r1267, 256;
$L__BB32_35:
	setp.eq.s32 	%p20, %r21, 0;
	@%p20 bra 	$L__BB32_41;
	and.b32  	%r24, %r10, 3;
	setp.lt.u32 	%p21, %r21, 4;
	@%p21 bra 	$L__BB32_38;
	shl.b32 	%r192, %r1267, 2;
	add.s32 	%r193, %r9, %r192;
	mov.b32 	%r194, 0;
	st.shared.u32 	[%r193], %r194;
	st.shared.u32 	[%r193+128], %r194;
	st.shared.u32 	[%r193+256], %r194;
	st.shared.u32 	[%r193+384], %r194;
	add.s32 	%r1267, %r1267, 128;
$L__BB32_38:
	setp.eq.s32 	%p22, %r24, 0;
	@%p22 bra 	$L__BB32_41;
	shl.b32 	%r196, %r1267, 2;
	add.s32 	%r197, %r176, %r196;
	add.s32 	%r1271, %r177, %r197;
	neg.s32 	%r1270, %r24;
$L__BB32_40:
	.pragma "nounroll";
	mov.b32 	%r199, 0;
	st.shared.u32 	[%r1271], %r199;
	add.s32 	%r1271, %r1271, 128;
	add.s32 	%r1270, %r1270, 1;
	setp.ne.s32 	%p23, %r1270, 0;
	@%p23 bra 	$L__BB32_40;
$L__BB32_41:
	ld.param.u32 	%r1263, [_ZN3cub18CUB_300001_SM_10006detail10radix_sort29DeviceRadixSortOnesweepKernelINS1_5radix10policy_hubImmyE10Policy1000ELNS0_9SortOrderE0EmmyiiNS1_21identity_decomposer_tEEEvPT5_SB_PT3_PKSC_PT1_PKSG_PT2_PKSK_T4_iiT6__param_9];
	bar.warp.sync 	-1;
	cvt.u64.u32 	%rd54, %r1263;
	shr.u64 	%rd204, %rd612, %r1263;
	cvt.u32.u64 	%r201, %rd204;
	and.b32  	%r33, %r201, %r8;
	shl.b32 	%r202, %r33, 2;
	add.s32 	%r34, %r9, %r202;
	atom.shared.add.u32 	%r203, [%r34], 1;
	shr.u64 	%rd205, %rd611, %r1263;
	cvt.u32.u64 	%r204, %rd205;
	and.b32  	%r205, %r204, %r8;
	shl.b32 	%r206, %r205, 2;
	add.s32 	%r35, %r9, %r206;
	atom.shared.add.u32 	%r207, [%r35], 1;
	shr.u64 	%rd206, %rd610, %r1263;
	cvt.u32.u64 	%r208, %rd206;
	and.b32  	%r209, %r208, %r8;
	shl.b32 	%r210, %r209, 2;
	add.s32 	%r36, %r9, %r210;
	atom.shared.add.u32 	%r211, [%r36], 1;
	shr.u64 	%rd207, %rd609, %r1263;
	cvt.u32.u64 	%r212, %rd207;
	and.b32  	%r213, %r212, %r8;
	shl.b32 	%r214, %r213, 2;
	add.s32 	%r215, %r9, %r214;
	atom.shared.add.u32 	%r216, [%r215], 1;
	shr.u64 	%rd208, %rd608, %r1263;
	cvt.u32.u64 	%r217, %rd208;
	and.b32  	%r218, %r217, %r8;
	shl.b32 	%r219, %r218, 2;
	add.s32 	%r220, %r9, %r219;
	atom.shared.add.u32 	%r221, [%r220], 1;
	shr.u64 	%rd209, %rd607, %r1263;
	cvt.u32.u64 	%r222, %rd209;
	and.b32  	%r223, %r222, %r8;
	shl.b32 	%r224, %r223, 2;
	add.s32 	%r225, %r9, %r224;
	atom.shared.add.u32 	%r226, [%r225], 1;
	shr.u64 	%rd210, %rd606, %r1263;
	cvt.u32.u64 	%r227, %rd210;
	and.b32  	%r228, %r227, %r8;
	shl.b32 	%r229, %r228, 2;
	add.s32 	%r230, %r9, %r229;
	atom.shared.add.u32 	%r231, [%r230], 1;
	shr.u64 	%rd211, %rd605, %r1263;
	cvt.u32.u64 	%r232, %rd211;
	and.b32  	%r233, %r232, %r8;
	shl.b32 	%r234, %r233, 2;
	add.s32 	%r235, %r9, %r234;
	atom.shared.add.u32 	%r236, [%r235], 1;
	shr.u64 	%rd212, %rd604, %r1263;
	cvt.u32.u64 	%r237, %rd212;
	and.b32  	%r238, %r237, %r8;
	shl.b32 	%r239, %r238, 2;
	add.s32 	%r240, %r9, %r239;
	atom.shared.add.u32 	%r241, [%r240], 1;
	shr.u64 	%rd213, %rd603, %r1263;
	cvt.u32.u64 	%r242, %rd213;
	and.b32  	%r243, %r242, %r8;
	shl.b32 	%r244, %r243, 2;
	add.s32 	%r245, %r9, %r244;
	atom.shared.add.u32 	%r246, [%r245], 1;
	shr.u64 	%rd214, %rd602, %r1263;
	cvt.u32.u64 	%r247, %rd214;
	and.b32  	%r248, %r247, %r8;
	shl.b32 	%r249, %r248, 2;
	add.s32 	%r250, %r9, %r249;
	atom.shared.add.u32 	%r251, [%r250], 1;
	shr.u64 	%rd215, %rd601, %r1263;
	cvt.u32.u64 	%r252, %rd215;
	and.b32  	%r253, %r252, %r8;
	shl.b32 	%r254, %r253, 2;
	add.s32 	%r255, %r9, %r254;
	atom.shared.add.u32 	%r256, [%r255], 1;
	bar.sync 	0;
	setp.gt.u32 	%p24, %r1, 255;
	mov.b32 	%r1272, 0;
	@%p24 bra 	$L__BB32_43;
	shl.b32 	%r257, %r1, 2;
	mov.u32 	%r258, _ZZN3cub18CUB_300001_SM_10006detail10radix_sort29DeviceRadixSortOnesweepKernelINS1_5radix10policy_hubImmyE10Policy1000ELNS0_9SortOrderE0EmmyiiNS1_21identity_decomposer_tEEEvPT5_SB_PT3_PKSC_PT1_PKSG_PT2_PKSK_T4_iiT6_E1s;
	add.s32 	%r259, %r258, %r257;
	ld.shared.u32 	%r260, [%r259];
	mov.b32 	%r261, 0;
	st.shared.u32 	[%r259], %r261;
	ld.shared.u32 	%r262, [%r259+1024];
	st.shared.u32 	[%r259+1024], %r260;
	add.s32 	%r263, %r262, %r260;
	ld.shared.u32 	%r264, [%r259+2048];
	st.shared.u32 	[%r259+2048], %r263;
	add.s32 	%r265, %r264, %r263;
	ld.shared.u32 	%r266, [%r259+3072];
	st.shared.u32 	[%r259+3072], %r265;
	add.s32 	%r267, %r266, %r265;
	ld.shared.u32 	%r268, [%r259+4096];
	st.shared.u32 	[%r259+4096], %r267;
	add.s32 	%r269, %r268, %r267;
	ld.shared.u32 	%r270, [%r259+5120];
	st.shared.u32 	[%r259+5120], %r269;
	add.s32 	%r271, %r270, %r269;
	ld.shared.u32 	%r272, [%r259+6144];
	st.shared.u32 	[%r259+6144], %r271;
	add.s32 	%r273, %r272, %r271;
	ld.shared.u32 	%r274, [%r259+7168];
	st.shared.u32 	[%r259+7168], %r273;
	add.s32 	%r275, %r274, %r273;
	ld.shared.u32 	%r276, [%r259+8192];
	st.shared.u32 	[%r259+8192], %r275;
	add.s32 	%r277, %r276, %r275;
	ld.shared.u32 	%r278, [%r259+9216];
	st.shared.u32 	[%r259+9216], %r277;
	add.s32 	%r279, %r278, %r277;
	ld.shared.u32 	%r280, [%r259+10240];
	st.shared.u32 	[%r259+10240], %r279;
	add.s32 	%r281, %r280, %r279;
	ld.shared.u32 	%r282, [%r259+11264];
	st.shared.u32 	[%r259+11264], %r281;
	add.s32 	%r1272, %r282, %r281;
$L__BB32_43:
	shl.b32 	%r283, %r4, 8;
	add.s32 	%r284, %r283, %r1;
	mul.wide.s32 	%rd216, %r284, 4;
	add.s64 	%rd55, %rd3, %rd216;
	@%p24 bra 	$L__BB32_45;
	or.b32  	%r285, %r1272, 1073741824;
	st.volatile.global.u32 	[%rd55], %r285;
$L__BB32_45:
	ld.param.u64 	%rd589, [_ZN3cub18CUB_300001_SM_10006detail10radix_sort29DeviceRadixSortOnesweepKernelINS1_5radix10policy_hubImmyE10Policy1000ELNS0_9SortOrderE0EmmyiiNS1_21identity_decomposer_tEEEvPT5_SB_PT3_PKSC_PT1_PKSG_PT2_PKSK_T4_iiT6__param_7];
	setp.lt.u32 	%p26, %r1, 256;
	setp.eq.s32 	%p27, %r1272, 4608;
	and.pred  	%p28, %p26, %p27;
	selp.u32 	%r286, 1, 0, %p28;
	{ 
	.reg .pred 	%p1; 
	.reg .pred 	%p2; 
	setp.ne.u32 	%p1, %r286, 0; 
	bar.red.or.pred 	%p2, 0, %p1; 
	selp.u32 	%r287, 1, 0, %p2; 
	}
	setp.eq.s32 	%p29, %r287, 0;
	and.b32  	%r288, %r1, 992;
	and.b32  	%r289, %r1, 31;
	mul.lo.s32 	%r290, %r288, 12;
	or.b32  	%r291, %r290, %r289;
	cvt.u64.u32 	%rd56, %r291;
	mul.lo.s32 	%r292, %r4, 4608;
	cvt.s64.s32 	%rd217, %r292;
	add.s64 	%rd218, %rd56, %rd217;
	cvta.to.global.u64 	%rd219, %rd589;
	shl.b64 	%rd220, %rd218, 3;
	add.s64 	%rd57, %rd219, %rd220;
	cvt.u64.u32 	%rd58, %r1;
	@%p29 bra 	$L__BB32_135;
	shl.b32 	%r293, %r1, 3;
	mov.u32 	%r294, _ZZN3cub18CUB_300001_SM_10006detail10radix_sort29DeviceRadixSortOnesweepKernelINS1_5radix10policy_hubImmyE10Policy1000ELNS0_9SortOrderE0EmmyiiNS1_21identity_decomposer_tEEEvPT5_SB_PT3_PKSC_PT1_PKSG_PT2_PKSK_T4_iiT6_E1s;
	add.s32 	%r295, %r294, %r293;
	add.s32 	%r39, %r295, 36864;
	@%p24 bra 	$L__BB32_54;
	ld.param.u64 	%rd587, [_ZN3cub18CUB_300001_SM_10006detail10radix_sort29DeviceRadixSortOnesweepKernelINS1_5radix10policy_hubImmyE10Policy1000ELNS0_9SortOrderE0EmmyiiNS1_21identity_decomposer_tEEEvPT5_SB_PT3_PKSC_PT1_PKSG_PT2_PKSK_T4_iiT6__param_3];
	cvta.to.global.u64 	%rd221, %rd587;
	shl.b64 	%rd222, %rd58, 3;
	add.s64 	%rd223, %rd221, %rd222;
	ld.global.u64 	%rd224, [%rd223];
	setp.gt.u32 	%p31, %r1, %r33;
	selp.b64 	%rd225, 4608, 0, %p31;
	sub.s64 	%rd613, %rd224, %rd225;
	st.shared.u64 	[%r39], %rd613;
	setp.lt.s32 	%p32, %r4, 1;
	mov.u32 	%r1276, %r1272;
	@%p32 bra 	$L__BB32_53;
	mov.b32 	%r1274, -1;
	mov.u32 	%r1273, %r4;
	mov.u32 	%r1276, %r1272;
$L__BB32_49:
	add.s32 	%r43, %r1273, -1;
	shl.b32 	%r297, %r43, 8;
	add.s32 	%r298, %r297, %r1;
	mul.wide.s32 	%rd226, %r298, 4;
	add.s64 	%rd60, %rd3, %rd226;
$L__BB32_50:
	membar.cta;
	ld.volatile.global.u32 	%r44, [%rd60];
	setp.eq.s32 	%p33, %r44, 0;
	@%p33 bra 	$L__BB32_50;
	and.b32  	%r299, %r44, 1073741823;
	add.s32 	%r1276, %r299, %r1276;
	setp.gt.s32 	%p34, %r44, -1;
	vote.sync.ballot.b32 	%r1274, %p34, %r1274;
	setp.gt.u32 	%p36, %r1273, 1;
	and.pred  	%p37, %p34, %p36;
	mov.u32 	%r1273, %r43;
	@%p37 bra 	$L__BB32_49;
	ld.shared.u64 	%rd613, [%r39];
$L__BB32_53:
	or.b32  	%r300, %r1276, -2147483648;
	st.volatile.global.u32 	[%rd55], %r300;
	sub.s32 	%r301, %r1276, %r1272;
	cvt.s64.s32 	%rd227, %r301;
	add.s64 	%rd228, %rd613, %rd227;
	st.shared.u64 	[%r39], %rd228;
$L__BB32_54:
	ld.param.u64 	%rd583, [_ZN3cub18CUB_300001_SM_10006detail10radix_sort29DeviceRadixSortOnesweepKernelINS1_5radix10policy_hubImmyE10Policy1000ELNS0_9SortOrderE0EmmyiiNS1_21identity_decomposer_tEEEvPT5_SB_PT3_PKSC_PT1_PKSG_PT2_PKSK_T4_iiT6__param_2];
	setp.lt.s32 	%p39, %r5, %r149;
	setp.eq.s64 	%p40, %rd583, 0;
	or.pred  	%p41, %p40, %p39;
	or.pred  	%p42, %p24, %p41;
	@%p42 bra 	$L__BB32_56;
	ld.param.u64 	%rd584, [_ZN3cub18CUB_300001_SM_10006detail10radix_sort29DeviceRadixSortOnesweepKernelINS1_5radix10policy_hubImmyE10Policy1000ELNS0_9SortOrderE0EmmyiiNS1_21identity_decomposer_tEEEvPT5_SB_PT3_PKSC_PT1_PKSG_PT2_PKSK_T4_iiT6__param_2];
	ld.shared.u64 	%rd229, [%r39];
	setp.gt.u32 	%p43, %r1, %r33;
	selp.b64 	%rd230, 4608, 0, %p43;
	cvt.s64.s32 	%rd231, %r1272;
	add.s64 	%rd232, %rd230, %rd231;
	add.s64 	%rd233, %rd232, %rd229;
	cvta.to.global.u64 	%rd234, %rd584;
	shl.b64 	%rd235, %rd58, 3;
	add.s64 	%rd236, %rd234, %rd235;
	st.global.u64 	[%rd236], %rd233;
$L__BB32_56:
	setp.gt.s32 	%p44, %r5, %r149;
	bar.sync 	0;
	shl.b32 	%r302, %r33, 3;
	mov.u32 	%r303, _ZZN3cub18CUB_300001_SM_10006detail10radix_sort29DeviceRadixSortOnesweepKernelINS1_5radix10policy_hubImmyE10Policy1000ELNS0_9SortOrderE0EmmyiiNS1_21identity_decomposer_tEEEvPT5_SB_PT3_PKSC_PT1_PKSG_PT2_PKSK_T4_iiT6_E1s;
	add.s32 	%r304, %r303, %r302;
	ld.shared.u64 	%rd63, [%r304+36864];
	@%p44 bra 	$L__BB32_58;
	add.s64 	%rd237, %rd63, %rd56;
	shl.b64 	%rd238, %rd237, 3;
	add.s64 	%rd239, %rd2, %rd238;
	st.global.u64 	[%rd239], %rd612;
	st.global.u64 	[%rd239+256], %rd611;
	st.global.u64 	[%rd239+512], %rd610;
	st.global.u64 	[%rd239+768], %rd609;
	st.global.u64 	[%rd239+1024], %rd608;
	st.global.u64 	[%rd239+1280], %rd607;
	st.global.u64 	[%rd239+1536], %rd606;
	st.global.u64 	[%rd239+1792], %rd605;
	st.global.u64 	[%rd239+2048], %rd604;
	st.global.u64 	[%rd239+2304], %rd603;
	st.global.u64 	[%rd239+2560], %rd602;
	st.global.u64 	[%rd239+2816], %rd601;
	bra.uni 	$L__BB32_82;
$L__BB32_58:
	cvt.u32.u64 	%r305, %rd56;
	mad.lo.s32 	%r48, %r4, -4608, %r149;
	setp.ge.s32 	%p45, %r305, %r48;
	add.s64 	%rd240, %rd63, %rd56;
	shl.b64 	%rd241, %rd240, 3;
	add.s64 	%rd64, %rd2, %rd241;
	@%p45 bra 	$L__BB32_60;
	st.global.u64 	[%rd64], %rd612;
$L__BB32_60:
	cvt.u32.u64 	%r306, %rd56;
	add.s32 	%r307, %r306, 32;
	setp.ge.s32 	%p46, %r307, %r48;
	@%p46 bra 	$L__BB32_62;
	st.global.u64 	[%rd64+256], %rd611;
$L__BB32_62:
	cvt.u32.u64 	%r308, %rd56;
	add.s32 	%r309, %r308, 64;
	setp.ge.s32 	%p47, %r309, %r48;
	@%p47 bra 	$L__BB32_64;
	st.global.u64 	[%rd64+512], %rd610;
$L__BB32_64:
	cvt.u32.u64 	%r310, %rd56;
	add.s32 	%r311, %r310, 96;
	setp.ge.s32 	%p48, %r311, %r48;
	@%p48 bra 	$L__BB32_66;
	st.global.u64 	[%rd64+768], %rd609;
$L__BB32_66:
	cvt.u32.u64 	%r312, %rd56;
	add.s32 	%r313, %r312, 128;
	setp.ge.s32 	%p49, %r313, %r48;
	@%p49 bra 	$L__BB32_68;
	st.global.u64 	[%rd64+1024], %rd608;
$L__BB32_68:
	cvt.u32.u64 	%r314, %rd56;
	add.s32 	%r315, %r314, 160;
	setp.ge.s32 	%p50, %r315, %r48;
	@%p50 bra 	$L__BB32_70;
	st.global.u64 	[%rd64+1280], %rd607;
$L__BB32_70:
	cvt.u32.u64 	%r316, %rd56;
	add.s32 	%r317, %r316, 192;
	setp.ge.s32 	%p51, %r317, %r48;
	@%p51 bra 	$L__BB32_72;
	st.global.u64 	[%rd64+1536], %rd606;
$L__BB32_72:
	cvt.u32.u64 	%r318, %rd56;
	add.s32 	%r319, %r318, 224;
	setp.ge.s32 	%p52, %r319, %r48;
	@%p52 bra 	$L__BB32_74;
	st.global.u64 	[%rd64+1792], %rd605;
$L__BB32_74:
	cvt.u32.u64 	%r320, %rd56;
	add.s32 	%r321, %r320, 256;
	setp.ge.s32 	%p53, %r321, %r48;
	@%p53 bra 	$L__BB32_76;
	st.global.u64 	[%rd64+2048], %rd604;
$L__BB32_76:
	cvt.u32.u64 	%r322, %rd56;
	add.s32 	%r323, %r322, 288;
	setp.ge.s32 	%p54, %r323, %r48;
	@%p54 bra 	$L__BB32_78;
	st.global.u64 	[%rd64+2304], %rd603;
$L__BB32_78:
	cvt.u32.u64 	%r324, %rd56;
	add.s32 	%r325, %r324, 320;
	setp.ge.s32 	%p55, %r325, %r48;
	@%p55 bra 	$L__BB32_80;
	st.global.u64 	[%rd64+2560], %rd602;
$L__BB32_80:
	cvt.u32.u64 	%r326, %rd56;
	add.s32 	%r327, %r326, 352;
	setp.ge.s32 	%p56, %r327, %r48;
	@%p56 bra 	$L__BB32_82;
	st.global.u64 	[%rd64+2816], %rd601;
$L__BB32_82:
	@%p44 bra 	$L__BB32_84;
	ld.global.u64 	%rd636, [%rd57];
	ld.global.u64 	%rd635, [%rd57+256];
	ld.global.u64 	%rd634, [%rd57+512];
	ld.global.u64 	%rd633, [%rd57+768];
	ld.global.u64 	%rd632, [%rd57+1024];
	ld.global.u64 	%rd631, [%rd57+1280];
	ld.global.u64 	%rd630, [%rd57+1536];
	ld.global.u64 	%rd629, [%rd57+1792];
	ld.global.u64 	%rd628, [%rd57+2048];
	ld.global.u64 	%rd627, [%rd57+2304];
	ld.global.u64 	%rd626, [%rd57+2560];
	ld.global.u64 	%rd625, [%rd57+2816];
	bra.uni 	$L__BB32_108;
$L__BB32_84:
	cvt.u32.u64 	%r328, %rd56;
	mul.lo.s32 	%r329, %r4, 4608;
	sub.s32 	%r49, %r149, %r329;
	setp.ge.s32 	%p58, %r328, %r49;
	@%p58 bra 	$L__BB32_86;
	ld.global.u64 	%rd636, [%rd57];
$L__BB32_86:
	cvt.u32.u64 	%r330, %rd56;
	add.s32 	%r331, %r330, 32;
	setp.ge.s32 	%p59, %r331, %r49;
	@%p59 bra 	$L__BB32_88;
	ld.global.u64 	%rd635, [%rd57+256];
$L__BB32_88:
	cvt.u32.u64 	%r332, %rd56;
	add.s32 	%r333, %r332, 64;
	setp.ge.s32 	%p60, %r333, %r49;
	@%p60 bra 	$L__BB32_90;
	ld.global.u64 	%rd634, [%rd57+512];
$L__BB32_90:
	cvt.u32.u64 	%r334, %rd56;
	add.s32 	%r335, %r334, 96;
	setp.ge.s32 	%p61, %r335, %r49;
	@%p61 bra 	$L__BB32_92;
	ld.global.u64 	%rd633, [%rd57+768];
$L__BB32_92:
	cvt.u32.u64 	%r336, %rd56;
	add.s32 	%r337, %r336, 128;
	setp.ge.s32 	%p62, %r337, %r49;
	@%p62 bra 	$L__BB32_94;
	ld.global.u64 	%rd632, [%rd57+1024];
$L__BB32_94:
	cvt.u32.u64 	%r338, %rd56;
	add.s32 	%r339, %r338, 160;
	setp.ge.s32 	%p63, %r339, %r49;
	@%p63 bra 	$L__BB32_96;
	ld.global.u64 	%rd631, [%rd57+1280];
$L__BB32_96:
	cvt.u32.u64 	%r340, %rd56;
	add.s32 	%r341, %r340, 192;
	setp.ge.s32 	%p64, %r341, %r49;
	@%p64 bra 	$L__BB32_98;
	ld.global.u64 	%rd630, [%rd57+1536];
$L__BB32_98:
	cvt.u32.u64 	%r342, %rd56;
	add.s32 	%r343, %r342, 224;
	setp.ge.s32 	%p65, %r343, %r49;
	@%p65 bra 	$L__BB32_100;
	ld.global.u64 	%rd629, [%rd57+1792];
$L__BB32_100:
	cvt.u32.u64 	%r344, %rd56;
	add.s32 	%r345, %r344, 256;
	setp.ge.s32 	%p66, %r345, %r49;
	@%p66 bra 	$L__BB32_102;
	ld.global.u64 	%rd628, [%rd57+2048];
$L__BB32_102:
	cvt.u32.u64 	%r346, %rd56;
	add.s32 	%r347, %r346, 288;
	setp.ge.s32 	%p67, %r347, %r49;
	@%p67 bra 	$L__BB32_104;
	ld.global.u64 	%rd627, [%rd57+2304];
$L__BB32_104:
	cvt.u32.u64 	%r348, %rd56;
	add.s32 	%r349, %r348, 320;
	setp.ge.s32 	%p68, %r349, %r49;
	@%p68 bra 	$L__BB32_106;
	ld.global.u64 	%rd626, [%rd57+2560];
$L__BB32_106:
	cvt.u32.u64 	%r350, %rd56;
	add.s32 	%r351, %r350, 352;
	setp.ge.s32 	%p69, %r351, %r49;
	@%p69 bra 	$L__BB32_108;
	ld.global.u64 	%rd625, [%rd57+2816];
$L__BB32_108:
	@%p44 bra 	$L__BB32_110;
	add.s64 	%rd254, %rd63, %rd56;
	shl.b64 	%rd255, %rd254, 3;
	add.s64 	%rd256, %rd1, %rd255;
	st.global.u64 	[%rd256], %rd636;
	st.global.u64 	[%rd256+256], %rd635;
	st.global.u64 	[%rd256+512], %rd634;
	st.global.u64 	[%rd256+768], %rd633;
	st.global.u64 	[%rd256+1024], %rd632;
	st.global.u64 	[%rd256+1280], %rd631;
	st.global.u64 	[%rd256+1536], %rd630;
	st.global.u64 	[%rd256+1792], %rd629;
	st.global.u64 	[%rd256+2048], %rd628;
	st.global.u64 	[%rd256+2304], %rd627;
	st.global.u64 	[%rd256+2560], %rd626;
	st.global.u64 	[%rd256+2816], %rd625;
	bra.uni 	$L__BB32_134;
$L__BB32_110:
	cvt.u32.u64 	%r352, %rd56;
	mad.lo.s32 	%r50, %r4, -4608, %r149;
	setp.ge.s32 	%p71, %r352, %r50;
	add.s64 	%rd257, %rd63, %rd56;
	shl.b64 	%rd258, %rd257, 3;
	add.s64 	%rd112, %rd1, %rd258;
	@%p71 bra 	$L__BB32_112;
	st.global.u64 	[%rd112], %rd636;
$L__BB32_112:
	cvt.u32.u64 	%r353, %rd56;
	add.s32 	%r354, %r353, 32;
	setp.ge.s32 	%p72, %r354, %r50;
	@%p72 bra 	$L__BB32_114;
	st.global.u64 	[%rd112+256], %rd635;
$L__BB32_114:
	cvt.u32.u64 	%r355, %rd56;
	add.s32 	%r356, %r355, 64;
	setp.ge.s32 	%p73, %r356, %r50;
	@%p73 bra 	$L__BB32_116;
	st.global.u64 	[%rd112+512], %rd634;
$L__BB32_116:
	cvt.u32.u64 	%r357, %rd56;
	add.s32 	%r358, %r357, 96;
	setp.ge.s32 	%p74, %r358, %r50;
	@%p74 bra 	$L__BB32_118;
	st.global.u64 	[%rd112+768], %rd633;
$L__BB32_118:
	cvt.u32.u64 	%r359, %rd56;
	add.s32 	%r360, %r359, 128;
	setp.ge.s32 	%p75, %r360, %r50;
	@%p75 bra 	$L__BB32_120;
	st.global.u64 	[%rd112+1024], %rd632;
$L__BB32_120:
	cvt.u32.u64 	%r361, %rd56;
	add.s32 	%r362, %r361, 160;
	setp.ge.s32 	%p76, %r362, %r50;
	@%p76 bra 	$L__BB32_122;
	st.global.u64 	[%rd112+1280], %rd631;
$L__BB32_122:
	cvt.u32.u64 	%r363, %rd56;
	add.s32 	%r364, %r363, 192;
	setp.ge.s32 	%p77, %r364, %r50;
	@%p77 bra 	$L__BB32_124;
	st.global.u64 	[%rd112+1536], %rd630;
$L__BB32_124:
	cvt.u32.u64 	%r365, %rd56;
	add.s32 	%r366, %r365, 224;
	setp.ge.s32 	%p78, %r366, %r50;
	@%p78 bra 	$L__BB32_126;
	st.global.u64 	[%rd112+1792], %rd629;
$L__BB32_126:
	cvt.u32.u64 	%r367, %rd56;
	add.s32 	%r368, %r367, 256;
	setp.ge.s32 	%p79, %r368, %r50;
	@%p79 bra 	$L__BB32_128;
	st.global.u64 	[%rd112+2048], %rd628;
$L__BB32_128:
	cvt.u32.u64 	%r369, %rd56;
	add.s32 	%r370, %r369, 288;
	setp.ge.s32 	%p80, %r370, %r50;
	@%p80 bra 	$L__BB32_130;
	st.global.u64 	[%rd112+2304], %rd627;
$L__BB32_130:
	cvt.u32.u64 	%r371, %rd56;
	add.s32 	%r372, %r371, 320;
	setp.ge.s32 	%p81, %r372, %r50;
	@%p81 bra 	$L__BB32_132;
	st.global.u64 	[%rd112+2560], %rd626;
$L__BB32_132:
	cvt.u32.u64 	%r373, %rd56;
	add.s32 	%r374, %r373, 352;
	setp.ge.s32 	%p82, %r374, %r50;
	@%p82 bra 	$L__BB32_134;
	st.global.u64 	[%rd112+2816], %rd625;
$L__BB32_134:
	// begin inline asm
	exit;
	// end inline asm
$L__BB32_135:
	mul.hi.u32 	%r375, %r1, 357913942;
	add.s32 	%r376, %r375, %r1;
	shl.b32 	%r377, %r376, 2;
	mov.u32 	%r378, _ZZN3cub18CUB_300001_SM_10006detail10radix_sort29DeviceRadixSortOnesweepKernelINS1_5radix10policy_hubImmyE10Policy1000ELNS0_9SortOrderE0EmmyiiNS1_21identity_decomposer_tEEEvPT5_SB_PT3_PKSC_PT1_PKSG_PT2_PKSK_T4_iiT6_E1s;
	add.s32 	%r379, %r378, %r377;
	add.s32 	%r51, %r379, 13328;
	st.shared.u32 	[%r379+13328], %r1272;
	bar.sync 	0;
	setp.gt.u32 	%p83, %r1, 31;
	@%p83 bra 	$L__BB32_137;
	mov.u32 	%r410, _ZZN3cub18CUB_300001_SM_10006detail10radix_sort29DeviceRadixSortOnesweepKernelINS1_5radix10policy_hubImmyE10Policy1000ELNS0_9SortOrderE0EmmyiiNS1_21identity_decomposer_tEEEvPT5_SB_PT3_PKSC_PT1_PKSG_PT2_PKSK_T4_iiT6_E1s;
	mad.lo.s32 	%r411, %r1, 52, %r410;
	ld.shared.u32 	%r412, [%r411+13328];
	ld.shared.u32 	%r413, [%r411+13332];
	ld.shared.u32 	%r414, [%r411+13336];
	ld.shared.u32 	%r415, [%r411+13340];
	ld.shared.u32 	%r416, [%r411+13344];
	ld.shared.u32 	%r417, [%r411+13348];
	ld.shared.u32 	%r418, [%r411+13352];
	ld.shared.u32 	%r419, [%r411+13356];
	ld.shared.u32 	%r420, [%r411+13360];
	ld.shared.u32 	%r421, [%r411+13364];
	ld.shared.u32 	%r422, [%r411+13368];
	ld.shared.u32 	%r423, [%r411+13372];
	add.s32 	%r424, %r413, %r412;
	add.s32 	%r425, %r424, %r414;
	add.s32 	%r426, %r425, %r415;
	add.s32 	%r427, %r426, %r416;
	add.s32 	%r428, %r427, %r417;
	add.s32 	%r429, %r428, %r418;
	add.s32 	%r430, %r429, %r419;
	add.s32 	%r431, %r430, %r420;
	add.s32 	%r432, %r431, %r421;
	add.s32 	%r433, %r432, %r422;
	add.s32 	%r384, %r433, %r423;
	mov.b32 	%r382, 1;
	mov.b32 	%r407, 0;
	mov.b32 	%r409, -1;
	// begin inline asm
	{  .reg .s32 r0;  .reg .pred p;  shfl.sync.up.b32 r0|p, %r384, %r382, %r407, %r409;  @p add.s32 r0, r0, %r384;  mov.s32 %r380, r0;}
	// end inline asm
	mov.b32 	%r388, 2;
	// begin inline asm
	{  .reg .s32 r0;  .reg .pred p;  shfl.sync.up.b32 r0|p, %r380, %r388, %r407, %r409;  @p add.s32 r0, r0, %r380;  mov.s32 %r386, r0;}
	// end inline asm
	mov.b32 	%r394, 4;
	// begin inline asm
	{  .reg .s32 r0;  .reg .pred p;  shfl.sync.up.b32 r0|p, %r386, %r394, %r407, %r409;  @p add.s32 r0, r0, %r386;  mov.s32 %r392, r0;}
	// end inline asm
	mov.b32 	%r400, 8;
	// begin inline asm
	{  .reg .s32 r0;  .reg .pred p;  shfl.sync.up.b32 r0|p, %r392, %r400, %r407, %r409;  @p add.s32 r0, r0, %r392;  mov.s32 %r398, r0;}
	// end inline asm
	mov.b32 	%r406, 16;
	// begin inline asm
	{  .reg .s32 r0;  .reg .pred p;  shfl.sync.up.b32 r0|p, %r398, %r406, %r407, %r409;  @p add.s32 r0, r0, %r398;  mov.s32 %r404, r0;}
	// end inline asm
	sub.s32 	%r434, %r404, %r384;
	add.s32 	%r435, %r412, %r434;
	add.s32 	%r436, %r413, %r435;
	add.s32 	%r437, %r414, %r436;
	add.s32 	%r438, %r415, %r437;
	add.s32 	%r439, %r416, %r438;
	add.s32 	%r440, %r417, %r439;
	add.s32 	%r441, %r418, %r440;
	add.s32 	%r442, %r419, %r441;
	add.s32 	%r443, %r420, %r442;
	add.s32 	%r444, %r421, %r443;
	add.s32 	%r445, %r422, %r444;
	st.shared.u32 	[%r411+13328], %r434;
	st.shared.u32 	[%r411+13332], %r435;
	st.shared.u32 	[%r411+13336], %r436;
	st.shared.u32 	[%r411+13340], %r437;
	st.shared.u32 	[%r411+13344], %r438;
	st.shared.u32 	[%r411+13348], %r439;
	st.shared.u32 	[%r411+13352], %r440;
	st.shared.u32 	[%r411+13356], %r441;
	st.shared.u32 	[%r411+13360], %r442;
	st.shared.u32 	[%r411+13364], %r443;
	st.shared.u32 	[%r411+13368], %r444;
	st.shared.u32 	[%r411+13372], %r445;
$L__BB32_137:
	bar.sync 	0;
	ld.shared.u32 	%r52, [%r51];
	@%p24 bra 	$L__BB32_139;
	shl.b32 	%r446, %r1, 2;
	mov.u32 	%r447, _ZZN3cub18CUB_300001_SM_10006detail10radix_sort29DeviceRadixSortOnesweepKernelINS1_5radix10policy_hubImmyE10Policy1000ELNS0_9SortOrderE0EmmyiiNS1_21identity_decomposer_tEEEvPT5_SB_PT3_PKSC_PT1_PKSG_PT2_PKSK_T4_iiT6_E1s;
	add.s32 	%r448, %r447, %r446;
	ld.shared.u32 	%r449, [%r448];
	add.s32 	%r450, %r449, %r52;
	st.shared.u32 	[%r448], %r450;
	ld.shared.u32 	%r451, [%r448+1024];
	add.s32 	%r452, %r451, %r52;
	st.shared.u32 	[%r448+1024], %r452;
	ld.shared.u32 	%r453, [%r448+2048];
	add.s32 	%r454, %r453, %r52;
	st.shared.u32 	[%r448+2048], %r454;
	ld.shared.u32 	%r455, [%r448+3072];
	add.s32 	%r456, %r455, %r52;
	st.shared.u32 	[%r448+3072], %r456;
	ld.shared.u32 	%r457, [%r448+4096];
	add.s32 	%r458, %r457, %r52;
	st.shared.u32 	[%r448+4096], %r458;
	ld.shared.u32 	%r459, [%r448+5120];
	add.s32 	%r460, %r459, %r52;
	st.shared.u32 	[%r448+5120], %r460;
	ld.shared.u32 	%r461, [%r448+6144];
	add.s32 	%r462, %r461, %r52;
	st.shared.u32 	[%r448+6144], %r462;
	ld.shared.u32 	%r463, [%r448+7168];
	add.s32 	%r464, %r463, %r52;
	st.shared.u32 	[%r448+7168], %r464;
	ld.shared.u32 	%r465, [%r448+8192];
	add.s32 	%r466, %r465, %r52;
	st.shared.u32 	[%r448+8192], %r466;
	ld.shared.u32 	%r467, [%r448+9216];
	add.s32 	%r468, %r467, %r52;
	st.shared.u32 	[%r448+9216], %r468;
	ld.shared.u32 	%r469, [%r448+10240];
	add.s32 	%r470, %r469, %r52;
	st.shared.u32 	[%r448+10240], %r470;
	ld.shared.u32 	%r471, [%r448+11264];
	add.s32 	%r472, %r471, %r52;
	st.shared.u32 	[%r448+11264], %r472;
$L__BB32_139:
	bar.sync 	0;
	// begin inline asm
	mov.u32 %r473, %lanemask_le;
	// end inline asm
	mov.b32 	%r476, 1;
	// begin inline asm
	{
    .reg .pred p;
    and.b32 %r474, %r33, %r476;    setp.ne.u32 p, %r474, 0;
    vote.ballot.sync.b32 %r474, p, 0xffffffff;
    @!p not.b32 %r474, %r474;
}

	// end inline asm
	mov.b32 	%r479, 2;
	// begin inline asm
	{
    .reg .pred p;
    and.b32 %r477, %r33, %r479;    setp.ne.u32 p, %r477, 0;
    vote.ballot.sync.b32 %r477, p, 0xffffffff;
    @!p not.b32 %r477, %r477;
}

	// end inline asm
	and.b32  	%r499, %r477, %r474;
	mov.b32 	%r482, 4;
	// begin inline asm
	{
    .reg .pred p;
    and.b32 %r480, %r33, %r482;    setp.ne.u32 p, %r480, 0;
    vote.ballot.sync.b32 %r480, p, 0xffffffff;
    @!p not.b32 %r480, %r480;
}

	// end inline asm
	and.b32  	%r500, %r480, %r499;
	mov.b32 	%r485, 8;
	// begin inline asm
	{
    .reg .pred p;
    and.b32 %r483, %r33, %r485;    setp.ne.u32 p, %r483, 0;
    vote.ballot.sync.b32 %r483, p, 0xffffffff;
    @!p not.b32 %r483, %r483;
}

	// end inline asm
	and.b32  	%r501, %r483, %r500;
	mov.b32 	%r488, 16;
	// begin inline asm
	{
    .reg .pred p;
    and.b32 %r486, %r33, %r488;    setp.ne.u32 p, %r486, 0;
    vote.ballot.sync.b32 %r486, p, 0xffffffff;
    @!p not.b32 %r486, %r486;
}

	// end inline asm
	and.b32  	%r502, %r486, %r501;
	mov.b32 	%r491, 32;
	// begin inline asm
	{
    .reg .pred p;
    and.b32 %r489, %r33, %r491;    setp.ne.u32 p, %r489, 0;
    vote.ballot.sync.b32 %r489, p, 0xffffffff;
    @!p not.b32 %r489, %r489;
}

	// end inline asm
	and.b32  	%r503, %r489, %r502;
	mov.b32 	%r494, 64;
	// begin inline asm
	{
    .reg .pred p;
    and.b32 %r492, %r33, %r494;    setp.ne.u32 p, %r492, 0;
    vote.ballot.sync.b32 %r492, p, 0xffffffff;
    @!p not.b32 %r492, %r492;
}

	// end inline asm
	and.b32  	%r504, %r492, %r503;
	mov.b32 	%r497, 128;
	// begin inline asm
	{
    .reg .pred p;
    and.b32 %r495, %r33, %r497;    setp.ne.u32 p, %r495, 0;
    vote.ballot.sync.b32 %r495, p, 0xffffffff;
    @!p not.b32 %r495, %r495;
}

	// end inline asm
	and.b32  	%r505, %r495, %r504;
	clz.b32 	%r506, %r505;
	sub.s32 	%r54, 31, %r506;
	and.b32  	%r507, %r473, %r505;
	popc.b32 	%r55, %r507;
	setp.ne.s32 	%p85, %r152, %r54;
	mov.b32 	%r1277, 0;
	@%p85 bra 	$L__BB32_141;
	atom.shared.add.u32 	%r1277, [%r34], %r55;
$L__BB32_141:
	shfl.sync.idx.b32	%r533|%p86, %r1277, %r54, 31, -1;
	add.s32 	%r58, %r55, %r533;
	cvt.u32.u64 	%r534, %rd54;
	shr.u64 	%rd259, %rd611, %r534;
	cvt.u32.u64 	%r535, %rd259;
	and.b32  	%r530, %r535, %r8;
	mov.b32 	%r510, 1;
	// begin inline asm
	{
    .reg .pred p;
    and.b32 %r508, %r530, %r510;    setp.ne.u32 p, %r508, 0;
    vote.ballot.sync.b32 %r508, p, 0xffffffff;
    @!p not.b32 %r508, %r508;
}

	// end inline asm
	mov.b32 	%r513, 2;
	// begin inline asm
	{
    .reg .pred p;
    and.b32 %r511, %r530, %r513;    setp.ne.u32 p, %r511, 0;
    vote.ballot.sync.b32 %r511, p, 0xffffffff;
    @!p not.b32 %r511, %r511;
}

	// end inline asm
	and.b32  	%r536, %r511, %r508;
	mov.b32 	%r516, 4;
	// begin inline asm
	{
    .reg .pred p;
    and.b32 %r514, %r530, %r516;    setp.ne.u32 p, %r514, 0;
    vote.ballot.sync.b32 %r514, p, 0xffffffff;
    @!p not.b32 %r514, %r514;
}

	// end inline asm
	and.b32  	%r537, %r514, %r536;
	mov.b32 	%r519, 8;
	// begin inline asm
	{
    .reg .pred p;
    and.b32 %r517, %r530, %r519;    setp.ne.u32 p, %r517, 0;
    vote.ballot.sync.b32 %r517, p, 0xffffffff;
    @!p not.b32 %r517, %r517;
}

	// end inline asm
	and.b32  	%r538, %r517, %r537;
	mov.b32 	%r522, 16;
	// begin inline asm
	{
    .reg .pred p;
    and.b32 %r520, %r530, %r522;    setp.ne.u32 p, %r520, 0;
    vote.ballot.sync.b32 %r520, p, 0xffffffff;
    @!p not.b32 %r520, %r520;
}

	// end inline asm
	and.b32  	%r539, %r520, %r538;
	mov.b32 	%r525, 32;
	// begin inline asm
	{
    .reg .pred p;
    and.b32 %r523, %r530, %r525;    setp.ne.u32 p, %r523, 0;
    vote.ballot.sync.b32 %r523, p, 0xffffffff;
    @!p not.b32 %r523, %r523;
}

	// end inline asm
	and.b32  	%r540, %r523, %r539;
	mov.b32 	%r528, 64;
	// begin inline asm
	{
    .reg .pred p;
    and.b32 %r526, %r530, %r528;    setp.ne.u32 p, %r526, 0;
    vote.ballot.sync.b32 %r526, p, 0xffffffff;
    @!p not.b32 %r526, %r526;
}

	// end inline asm
	and.b32  	%r541, %r526, %r540;
	mov.b32 	%r531, 128;
	// begin inline asm
	{
    .reg .pred p;
    and.b32 %r529, %r530, %r531;    setp.ne.u32 p, %r529, 0;
    vote.ballot.sync.b32 %r529, p, 0xffffffff;
    @!p not.b32 %r529, %r529;
}

	// end inline asm
	and.b32  	%r542, %r529, %r541;
	clz.b32 	%r543, %r542;
	sub.s32 	%r59, 31, %r543;
	and.b32  	%r544, %r473, %r542;
	popc.b32 	%r60, %r544;
	setp.ne.s32 	%p87, %r152, %r59;
	mov.b32 	%r1278, 0;
	@%p87 bra 	$L__BB32_143;
	atom.shared.add.u32 	%r1278, [%r35], %r60;
$L__BB32_143:
	shfl.sync.idx.b32	%r570|%p88, %r1278, %r59, 31, -1;
	add.s32 	%r63, %r60, %r570;
	shr.u64 	%rd260, %rd610, %r534;
	cvt.u32.u64 	%r572, %rd260;
	and.b32  	%r567, %r572, %r8;
	mov.b32 	%r547, 1;
	// begin inline asm
	{
    .reg .pred p;
    and.b32 %r545, %r567, %r547;    setp.ne.u32 p, %r545, 0;
    vote.ballot.sync.b32 %r545, p, 0xffffffff;
    @!p not.b32 %r545, %r545;
}

	// end inline asm
	mov.b32 	%r550, 2;
	// begin inline asm
	{
    .reg .pred p;
    and.b32 %r548, %r567, %r550;    setp.ne.u32 p, %r548, 0;
    vote.ballot.sync.b32 %r548, p, 0xffffffff;
    @!p not.b32 %r548, %r548;
}

	// end inline asm
	and.b32  	%r573, %r548, %r545;
	mov.b32 	%r553, 4;
	// begin inline asm
	{
    .reg .pred p;
    and.b32 %r551, %r567, %r553;    setp.ne.u32 p, %r551, 0;
    vote.ballot.sync.b32 %r551, p, 0xffffffff;
    @!p not.b32 %r551, %r551;
}

	// end inline asm
	and.b32  	%r574, %r551, %r573;
	mov.b32 	%r556, 8;
	// begin inline asm
	{
    .reg .pred p;
    and.b32 %r554, %r567, %r556;    setp.ne.u32 p, %r554, 0;
    vote.ballot.sync.b32 %r554, p, 0xffffffff;
    @!p not.b32 %r554, %r554;
}

	// end inline asm
	and.b32  	%r575, %r554, %r574;
	mov.b32 	%r559, 16;
	// begin inline asm
	{
    .reg .pred p;
    and.b32 %r557, %r567, %r559;    setp.ne.u32 p, %r557, 0;
    vote.ballot.sync.b32 %r557, p, 0xffffffff;
    @!p not.b32 %r557, %r557;
}

	// end inline asm
	and.b32  	%r576, %r557, %r575;
	mov.b32 	%r562, 32;
	// begin inline asm
	{
    .reg .pred p;
    and.b32 %r560, %r567, %r562;    setp.ne.u32 p, %r560, 0;
    vote.ballot.sync.b32 %r560, p, 0xffffffff;
    @!p not.b32 %r560, %r560;
}

	// end inline asm
	and.b32  	%r577, %r560, %r576;
	mov.b32 	%r565, 64;
	// begin inline asm
	{
    .reg .pred p;
    and.b32 %r563, %r567, %r565;    setp.ne.u32 p, %r563, 0;
    vote.ballot.sync.b32 %r563, p, 0xffffffff;
    @!p not.b32 %r563, %r563;
}

	// end inline asm
	and.b32  	%r578, %r563, %r577;
	mov.b32 	%r568, 128;
	// begin inline asm
	{
    .reg .pred p;
    and.b32 %r566, %r567, %r568;    setp.ne.u32 p, %r566, 0;
    vote.ballot.sync.b32 %r566, p, 0xffffffff;
    @!p not.b32 %r566, %r566;
}

	// end inline asm
	and.b32  	%r579, %r566, %r578;
	clz.b32 	%r580, %r579;
	sub.s32 	%r64, 31, %r580;
	and.b32  	%r581, %r473, %r579;
	popc.b32 	%r65, %r581;
	setp.ne.s32 	%p89, %r152, %r64;
	mov.b32 	%r1279, 0;
	@%p89 bra 	$L__BB32_145;
	atom.shared.add.u32 	%r1279, [%r36], %r65;
$L__BB32_145:
	shfl.sync.idx.b32	%r607|%p90, %r1279, %r64, 31, -1;
	add.s32 	%r68, %r65, %r607;
	shr.u64 	%rd261, %rd609, %r534;
	cvt.u32.u64 	%r609, %rd261;
	and.b32  	%r604, %r609, %r8;
	mov.b32 	%r584, 1;
	// begin inline asm
	{
    .reg .pred p;
    and.b32 %r582, %r604, %r584;    setp.ne.u32 p, %r582, 0;
    vote.ballot.sync.b32 %r582, p, 0xffffffff;
    @!p not.b32 %r582, %r582;
}

	// end inline asm
	mov.b32 	%r587, 2;
	// begin inline asm
	{
    .reg .pred p;
    and.b32 %r585, %r604, %r587;    setp.ne.u32 p, %r585, 0;
    vote.ballot.sync.b32 %r585, p, 0xffffffff;
    @!p not.b32 %r585, %r585;
}

	// end inline asm
	and.b32  	%r610, %r585, %r582;
	mov.b32 	%r590, 4;
	// begin inline asm
	{
    .reg .pred p;
    and.b32 %r588, %r604, %r590;    setp.ne.u32 p, %r588, 0;
    vote.ballot.sync.b32 %r588, p, 0xffffffff;
    @!p not.b32 %r588, %r588;
}

	// end inline asm
	and.b32  	%r611, %r588, %r610;
	mov.b32 	%r593, 8;
	// begin inline asm
	{
    .reg .pred p;
    and.b32 %r591, %r604, %r593;    setp.ne.u32 p, %r591, 0;
    vote.ballot.sync.b32 %r591, p, 0xffffffff;
    @!p not.b32 %r591, %r591;
}

	// end inline asm
	and.b32  	%r612, %r591, %r611;
	mov.b32 	%r596, 16;
	// begin inline asm
	{
    .reg .pred p;
    and.b32 %r594, %r604, %r596;    setp.ne.u32 p, %r594, 0;
    vote.ballot.sync.b32 %r594, p, 0xffffffff;
    @!p not.b32 %r594, %r594;
}

	// end inline asm
	and.b32  	%r613, %r594, %r612;
	mov.b32 	%r599, 32;
	// begin inline asm
	{
    .reg .pred p;
    and.b32 %r597, %r604, %r599;    setp.ne.u32 p, %r597, 0;
    vote.ballot.sync.b32 %r597, p, 0xffffffff;
    @!p not.b32 %r597, %r597;
}

	// end inline asm
	and.b32  	%r614, %r597, %r613;
	mov.b32 	%r602, 64;
	// begin inline asm
	{
    .reg .pred p;
    and.b32 %r600, %r604, %r602;    setp.ne.u32 p, %r600, 0;
    vote.ballot.sync.b32 %r600, p, 0xffffffff;
    @!p not.b32 %r600, %r600;
}

	// end inline asm
	and.b32  	%r615, %r600, %r614;
	mov.b32 	%r605, 128;
	// begin inline asm
	{
    .reg .pred p;
    and.b32 %r603, %r604, %r605;    setp.ne.u32 p, %r603, 0;
    vote.ballot.sync.b32 %r603, p, 0xffffffff;
    @!p not.b32 %r603, %r603;
}

	// end inline asm
	and.b32  	%r616, %r603, %r615;
	clz.b32 	%r617, %r616;
	sub.s32 	%r69, 31, %r617;
	and.b32  	%r618, %r473, %r616;
	popc.b32 	%r70, %r618;
	setp.ne.s32 	%p91, %r152, %r69;
	mov.b32 	%r1280, 0;
	@%p91 bra 	$L__BB32_147;
	shl.b32 	%r619, %r1, 5;
	and.b32  	%r620, %r619, 31744;
	mov.u32 	%r621, _ZZN3cub18CUB_300001_SM_10006detail10radix_sort29DeviceRadixSortOnesweepKernelINS1_5radix10policy_hubImmyE10Policy1000ELNS0_9SortOrderE0EmmyiiNS1_21identity_decomposer_tEEEvPT5_SB_PT3_PKSC_PT1_PKSG_PT2_PKSK_T4_iiT6_E1s;
	add.s32 	%r622, %r621, %r620;
	shr.u64 	%rd262, %rd609, %r534;
	cvt.u32.u64 	%r624, %rd262;
	and.b32  	%r625, %r624, %r8;
	shl.b32 	%r626, %r625, 2;
	add.s32 	%r627, %r622, %r626;
	atom.shared.add.u32 	%r1280, [%r627], %r70;
$L__BB32_147:
	shfl.sync.idx.b32	%r653|%p92, %r1280, %r69, 31, -1;
	add.s32 	%r73, %r70, %r653;
	shr.u64 	%rd263, %rd608, %r534;
	cvt.u32.u64 	%r655, %rd263;
	and.b32  	%r650, %r655, %r8;
	mov.b32 	%r630, 1;
	// begin inline asm
	{
    .reg .pred p;
    and.b32 %r628, %r650, %r630;    setp.ne.u32 p, %r628, 0;
    vote.ballot.sync.b32 %r628, p, 0xffffffff;
    @!p not.b32 %r628, %r628;
}

	// end inline asm
	mov.b32 	%r633, 2;
	// begin inline asm
	{
    .reg .pred p;
    and.b32 %r631, %r650, %r633;    setp.ne.u32 p, %r631, 0;
    vote.ballot.sync.b32 %r631, p, 0xffffffff;
    @!p not.b32 %r631, %r631;
}

	// end inline asm
	and.b32  	%r656, %r631, %r628;
	mov.b32 	%r636, 4;
	// begin inline asm
	{
    .reg .pred p;
    and.b32 %r634, %r650, %r636;    setp.ne.u32 p, %r634, 0;
    vote.ballot.sync.b32 %r634, p, 0xffffffff;
    @!p not.b32 %r634, %r634;
}

	// end inline asm
	and.b32  	%r657, %r634, %r656;
	mov.b32 	%r639, 8;
	// begin inline asm
	{
    .reg .pred p;
    and.b32 %r637, %r650, %r639;    setp.ne.u32 p, %r637, 0;
    vote.ballot.sync.b32 %r637, p, 0xffffffff;
    @!p not.b32 %r637, %r637;
}

	// end inline asm
	and.b32  	%r658, %r637, %r657;
	mov.b32 	%r642, 16;
	// begin inline asm
	{
    .reg .pred p;
    and.b32 %r640, %r650, %r642;    setp.ne.u32 p, %r640, 0;
    vote.ballot.sync.b32 %r640, p, 0xffffffff;
    @!p not.b32 %r640, %r640;
}

	// end inline asm
	and.b32  	%r659, %r640, %r658;
	mov.b32 	%r645, 32;
	// begin inline asm
	{
    .reg .pred p;
    and.b32 %r643, %r650, %r645;    setp.ne.u32 p, %r643, 0;
    vote.ballot.sync.b32 %r643, p, 0xffffffff;
    @!p not.b32 %r643, %r643;
}

	// end inline asm
	and.b32  	%r660, %r643, %r659;
	mov.b32 	%r648, 64;
	// begin inline asm
	{
    .reg .pred p;
    and.b32 %r646, %r650, %r648;    setp.ne.u32 p, %r646, 0;
    vote.ballot.sync.b32 %r646, p, 0xffffffff;
    @!p not.b32 %r646, %r646;
}

	// end inline asm
	and.b32  	%r661, %r646, %r660;
	mov.b32 	%r651, 128;
	// begin inline asm
	{
    .reg .pred p;
    and.b32 %r649, %r650, %r651;    setp.ne.u32 p, %r649, 0;
    vote.ballot.sync.b32 %r649, p, 0xffffffff;
    @!p not.b32 %r649, %r649;
}

	// end inline asm
	and.b32  	%r662, %r649, %r661;
	clz.b32 	%r663, %r662;
	sub.s32 	%r74, 31, %r663;
	and.b32  	%r664, %r473, %r662;
	popc.b32 	%r75, %r664;
	setp.ne.s32 	%p93, %r152, %r74;
	mov.b32 	%r1281, 0;
	@%p93 bra 	$L__BB32_149;
	shl.b32 	%r665, %r1, 5;
	and.b32  	%r666, %r665, 31744;
	mov.u32 	%r667, _ZZN3cub18CUB_300001_SM_10006detail10radix_sort29DeviceRadixSortOnesweepKernelINS1_5radix10policy_hubImmyE10Policy1000ELNS0_9SortOrderE0EmmyiiNS1_21identity_decomposer_tEEEvPT5_SB_PT3_PKSC_PT1_PKSG_PT2_PKSK_T4_iiT6_E1s;
	add.s32 	%r668, %r667, %r666;
	shr.u64 	%rd264, %rd608, %r534;
	cvt.u32.u64 	%r670, %rd264;
	and.b32  	%r671, %r670, %r8;
	shl.b32 	%r672, %r671, 2;
	add.s32 	%r673, %r668, %r672;
	atom.shared.add.u32 	%r1281, [%r673], %r75;
$L__BB32_149:
	shfl.sync.idx.b32	%r699|%p94, %r1281, %r74, 31, -1;
	add.s32 	%r78, %r75, %r699;
	shr.u64 	%rd265, %rd607, %r534;
	cvt.u32.u64 	%r701, %rd265;
	and.b32  	%r696, %r701, %r8;
	mov.b32 	%r676, 1;
	// begin inline asm
	{
    .reg .pred p;
    and.b32 %r674, %r696, %r676;    setp.ne.u32 p, %r674, 0;
    vote.ballot.sync.b32 %r674, p, 0xffffffff;
    @!p not.b32 %r674, %r674;
}

	// end inline asm
	mov.b32 	%r679, 2;
	// begin inline asm
	{
    .reg .pred p;
    and.b32 %r677, %r696, %r679;    setp.ne.u32 p, %r677, 0;
    vote.ballot.sync.b32 %r677, p, 0xffffffff;
    @!p not.b32 %r677, %r677;
}

	// end inline asm
	and.b32  	%r702, %r677, %r674;
	mov.b32 	%r682, 4;
	// begin inline asm
	{
    .reg .pred p;
    and.b32 %r680, %r696, %r682;    setp.ne.u32 p, %r680, 0;
    vote.ballot.sync.b32 %r680, p, 0xffffffff;
    @!p not.b32 %r680, %r680;
}

	// end inline asm
	and.b32  	%r703, %r680, %r702;
	mov.b32 	%r685, 8;
	// begin inline asm
	{
    .reg .pred p;
    and.b32 %r683, %r696, %r685;    setp.ne.u32 p, %r683, 0;
    vote.ballot.sync.b32 %r683, p, 0xffffffff;
    @!p not.b32 %r683, %r683;
}

	// end inline asm
	and.b32  	%r704, %r683, %r703;
	mov.b32 	%r688, 16;
	// begin inline asm
	{
    .reg .pred p;
    and.b32 %r686, %r696, %r688;    setp.ne.u32 p, %r686, 0;
    vote.ballot.sync.b32 %r686, p, 0xffffffff;
    @!p not.b32 %r686, %r686;
}

	// end inline asm
	and.b32  	%r705, %r686, %r704;
	mov.b32 	%r691, 32;
	// begin inline asm
	{
    .reg .pred p;
    and.b32 %r689, %r696, %r691;    setp.ne.u32 p, %r689, 0;
    vote.ballot.sync.b32 %r689, p, 0xffffffff;
    @!p not.b32 %r689, %r689;
}

	// end inline asm
	and.b32  	%r706, %r689, %r705;
	mov.b32 	%r694, 64;
	// begin inline asm
	{
    .reg .pred p;
    and.b32 %r692, %r696, %r694;    setp.ne.u32 p, %r692, 0;
    vote.ballot.sync.b32 %r692, p, 0xffffffff;
    @!p not.b32 %r692, %r692;
}

	// end inline asm
	and.b32  	%r707, %r692, %r706;
	mov.b32 	%r697, 128;
	// begin inline asm
	{
    .reg .pred p;
    and.b32 %r695, %r696, %r697;    setp.ne.u32 p, %r695, 0;
    vote.ballot.sync.b32 %r695, p, 0xffffffff;
    @!p not.b32 %r695, %r695;
}

	// end inline asm
	and.b32  	%r708, %r695, %r707;
	clz.b32 	%r709, %r708;
	sub.s32 	%r79, 31, %r709;
	and.b32  	%r710, %r473, %r708;
	popc.b32 	%r80, %r710;
	setp.ne.s32 	%p95, %r152, %r79;
	mov.b32 	%r1282, 0;
	@%p95 bra 	$L__BB32_151;
	shl.b32 	%r711, %r1, 5;
	and.b32  	%r712, %r711, 31744;
	mov.u32 	%r713, _ZZN3cub18CUB_300001_SM_10006detail10radix_sort29DeviceRadixSortOnesweepKernelINS1_5radix10policy_hubImmyE10Policy1000ELNS0_9SortOrderE0EmmyiiNS1_21identity_decomposer_tEEEvPT5_SB_PT3_PKSC_PT1_PKSG_PT2_PKSK_T4_iiT6_E1s;
	add.s32 	%r714, %r713, %r712;
	shr.u64 	%rd266, %rd607, %r534;
	cvt.u32.u64 	%r716, %rd266;
	and.b32  	%r717, %r716, %r8;
	shl.b32 	%r718, %r717, 2;
	add.s32 	%r719, %r714, %r718;
	atom.shared.add.u32 	%r1282, [%r719], %r80;
$L__BB32_151:
	shfl.sync.idx.b32	%r745|%p96, %r1282, %r79, 31, -1;
	add.s32 	%r83, %r80, %r745;
	shr.u64 	%rd267, %rd606, %r534;
	cvt.u32.u64 	%r747, %rd267;
	and.b32  	%r742, %r747, %r8;
	mov.b32 	%r722, 1;
	// begin inline asm
	{
    .reg .pred p;
    and.b32 %r720, %r742, %r722;    setp.ne.u32 p, %r720, 0;
    vote.ballot.sync.b32 %r720, p, 0xffffffff;
    @!p not.b32 %r720, %r720;
}

	// end inline asm
	mov.b32 	%r725, 2;
	// begin inline asm
	{
    .reg .pred p;
    and.b32 %r723, %r742, %r725;    setp.ne.u32 p, %r723, 0;
    vote.ballot.sync.b32 %r723, p, 0xffffffff;
    @!p not.b32 %r723, %r723;
}

	// end inline asm
	and.b32  	%r748, %r723, %r720;
	mov.b32 	%r728, 4;
	// begin inline asm
	{
    .reg .pred p;
    and.b32 %r726, %r742, %r728;    setp.ne.u32 p, %r726, 0;
    vote.ballot.sync.b32 %r726, p, 0xffffffff;
    @!p not.b32 %r726, %r726;
}

	// end inline asm
	and.b32  	%r749, %r726, %r748;
	mov.b32 	%r731, 8;
	// begin inline asm
	{
    .reg .pred p;
    and.b32 %r729, %r742, %r731;    setp.ne.u32 p, %r729, 0;
    vote.ballot.sync.b32 %r729, p, 0xffffffff;
    @!p not.b32 %r729, %r729;
}

	// end inline asm
	and.b32  	%r750, %r729, %r749;
	mov.b32 	%r734, 16;
	// begin inline asm
	{
    .reg .pred p;
    and.b32 %r732, %r742, %r734;    setp.ne.u32 p, %r732, 0;
    vote.ballot.sync.b32 %r732, p, 0xffffffff;
    @!p not.b32 %r732, %r732;
}

	// end inline asm
	and.b32  	%r751, %r732, %r750;
	mov.b32 	%r737, 32;
	// begin inline asm
	{
    .reg .pred p;
    and.b32 %r735, %r742, %r737;    setp.ne.u32 p, %r735, 0;
    vote.ballot.sync.b32 %r735, p, 0xffffffff;
    @!p not.b32 %r735, %r735;
}

	// end inline asm
	and.b32  	%r752, %r735, %r751;
	mov.b32 	%r740, 64;
	// begin inline asm
	{
    .reg .pred p;
    and.b32 %r738, %r742, %r740;    setp.ne.u32 p, %r738, 0;
    vote.ballot.sync.b32 %r738, p, 0xffffffff;
    @!p not.b32 %r738, %r738;
}

	// end inline asm
	and.b32  	%r753, %r738, %r752;
	mov.b32 	%r743, 128;
	// begin inline asm
	{
    .reg .pred p;
    and.b32 %r741, %r742, %r743;    setp.ne.u32 p, %r741, 0;
    vote.ballot.sync.b32 %r741, p, 0xffffffff;
    @!p not.b32 %r741, %r741;
}

	// end inline asm
	and.b32  	%r754, %r741, %r753;
	clz.b32 	%r755, %r754;
	sub.s32 	%r84, 31, %r755;
	and.b32  	%r756, %r473, %r754;
	popc.b32 	%r85, %r756;
	setp.ne.s32 	%p97, %r152, %r84;
	mov.b32 	%r1283, 0;
	@%p97 bra 	$L__BB32_153;
	shl.b32 	%r757, %r1, 5;
	and.b32  	%r758, %r757, 31744;
	mov.u32 	%r759, _ZZN3cub18CUB_300001_SM_10006detail10radix_sort29DeviceRadixSortOnesweepKernelINS1_5radix10policy_hubImmyE10Policy1000ELNS0_9SortOrderE0EmmyiiNS1_21identity_decomposer_tEEEvPT5_SB_PT3_PKSC_PT1_PKSG_PT2_PKSK_T4_iiT6_E1s;
	add.s32 	%r760, %r759, %r758;
	shr.u64 	%rd268, %rd606, %r534;
	cvt.u32.u64 	%r762, %rd268;
	and.b32  	%r763, %r762, %r8;
	shl.b32 	%r764, %r763, 2;
	add.s32 	%r765, %r760, %r764;
	atom.shared.add.u32 	%r1283, [%r765], %r85;
$L__BB32_153:
	shfl.sync.idx.b32	%r791|%p98, %r1283, %r84, 31, -1;
	add.s32 	%r88, %r85, %r791;
	shr.u64 	%rd269, %rd605, %r534;
	cvt.u32.u64 	%r793, %rd269;
	and.b32  	%r788, %r793, %r8;
	mov.b32 	%r768, 1;
	// begin inline asm
	{
    .reg .pred p;
    and.b32 %r766, %r788, %r768;    setp.ne.u32 p, %r766, 0;
    vote.ballot.sync.b32 %r766, p, 0xffffffff;
    @!p not.b32 %r766, %r766;
}

	// end inline asm
	mov.b32 	%r771, 2;
	// begin inline asm
	{
    .reg .pred p;
    and.b32 %r769, %r788, %r771;    setp.ne.u32 p, %r769, 0;
    vote.ballot.sync.b32 %r769, p, 0xffffffff;
    @!p not.b32 %r769, %r769;
}

	// end inline asm
	and.b32  	%r794, %r769, %r766;
	mov.b32 	%r774, 4;
	// begin inline asm
	{
    .reg .pred p;
    and.b32 %r772, %r788, %r774;    setp.ne.u32 p, %r772, 0;
    vote.ballot.sync.b32 %r772, p, 0xffffffff;
    @!p not.b32 %r772, %r772;
}

	// end inline asm
	and.b32  	%r795, %r772, %r794;
	mov.b32 	%r777, 8;
	// begin inline asm
	{
    .reg .pred p;
    and.b32 %r775, %r788, %r777;    setp.ne.u32 p, %r775, 0;
    vote.ballot.sync.b32 %r775, p, 0xffffffff;
    @!p not.b32 %r775, %r775;
}

	// end inline asm
	and.b32  	%r796, %r775, %r795;
	mov.b32 	%r780, 16;
	// begin inline asm
	{
    .reg .pred p;
    and.b32 %r778, %r788, %r780;    setp.ne.u32 p, %r778, 0;
    vote.ballot.sync.b32 %r778, p, 0xffffffff;
    @!p not.b32 %r778, %r778;
}

	// end inline asm
	and.b32  	%r797, %r778, %r796;
	mov.b32 	%r783, 32;
	// begin inline asm
	{
    .reg .pred p;
    and.b32 %r781, %r788, %r783;    setp.ne.u32 p, %r781, 0;
    vote.ballot.sync.b32 %r781, p, 0xffffffff;
    @!p not.b32 %r781, %r781;
}

	// end inline asm
	and.b32  	%r798, %r781, %r797;
	mov.b32 	%r786, 64;
	// begin inline asm
	{
    .reg .pred p;
    and.b32 %r784, %r788, %r786;    setp.ne.u32 p, %r784, 0;
    vote.ballot.sync.b32 %r784, p, 0xffffffff;
    @!p not.b32 %r784, %r784;
}

	// end inline asm
	and.b32  	%r799, %r784, %r798;
	mov.b32 	%r789, 128;
	// begin inline asm
	{
    .reg .pred p;
    and.b32 %r787, %r788, %r789;    setp.ne.u32 p, %r787, 0;
    vote.ballot.sync.b32 %r787, p, 0xffffffff;
    @!p not.b32 %r787, %r787;
}

	// end inline asm
	and.b32  	%r800, %r787, %r799;
	clz.b32 	%r801, %r800;
	sub.s32 	%r89, 31, %r801;
	and.b32  	%r802, %r473, %r800;
	popc.b32 	%r90, %r802;
	setp.ne.s32 	%p99, %r152, %r89;
	mov.b32 	%r1284, 0;
	@%p99 bra 	$L__BB32_155;
	shl.b32 	%r803, %r1, 5;
	and.b32  	%r804, %r803, 31744;
	mov.u32 	%r805, _ZZN3cub18CUB_300001_SM_10006detail10radix_sort29DeviceRadixSortOnesweepKernelINS1_5radix10policy_hubImmyE10Policy1000ELNS0_9SortOrderE0EmmyiiNS1_21identity_decomposer_tEEEvPT5_SB_PT3_PKSC_PT1_PKSG_PT2_PKSK_T4_iiT6_E1s;
	add.s32 	%r806, %r805, %r804;
	shr.u64 	%rd270, %rd605, %r534;
	cvt.u32.u64 	%r808, %rd270;
	and.b32  	%r809, %r808, %r8;
	shl.b32 	%r810, %r809, 2;
	add.s32 	%r811, %r806, %r810;
	atom.shared.add.u32 	%r1284, [%r811], %r90;
$L__BB32_155:
	shfl.sync.idx.b32	%r837|%p100, %r1284, %r89, 31, -1;
	add.s32 	%r93, %r90, %r837;
	shr.u64 	%rd271, %rd604, %r534;
	cvt.u32.u64 	%r839, %rd271;
	and.b32  	%r834, %r839, %r8;
	mov.b32 	%r814, 1;
	// begin inline asm
	{
    .reg .pred p;
    and.b32 %r812, %r834, %r814;    setp.ne.u32 p, %r812, 0;
    vote.ballot.sync.b32 %r812, p, 0xffffffff;
    @!p not.b32 %r812, %r812;
}

	// end inline asm
	mov.b32 	%r817, 2;
	// begin inline asm
	{
    .reg .pred p;
    and.b32 %r815, %r834, %r817;    setp.ne.u32 p, %r815, 0;
    vote.ballot.sync.b32 %r815, p, 0xffffffff;
    @!p not.b32 %r815, %r815;
}

	// end inline asm
	and.b32  	%r840, %r815, %r812;
	mov.b32 	%r820, 4;
	// begin inline asm
	{
    .reg .pred p;
    and.b32 %r818, %r834, %r820;    setp.ne.u32 p, %r818, 0;
    vote.ballot.sync.b32 %r818, p, 0xffffffff;
    @!p not.b32 %r818, %r818;
}

	// end inline asm
	and.b32  	%r841, %r818, %r840;
	mov.b32 	%r823, 8;
	// begin inline asm
	{
    .reg .pred p;
    and.b32 %r821, %r834, %r823;    setp.ne.u32 p, %r821, 0;
    vote.ballot.sync.b32 %r821, p, 0xffffffff;
    @!p not.b32 %r821, %r821;
}

	// end inline asm
	and.b32  	%r842, %r821, %r841;
	mov.b32 	%r826, 16;
	// begin inline asm
	{
    .reg .pred p;
    and.b32 %r824, %r834, %r826;    setp.ne.u32 p, %r824, 0;
    vote.ballot.sync.b32 %r824, p, 0xffffffff;
    @!p not.b32 %r824, %r824;
}

	// end inline asm
	and.b32  	%r843, %r824, %r842;
	mov.b32 	%r829, 32;
	// begin inline asm
	{
    .reg .pred p;
    and.b32 %r827, %r834, %r829;    setp.ne.u32 p, %r827, 0;
    vote.ballot.sync.b32 %r827, p, 0xffffffff;
    @!p not.b32 %r827, %r827;
}

	// end inline asm
	and.b32  	%r844, %r827, %r843;
	mov.b32 	%r832, 64;
	// begin inline asm
	{
    .reg .pred p;
    and.b32 %r830, %r834, %r832;    setp.ne.u32 p, %r830, 0;
    vote.ballot.sync.b32 %r830, p, 0xffffffff;
    @!p not.b32 %r830, %r830;
}

	// end inline asm
	and.b32  	%r845, %r830, %r844;
	mov.b32 	%r835, 128;
	// begin inline asm
	{
    .reg .pred p;
    and.b32 %r833, %r834, %r835;    setp.ne.u32 p, %r833, 0;
    vote.ballot.sync.b32 %r833, p, 0xffffffff;
    @!p not.b32 %r833, %r833;
}

	// end inline asm
	and.b32  	%r846, %r833, %r845;
	clz.b32 	%r847, %r846;
	sub.s32 	%r94, 31, %r847;
	and.b32  	%r848, %r473, %r846;
	popc.b32 	%r95, %r848;
	setp.ne.s32 	%p101, %r152, %r94;
	mov.b32 	%r1285, 0;
	@%p101 bra 	$L__BB32_157;
	shl.b32 	%r849, %r1, 5;
	and.b32  	%r850, %r849, 31744;
	mov.u32 	%r851, _ZZN3cub18CUB_300001_SM_10006detail10radix_sort29DeviceRadixSortOnesweepKernelINS1_5radix10policy_hubImmyE10Policy1000ELNS0_9SortOrderE0EmmyiiNS1_21identity_decomposer_tEEEvPT5_SB_PT3_PKSC_PT1_PKSG_PT2_PKSK_T4_iiT6_E1s;
	add.s32 	%r852, %r851, %r850;
	shr.u64 	%rd272, %rd604, %r534;
	cvt.u32.u64 	%r854, %rd272;
	and.b32  	%r855, %r854, %r8;
	shl.b32 	%r856, %r855, 2;
	add.s32 	%r857, %r852, %r856;
	atom.shared.add.u32 	%r1285, [%r857], %r95;
$L__BB32_157:
	shfl.sync.idx.b32	%r883|%p102, %r1285, %r94, 31, -1;
	add.s32 	%r98, %r95, %r883;
	shr.u64 	%rd273, %rd603, %r534;
	cvt.u32.u64 	%r885, %rd273;
	and.b32  	%r880, %r885, %r8;
	mov.b32 	%r860, 1;
	// begin inline asm
	{
    .reg .pred p;
    and.b32 %r858, %r880, %r860;    setp.ne.u32 p, %r858, 0;
    vote.ballot.sync.b32 %r858, p, 0xffffffff;
    @!p not.b32 %r858, %r858;
}

	// end inline asm
	mov.b32 	%r863, 2;
	// begin inline asm
	{
    .reg .pred p;
    and.b32 %r861, %r880, %r863;    setp.ne.u32 p, %r861, 0;
    vote.ballot.sync.b32 %r861, p, 0xffffffff;
    @!p not.b32 %r861, %r861;
}

	// end inline asm
	and.b32  	%r886, %r861, %r858;
	mov.b32 	%r866, 4;
	// begin inline asm
	{
    .reg .pred p;
    and.b32 %r864, %r880, %r866;    setp.ne.u32 p, %r864, 0;
    vote.ballot.sync.b32 %r864, p, 0xffffffff;
    @!p not.b32 %r864, %r864;
}

	// end inline asm
	and.b32  	%r887, %r864, %r886;
	mov.b32 	%r869, 8;
	// begin inline asm
	{
    .reg .pred p;
    and.b32 %r867, %r880, %r869;    setp.ne.u32 p, %r867, 0;
    vote.ballot.sync.b32 %r867, p, 0xffffffff;
    @!p not.b32 %r867, %r867;
}

	// end inline asm
	and.b32  	%r888, %r867, %r887;
	mov.b32 	%r872, 16;
	// begin inline asm
	{
    .reg .pred p;
    and.b32 %r870, %r880, %r872;    setp.ne.u32 p, %r870, 0;
    vote.ballot.sync.b32 %r870, p, 0xffffffff;
    @!p not.b32 %r870, %r870;
}

	// end inline asm
	and.b32  	%r889, %r870, %r888;
	mov.b32 	%r875, 32;
	// begin inline asm
	{
    .reg .pred p;
    and.b32 %r873, %r880, %r875;    setp.ne.u32 p, %r873, 0;
    vote.ballot.sync.b32 %r873, p, 0xffffffff;
    @!p not.b32 %r873, %r873;
}

	// end inline asm
	and.b32  	%r890, %r873, %r889;
	mov.b32 	%r878, 64;
	// begin inline asm
	{
    .reg .pred p;
    and.b32 %r876, %r880, %r878;    setp.ne.u32 p, %r876, 0;
    vote.ballot.sync.b32 %r876, p, 0xffffffff;
    @!p not.b32 %r876, %r876;
}

	// end inline asm
	and.b32  	%r891, %r876, %r890;
	mov.b32 	%r881, 128;
	// begin inline asm
	{
    .reg .pred p;
    and.b32 %r879, %r880, %r881;    setp.ne.u32 p, %r879, 0;
    vote.ballot.sync.b32 %r879, p, 0xffffffff;
    @!p not.b32 %r879, %r879;
}

	// end inline asm
	and.b32  	%r892, %r879, %r891;
	clz.b32 	%r893, %r892;
	sub.s32 	%r99, 31, %r893;
	and.b32  	%r894, %r473, %r892;
	popc.b32 	%r100, %r894;
	setp.ne.s32 	%p103, %r152, %r99;
	mov.b32 	%r1286, 0;
	@%p103 bra 	$L__BB32_159;
	shl.b32 	%r895, %r1, 5;
	and.b32  	%r896, %r895, 31744;
	mov.u32 	%r897, _ZZN3cub18CUB_300001_SM_10006detail10radix_sort29DeviceRadixSortOnesweepKernelINS1_5radix10policy_hubImmyE10Policy1000ELNS0_9SortOrderE0EmmyiiNS1_21identity_decomposer_tEEEvPT5_SB_PT3_PKSC_PT1_PKSG_PT2_PKSK_T4_iiT6_E1s;
	add.s32 	%r898, %r897, %r896;
	shr.u64 	%rd274, %rd603, %r534;
	cvt.u32.u64 	%r900, %rd274;
	and.b32  	%r901, %r900, %r8;
	shl.b32 	%r902, %r901, 2;
	add.s32 	%r903, %r898, %r902;
	atom.shared.add.u32 	%r1286, [%r903], %r100;
$L__BB32_159:
	shfl.sync.idx.b32	%r929|%p104, %r1286, %r99, 31, -1;
	add.s32 	%r103, %r100, %r929;
	shr.u64 	%rd275, %rd602, %r534;
	cvt.u32.u64 	%r931, %rd275;
	and.b32  	%r926, %r931, %r8;
	mov.b32 	%r906, 1;
	// begin inline asm
	{
    .reg .pred p;
    and.b32 %r904, %r926, %r906;    setp.ne.u32 p, %r904, 0;
    vote.ballot.sync.b32 %r904, p, 0xffffffff;
    @!p not.b32 %r904, %r904;
}

	// end inline asm
	mov.b32 	%r909, 2;
	// begin inline asm
	{
    .reg .pred p;
    and.b32 %r907, %r926, %r909;    setp.ne.u32 p, %r907, 0;
    vote.ballot.sync.b32 %r907, p, 0xffffffff;
    @!p not.b32 %r907, %r907;
}

	// end inline asm
	and.b32  	%r932, %r907, %r904;
	mov.b32 	%r912, 4;
	// begin inline asm
	{
    .reg .pred p;
    and.b32 %r910, %r926, %r912;    setp.ne.u32 p, %r910, 0;
    vote.ballot.sync.b32 %r910, p, 0xffffffff;
    @!p not.b32 %r910, %r910;
}

	// end inline asm
	and.b32  	%r933, %r910, %r932;
	mov.b32 	%r915, 8;
	// begin inline asm
	{
    .reg .pred p;
    and.b32 %r913, %r926, %r915;    setp.ne.u32 p, %r913, 0;
    vote.ballot.sync.b32 %r913, p, 0xffffffff;
    @!p not.b32 %r913, %r913;
}

	// end inline asm
	and.b32  	%r934, %r913, %r933;
	mov.b32 	%r918, 16;
	// begin inline asm
	{
    .reg .pred p;
    and.b32 %r916, %r926, %r918;    setp.ne.u32 p, %r916, 0;
    vote.ballot.sync.b32 %r916, p, 0xffffffff;
    @!p not.b32 %r916, %r916;
}

	// end inline asm
	and.b32  	%r935, %r916, %r934;
	mov.b32 	%r921, 32;
	// begin inline asm
	{
    .reg .pred p;
    and.b32 %r919, %r926, %r921;    setp.ne.u32 p, %r919, 0;
    vote.ballot.sync.b32 %r919, p, 0xffffffff;
    @!p not.b32 %r919, %r919;
}

	// end inline asm
	and.b32  	%r936, %r919, %r935;
	mov.b32 	%r924, 64;
	// begin inline asm
	{
    .reg .pred p;
    and.b32 %r922, %r926, %r924;    setp.ne.u32 p, %r922, 0;
    vote.ballot.sync.b32 %r922, p, 0xffffffff;
    @!p not.b32 %r922, %r922;
}

	// end inline asm
	and.b32  	%r937, %r922, %r936;
	mov.b32 	%r927, 128;
	// begin inline asm
	{
    .reg .pred p;
    and.b32 %r925, %r926, %r927;    setp.ne.u32 p, %r925, 0;
    vote.ballot.sync.b32 %r925, p, 0xffffffff;
    @!p not.b32 %r925, %r925;
}

	// end inline asm
	and.b32  	%r938, %r925, %r937;
	clz.b32 	%r939, %r938;
	sub.s32 	%r104, 31, %r939;
	and.b32  	%r940, %r473, %r938;
	popc.b32 	%r105, %r940;
	setp.ne.s32 	%p105, %r152, %r104;
	mov.b32 	%r1287, 0;
	@%p105 bra 	$L__BB32_161;
	shl.b32 	%r941, %r1, 5;
	and.b32  	%r942, %r941, 31744;
	mov.u32 	%r943, _ZZN3cub18CUB_300001_SM_10006detail10radix_sort29DeviceRadixSortOnesweepKernelINS1_5radix10policy_hubImmyE10Policy1000ELNS0_9SortOrderE0EmmyiiNS1_21identity_decomposer_tEEEvPT5_SB_PT3_PKSC_PT1_PKSG_PT2_PKSK_T4_iiT6_E1s;
	add.s32 	%r944, %r943, %r942;
	shr.u64 	%rd276, %rd602, %r534;
	cvt.u32.u64 	%r946, %rd276;
	and.b32  	%r947, %r946, %r8;
	shl.b32 	%r948, %r947, 2;
	add.s32 	%r949, %r944, %r948;
	atom.shared.add.u32 	%r1287, [%r949], %r105;
$L__BB32_161:
	shfl.sync.idx.b32	%r975|%p106, %r1287, %r104, 31, -1;
	add.s32 	%r108, %r105, %r975;
	shr.u64 	%rd277, %rd601, %r534;
	cvt.u32.u64 	%r977, %rd277;
	and.b32  	%r972, %r977, %r8;
	mov.b32 	%r952, 1;
	// begin inline asm
	{
    .reg .pred p;
    and.b32 %r950, %r972, %r952;    setp.ne.u32 p, %r950, 0;
    vote.ballot.sync.b32 %r950, p, 0xffffffff;
    @!p not.b32 %r950, %r950;
}

	// end inline asm
	mov.b32 	%r955, 2;
	// begin inline asm
	{
    .reg .pred p;
    and.b32 %r953, %r972, %r955;    setp.ne.u32 p, %r953, 0;
    vote.ballot.sync.b32 %r953, p, 0xffffffff;
    @!p not.b32 %r953, %r953;
}

	// end inline asm
	and.b32  	%r978, %r953, %r950;
	mov.b32 	%r958, 4;
	// begin inline asm
	{
    .reg .pred p;
    and.b32 %r956, %r972, %r958;    setp.ne.u32 p, %r956, 0;
    vote.ballot.sync.b32 %r956, p, 0xffffffff;
    @!p not.b32 %r956, %r956;
}

	// end inline asm
	and.b32  	%r979, %r956, %r978;
	mov.b32 	%r961, 8;
	// begin inline asm
	{
    .reg .pred p;
    and.b32 %r959, %r972, %r961;    setp.ne.u32 p, %r959, 0;
    vote.ballot.sync.b32 %r959, p, 0xffffffff;
    @!p not.b32 %r959, %r959;
}

	// end inline asm
	and.b32  	%r980, %r959, %r979;
	mov.b32 	%r964, 16;
	// begin inline asm
	{
    .reg .pred p;
    and.b32 %r962, %r972, %r964;    setp.ne.u32 p, %r962, 0;
    vote.ballot.sync.b32 %r962, p, 0xffffffff;
    @!p not.b32 %r962, %r962;
}

	// end inline asm
	and.b32  	%r981, %r962, %r980;
	mov.b32 	%r967, 32;
	// begin inline asm
	{
    .reg .pred p;
    and.b32 %r965, %r972, %r967;    setp.ne.u32 p, %r965, 0;
    vote.ballot.sync.b32 %r965, p, 0xffffffff;
    @!p not.b32 %r965, %r965;
}

	// end inline asm
	and.b32  	%r982, %r965, %r981;
	mov.b32 	%r970, 64;
	// begin inline asm
	{
    .reg .pred p;
    and.b32 %r968, %r972, %r970;    setp.ne.u32 p, %r968, 0;
    vote.ballot.sync.b32 %r968, p, 0xffffffff;
    @!p not.b32 %r968, %r968;
}

	// end inline asm
	and.b32  	%r983, %r968, %r982;
	mov.b32 	%r973, 128;
	// begin inline asm
	{
    .reg .pred p;
    and.b32 %r971, %r972, %r973;    setp.ne.u32 p, %r971, 0;
    vote.ballot.sync.b32 %r971, p, 0xffffffff;
    @!p not.b32 %r971, %r971;
}

	// end inline asm
	and.b32  	%r984, %r971, %r983;
	clz.b32 	%r985, %r984;
	sub.s32 	%r109, 31, %r985;
	and.b32  	%r986, %r473, %r984;
	popc.b32 	%r110, %r986;
	setp.ne.s32 	%p107, %r152, %r109;
	mov.b32 	%r1288, 0;
	@%p107 bra 	$L__BB32_163;
	shl.b32 	%r987, %r1, 5;
	and.b32  	%r988, %r987, 31744;
	mov.u32 	%r989, _ZZN3cub18CUB_300001_SM_10006detail10radix_sort29DeviceRadixSortOnesweepKernelINS1_5radix10policy_hubImmyE10Policy1000ELNS0_9SortOrderE0EmmyiiNS1_21identity_decomposer_tEEEvPT5_SB_PT3_PKSC_PT1_PKSG_PT2_PKSK_T4_iiT6_E1s;
	add.s32 	%r990, %r989, %r988;
	shr.u64 	%rd278, %rd601, %r534;
	cvt.u32.u64 	%r992, %rd278;
	and.b32  	%r993, %r992, %r8;
	shl.b32 	%r994, %r993, 2;
	add.s32 	%r995, %r990, %r994;
	atom.shared.add.u32 	%r1288, [%r995], %r110;
$L__BB32_163:
	shfl.sync.idx.b32	%r996|%p109, %r1288, %r109, 31, -1;
	add.s32 	%r997, %r110, %r996;
	bar.sync 	0;
	shl.b32 	%r998, %r58, 3;
	mov.u32 	%r999, _ZZN3cub18CUB_300001_SM_10006detail10radix_sort29DeviceRadixSortOnesweepKernelINS1_5radix10policy_hubImmyE10Policy1000ELNS0_9SortOrderE0EmmyiiNS1_21identity_decomposer_tEEEvPT5_SB_PT3_PKSC_PT1_PKSG_PT2_PKSK_T4_iiT6_E1s;
	add.s32 	%r113, %r999, %r998;
	st.shared.u64 	[%r113+-8], %rd612;
	shl.b32 	%r1000, %r63, 3;
	add.s32 	%r114, %r999, %r1000;
	st.shared.u64 	[%r114+-8], %rd611;
	shl.b32 	%r1001, %r68, 3;
	add.s32 	%r115, %r999, %r1001;
	st.shared.u64 	[%r115+-8], %rd610;
	shl.b32 	%r1002, %r73, 3;
	add.s32 	%r116, %r999, %r1002;
	st.shared.u64 	[%r116+-8], %rd609;
	shl.b32 	%r1003, %r78, 3;
	add.s32 	%r117, %r999, %r1003;
	st.shared.u64 	[%r117+-8], %rd608;
	shl.b32 	%r1004, %r83, 3;
	add.s32 	%r118, %r999, %r1004;
	st.shared.u64 	[%r118+-8], %rd607;
	shl.b32 	%r1005, %r88, 3;
	add.s32 	%r119, %r999, %r1005;
	st.shared.u64 	[%r119+-8], %rd606;
	shl.b32 	%r1006, %r93, 3;
	add.s32 	%r120, %r999, %r1006;
	st.shared.u64 	[%r120+-8], %rd605;
	shl.b32 	%r1007, %r98, 3;
	add.s32 	%r121, %r999, %r1007;
	st.shared.u64 	[%r121+-8], %rd604;
	shl.b32 	%r1008, %r103, 3;
	add.s32 	%r122, %r999, %r1008;
	st.shared.u64 	[%r122+-8], %rd603;
	shl.b32 	%r1009, %r108, 3;
	add.s32 	%r123, %r999, %r1009;
	st.shared.u64 	[%r123+-8], %rd602;
	shl.b32 	%r1010, %r997, 3;
	add.s32 	%r124, %r999, %r1010;
	st.shared.u64 	[%r124+-8], %rd601;
	shl.b32 	%r1011, %r1, 3;
	add.s32 	%r1012, %r999, %r1011;
	add.s32 	%r125, %r1012, 36864;
	@%p24 bra 	$L__BB32_171;
	ld.param.u64 	%rd588, [_ZN3cub18CUB_300001_SM_10006detail10radix_sort29DeviceRadixSortOnesweepKernelINS1_5radix10policy_hubImmyE10Policy1000ELNS0_9SortOrderE0EmmyiiNS1_21identity_decomposer_tEEEvPT5_SB_PT3_PKSC_PT1_PKSG_PT2_PKSK_T4_iiT6__param_3];
	cvta.to.global.u64 	%rd279, %rd588;
	shl.b64 	%rd280, %rd58, 3;
	add.s64 	%rd281, %rd279, %rd280;
	ld.global.u64 	%rd282, [%rd281];
	cvt.s64.s32 	%rd283, %r52;
	sub.s64 	%rd637, %rd282, %rd283;
	st.shared.u64 	[%r125], %rd637;
	setp.lt.s32 	%p110, %r4, 1;
	mov.u32 	%r1292, %r1272;
	@%p110 bra 	$L__BB32_170;
	mov.b32 	%r1290, -1;
	mov.u32 	%r1289, %r4;
	mov.u32 	%r1292, %r1272;
$L__BB32_166:
	add.s32 	%r129, %r1289, -1;
	shl.b32 	%r1014, %r129, 8;
	add.s32 	%r1015, %r1014, %r1;
	mul.wide.s32 	%rd284, %r1015, 4;
	add.s64 	%rd114, %rd3, %rd284;
$L__BB32_167:
	membar.cta;
	ld.volatile.global.u32 	%r130, [%rd114];
	setp.eq.s32 	%p111, %r130, 0;
	@%p111 bra 	$L__BB32_167;
	and.b32  	%r1016, %r130, 1073741823;
	add.s32 	%r1292, %r1016, %r1292;
	setp.gt.s32 	%p112, %r130, -1;
	vote.sync.ballot.b32 	%r1290, %p112, %r1290;
	setp.gt.u32 	%p114, %r1289, 1;
	and.pred  	%p115, %p112, %p114;
	mov.u32 	%r1289, %r129;
	@%p115 bra 	$L__BB32_166;
	ld.shared.u64 	%rd637, [%r125];
$L__BB32_170:
	or.b32  	%r1017, %r1292, -2147483648;
	st.volatile.global.u32 	[%rd55], %r1017;
	sub.s32 	%r1018, %r1292, %r1272;
	cvt.s64.s32 	%rd285, %r1018;
	add.s64 	%rd286, %rd637, %rd285;
	st.shared.u64 	[%r125], %rd286;
$L__BB32_171:
	ld.param.u64 	%rd585, [_ZN3cub18CUB_300001_SM_10006detail10radix_sort29DeviceRadixSortOnesweepKernelINS1_5radix10policy_hubImmyE10Policy1000ELNS0_9SortOrderE0EmmyiiNS1_21identity_decomposer_tEEEvPT5_SB_PT3_PKSC_PT1_PKSG_PT2_PKSK_T4_iiT6__param_2];
	setp.gt.u32 	%p116, %r1, 255;
	setp.lt.s32 	%p117, %r5, %r149;
	setp.eq.s64 	%p118, %rd585, 0;
	or.pred  	%p119, %p118, %p117;
	or.pred  	%p120, %p116, %p119;
	@%p120 bra 	$L__BB32_173;
	ld.param.u64 	%rd586, [_ZN3cub18CUB_300001_SM_10006detail10radix_sort29DeviceRadixSortOnesweepKernelINS1_5radix10policy_hubImmyE10Policy1000ELNS0_9SortOrderE0EmmyiiNS1_21identity_decomposer_tEEEvPT5_SB_PT3_PKSC_PT1_PKSG_PT2_PKSK_T4_iiT6__param_2];
	ld.shared.u64 	%rd287, [%r125];
	cvt.s64.s32 	%rd288, %r1272;
	cvt.s64.s32 	%rd289, %r52;
	add.s64 	%rd290, %rd289, %rd288;
	add.s64 	%rd291, %rd290, %rd287;
	cvta.to.global.u64 	%rd292, %rd586;
	shl.b64 	%rd293, %rd58, 3;
	add.s64 	%rd294, %rd292, %rd293;
	st.global.u64 	[%rd294], %rd291;
$L__BB32_173:
	setp.gt.s32 	%p121, %r5, %r149;
	bar.sync 	0;
	@%p121 bra 	$L__BB32_175;
	ld.shared.u64 	%rd295, [%r125+-36864];
	shr.u64 	%rd296, %rd295, %r534;
	cvt.u32.u64 	%r1020, %rd296;
	and.b32  	%r1021, %r1020, %r8;
	shl.b32 	%r1022, %r1021, 3;
	add.s32 	%r1024, %r999, 36864;
	add.s32 	%r1025, %r1024, %r1022;
	ld.shared.u64 	%rd297, [%r1025];
	add.s64 	%rd298, %rd297, %rd58;
	shl.b64 	%rd299, %rd298, 3;
	add.s64 	%rd300, %rd2, %rd299;
	st.global.u64 	[%rd300], %rd295;
	bar.warp.sync 	-1;
	ld.shared.u64 	%rd301, [%r125+-33792];
	shr.u64 	%rd302, %rd301, %r534;
	cvt.u32.u64 	%r1026, %rd302;
	and.b32  	%r1027, %r1026, %r8;
	shl.b32 	%r1028, %r1027, 3;
	add.s32 	%r1029, %r1024, %r1028;
	ld.shared.u64 	%rd303, [%r1029];
	add.s64 	%rd304, %rd303, %rd58;
	shl.b64 	%rd305, %rd304, 3;
	add.s64 	%rd306, %rd2, %rd305;
	st.global.u64 	[%rd306+3072], %rd301;
	bar.warp.sync 	-1;
	ld.shared.u64 	%rd307, [%r125+-30720];
	shr.u64 	%rd308, %rd307, %r534;
	cvt.u32.u64 	%r1030, %rd308;
	and.b32  	%r1031, %r1030, %r8;
	shl.b32 	%r1032, %r1031, 3;
	add.s32 	%r1033, %r1024, %r1032;
	ld.shared.u64 	%rd309, [%r1033];
	add.s64 	%rd310, %rd309, %rd58;
	shl.b64 	%rd311, %rd310, 3;
	add.s64 	%rd312, %rd2, %rd311;
	st.global.u64 	[%rd312+6144], %rd307;
	bar.warp.sync 	-1;
	ld.shared.u64 	%rd313, [%r125+-27648];
	shr.u64 	%rd314, %rd313, %r534;
	cvt.u32.u64 	%r1034, %rd314;
	and.b32  	%r1035, %r1034, %r8;
	shl.b32 	%r1036, %r1035, 3;
	add.s32 	%r1037, %r1024, %r1036;
	ld.shared.u64 	%rd315, [%r1037];
	add.s64 	%rd316, %rd315, %rd58;
	shl.b64 	%rd317, %rd316, 3;
	add.s64 	%rd318, %rd2, %rd317;
	st.global.u64 	[%rd318+9216], %rd313;
	bar.warp.sync 	-1;
	ld.shared.u64 	%rd319, [%r125+-24576];
	shr.u64 	%rd320, %rd319, %r534;
	cvt.u32.u64 	%r1038, %rd320;
	and.b32  	%r1039, %r1038, %r8;
	shl.b32 	%r1040, %r1039, 3;
	add.s32 	%r1041, %r1024, %r1040;
	ld.shared.u64 	%rd321, [%r1041];
	add.s64 	%rd322, %rd321, %rd58;
	shl.b64 	%rd323, %rd322, 3;
	add.s64 	%rd324, %rd2, %rd323;
	st.global.u64 	[%rd324+12288], %rd319;
	bar.warp.sync 	-1;
	ld.shared.u64 	%rd325, [%r125+-21504];
	shr.u64 	%rd326, %rd325, %r534;
	cvt.u32.u64 	%r1042, %rd326;
	and.b32  	%r1043, %r1042, %r8;
	shl.b32 	%r1044, %r1043, 3;
	add.s32 	%r1045, %r1024, %r1044;
	ld.shared.u64 	%rd327, [%r1045];
	add.s64 	%rd328, %rd327, %rd58;
	shl.b64 	%rd329, %rd328, 3;
	add.s64 	%rd330, %rd2, %rd329;
	st.global.u64 	[%rd330+15360], %rd325;
	bar.warp.sync 	-1;
	ld.shared.u64 	%rd331, [%r125+-18432];
	shr.u64 	%rd332, %rd331, %r534;
	cvt.u32.u64 	%r1046, %rd332;
	and.b32  	%r1047, %r1046, %r8;
	shl.b32 	%r1048, %r1047, 3;
	add.s32 	%r1049, %r1024, %r1048;
	ld.shared.u64 	%rd333, [%r1049];
	add.s64 	%rd334, %rd333, %rd58;
	shl.b64 	%rd335, %rd334, 3;
	add.s64 	%rd336, %rd2, %rd335;
	st.global.u64 	[%rd336+18432], %rd331;
	bar.warp.sync 	-1;
	ld.shared.u64 	%rd337, [%r125+-15360];
	shr.u64 	%rd338, %rd337, %r534;
	cvt.u32.u64 	%r1050, %rd338;
	and.b32  	%r1051, %r1050, %r8;
	shl.b32 	%r1052, %r1051, 3;
	add.s32 	%r1053, %r1024, %r1052;
	ld.shared.u64 	%rd339, [%r1053];
	add.s64 	%rd340, %rd339, %rd58;
	shl.b64 	%rd341, %rd340, 3;
	add.s64 	%rd342, %rd2, %rd341;
	st.global.u64 	[%rd342+21504], %rd337;
	bar.warp.sync 	-1;
	ld.shared.u64 	%rd343, [%r125+-12288];
	shr.u64 	%rd344, %rd343, %r534;
	cvt.u32.u64 	%r1054, %rd344;
	and.b32  	%r1055, %r1054, %r8;
	shl.b32 	%r1056, %r1055, 3;
	add.s32 	%r1057, %r1024, %r1056;
	ld.shared.u64 	%rd345, [%r1057];
	add.s64 	%rd346, %rd345, %rd58;
	shl.b64 	%rd347, %rd346, 3;
	add.s64 	%rd348, %rd2, %rd347;
	st.global.u64 	[%rd348+24576], %rd343;
	bar.warp.sync 	-1;
	ld.shared.u64 	%rd349, [%r125+-9216];
	shr.u64 	%rd350, %rd349, %r534;
	cvt.u32.u64 	%r1058, %rd350;
	and.b32  	%r1059, %r1058, %r8;
	shl.b32 	%r1060, %r1059, 3;
	add.s32 	%r1061, %r1024, %r1060;
	ld.shared.u64 	%rd351, [%r1061];
	add.s64 	%rd352, %rd351, %rd58;
	shl.b64 	%rd353, %rd352, 3;
	add.s64 	%rd354, %rd2, %rd353;
	st.global.u64 	[%rd354+27648], %rd349;
	bar.warp.sync 	-1;
	ld.shared.u64 	%rd355, [%r125+-6144];
	shr.u64 	%rd356, %rd355, %r534;
	cvt.u32.u64 	%r1062, %rd356;
	and.b32  	%r1063, %r1062, %r8;
	shl.b32 	%r1064, %r1063, 3;
	add.s32 	%r1065, %r1024, %r1064;
	ld.shared.u64 	%rd357, [%r1065];
	add.s64 	%rd358, %rd357, %rd58;
	shl.b64 	%rd359, %rd358, 3;
	add.s64 	%rd360, %rd2, %rd359;
	st.global.u64 	[%rd360+30720], %rd355;
	bar.warp.sync 	-1;
	ld.shared.u64 	%rd361, [%r125+-3072];
	shr.u64 	%rd362, %rd361, %r534;
	cvt.u32.u64 	%r1066, %rd362;
	and.b32  	%r1067, %r1066, %r8;
	shl.b32 	%r1068, %r1067, 3;
	add.s32 	%r1069, %r1024, %r1068;
	ld.shared.u64 	%rd363, [%r1069];
	add.s64 	%rd364, %rd363, %rd58;
	shl.b64 	%rd365, %rd364, 3;
	add.s64 	%rd366, %rd2, %rd365;
	st.global.u64 	[%rd366+33792], %rd361;
	bar.warp.sync 	-1;
	bra.uni 	$L__BB32_200;
$L__BB32_175:
	mad.lo.s32 	%r134, %r4, -4608, %r149;
	setp.ge.s32 	%p122, %r1, %r134;
	@%p122 bra 	$L__BB32_177;
	ld.shared.u64 	%rd367, [%r125+-36864];
	shr.u64 	%rd368, %rd367, %r534;
	cvt.u32.u64 	%r1071, %rd368;
	and.b32  	%r1072, %r1071, %r8;
	shl.b32 	%r1073, %r1072, 3;
	add.s32 	%r1075, %r999, %r1073;
	ld.shared.u64 	%rd369, [%r1075+36864];
	add.s64 	%rd370, %rd369, %rd58;
	shl.b64 	%rd371, %rd370, 3;
	add.s64 	%rd372, %rd2, %rd371;
	st.global.u64 	[%rd372], %rd367;
$L__BB32_177:
	bar.warp.sync 	-1;
	add.s32 	%r1076, %r1, 384;
	setp.ge.s32 	%p123, %r1076, %r134;
	@%p123 bra 	$L__BB32_179;
	ld.shared.u64 	%rd373, [%r125+-33792];
	shr.u64 	%rd374, %rd373, %r534;
	cvt.u32.u64 	%r1078, %rd374;
	and.b32  	%r1079, %r1078, %r8;
	shl.b32 	%r1080, %r1079, 3;
	add.s32 	%r1082, %r999, %r1080;
	ld.shared.u64 	%rd375, [%r1082+36864];
	add.s64 	%rd376, %rd375, %rd58;
	shl.b64 	%rd377, %rd376, 3;
	add.s64 	%rd378, %rd2, %rd377;
	st.global.u64 	[%rd378+3072], %rd373;
$L__BB32_179:
	bar.warp.sync 	-1;
	add.s32 	%r1083, %r1, 768;
	setp.ge.s32 	%p124, %r1083, %r134;
	@%p124 bra 	$L__BB32_181;
	ld.shared.u64 	%rd379, [%r125+-30720];
	shr.u64 	%rd380, %rd379, %r534;
	cvt.u32.u64 	%r1085, %rd380;
	and.b32  	%r1086, %r1085, %r8;
	shl.b32 	%r1087, %r1086, 3;
	add.s32 	%r1089, %r999, %r1087;
	ld.shared.u64 	%rd381, [%r1089+36864];
	add.s64 	%rd382, %rd381, %rd58;
	shl.b64 	%rd383, %rd382, 3;
	add.s64 	%rd384, %rd2, %rd383;
	st.global.u64 	[%rd384+6144], %rd379;
$L__BB32_181:
	bar.warp.sync 	-1;
	add.s32 	%r1090, %r1, 1152;
	setp.ge.s32 	%p125, %r1090, %r134;
	@%p125 bra 	$L__BB32_183;
	ld.shared.u64 	%rd385, [%r125+-27648];
	shr.u64 	%rd386, %rd385, %r534;
	cvt.u32.u64 	%r1092, %rd386;
	and.b32  	%r1093, %r1092, %r8;
	shl.b32 	%r1094, %r1093, 3;
	add.s32 	%r1096, %r999, %r1094;
	ld.shared.u64 	%rd387, [%r1096+36864];
	add.s64 	%rd388, %rd387, %rd58;
	shl.b64 	%rd389, %rd388, 3;
	add.s64 	%rd390, %rd2, %rd389;
	st.global.u64 	[%rd390+9216], %rd385;
$L__BB32_183:
	bar.warp.sync 	-1;
	add.s32 	%r1097, %r1, 1536;
	setp.ge.s32 	%p126, %r1097, %r134;
	@%p126 bra 	$L__BB32_185;
	ld.shared.u64 	%rd391, [%r125+-24576];
	shr.u64 	%rd392, %rd391, %r534;
	cvt.u32.u64 	%r1099, %rd392;
	and.b32  	%r1100, %r1099, %r8;
	shl.b32 	%r1101, %r1100, 3;
	add.s32 	%r1103, %r999, %r1101;
	ld.shared.u64 	%rd393, [%r1103+36864];
	add.s64 	%rd394, %rd393, %rd58;
	shl.b64 	%rd395, %rd394, 3;
	add.s64 	%rd396, %rd2, %rd395;
	st.global.u64 	[%rd396+12288], %rd391;
$L__BB32_185:
	bar.warp.sync 	-1;
	add.s32 	%r1104, %r1, 1920;
	setp.ge.s32 	%p127, %r1104, %r134;
	@%p127 bra 	$L__BB32_187;
	ld.shared.u64 	%rd397, [%r125+-21504];
	shr.u64 	%rd398, %rd397, %r534;
	cvt.u32.u64 	%r1106, %rd398;
	and.b32  	%r1107, %r1106, %r8;
	shl.b32 	%r1108, %r1107, 3;
	add.s32 	%r1110, %r999, %r1108;
	ld.shared.u64 	%rd399, [%r1110+36864];
	add.s64 	%rd400, %rd399, %rd58;
	shl.b64 	%rd401, %rd400, 3;
	add.s64 	%rd402, %rd2, %rd401;
	st.global.u64 	[%rd402+15360], %rd397;
$L__BB32_187:
	bar.warp.sync 	-1;
	add.s32 	%r1111, %r1, 2304;
	setp.ge.s32 	%p128, %r1111, %r134;
	@%p128 bra 	$L__BB32_189;
	ld.shared.u64 	%rd403, [%r125+-18432];
	shr.u64 	%rd404, %rd403, %r534;
	cvt.u32.u64 	%r1113, %rd404;
	and.b32  	%r1114, %r1113, %r8;
	shl.b32 	%r1115, %r1114, 3;
	add.s32 	%r1117, %r999, %r1115;
	ld.shared.u64 	%rd405, [%r1117+36864];
	add.s64 	%rd406, %rd405, %rd58;
	shl.b64 	%rd407, %rd406, 3;
	add.s64 	%rd408, %rd2, %rd407;
	st.global.u64 	[%rd408+18432], %rd403;
$L__BB32_189:
	bar.warp.sync 	-1;
	add.s32 	%r1118, %r1, 2688;
	setp.ge.s32 	%p129, %r1118, %r134;
	@%p129 bra 	$L__BB32_191;
	ld.shared.u64 	%rd409, [%r125+-15360];
	shr.u64 	%rd410, %rd409, %r534;
	cvt.u32.u64 	%r1120, %rd410;
	and.b32  	%r1121, %r1120, %r8;
	shl.b32 	%r1122, %r1121, 3;
	add.s32 	%r1124, %r999, %r1122;
	ld.shared.u64 	%rd411, [%r1124+36864];
	add.s64 	%rd412, %rd411, %rd58;
	shl.b64 	%rd413, %rd412, 3;
	add.s64 	%rd414, %rd2, %rd413;
	st.global.u64 	[%rd414+21504], %rd409;
$L__BB32_191:
	bar.warp.sync 	-1;
	or.b32  	%r1125, %r1, 3072;
	setp.ge.s32 	%p130, %r1125, %r134;
	@%p130 bra 	$L__BB32_193;
	ld.shared.u64 	%rd415, [%r125+-12288];
	shr.u64 	%rd416, %rd415, %r534;
	cvt.u32.u64 	%r1127, %rd416;
	and.b32  	%r1128, %r1127, %r8;
	shl.b32 	%r1129, %r1128, 3;
	add.s32 	%r1131, %r999, %r1129;
	ld.shared.u64 	%rd417, [%r1131+36864];
	add.s64 	%rd418, %rd417, %rd58;
	shl.b64 	%rd419, %rd418, 3;
	add.s64 	%rd420, %rd2, %rd419;
	st.global.u64 	[%rd420+24576], %rd415;
$L__BB32_193:
	bar.warp.sync 	-1;
	add.s32 	%r1132, %r1, 3456;
	setp.ge.s32 	%p131, %r1132, %r134;
	@%p131 bra 	$L__BB32_195;
	ld.shared.u64 	%rd421, [%r125+-9216];
	shr.u64 	%rd422, %rd421, %r534;
	cvt.u32.u64 	%r1134, %rd422;
	and.b32  	%r1135, %r1134, %r8;
	shl.b32 	%r1136, %r1135, 3;
	add.s32 	%r1138, %r999, %r1136;
	ld.shared.u64 	%rd423, [%r1138+36864];
	add.s64 	%rd424, %rd423, %rd58;
	shl.b64 	%rd425, %rd424, 3;
	add.s64 	%rd426, %rd2, %rd425;
	st.global.u64 	[%rd426+27648], %rd421;
$L__BB32_195:
	bar.warp.sync 	-1;
	add.s32 	%r1139, %r1, 3840;
	setp.ge.s32 	%p132, %r1139, %r134;
	@%p132 bra 	$L__BB32_197;
	ld.shared.u64 	%rd427, [%r125+-6144];
	shr.u64 	%rd428, %rd427, %r534;
	cvt.u32.u64 	%r1141, %rd428;
	and.b32  	%r1142, %r1141, %r8;
	shl.b32 	%r1143, %r1142, 3;
	add.s32 	%r1145, %r999, %r1143;
	ld.shared.u64 	%rd429, [%r1145+36864];
	add.s64 	%rd430, %rd429, %rd58;
	shl.b64 	%rd431, %rd430, 3;
	add.s64 	%rd432, %rd2, %rd431;
	st.global.u64 	[%rd432+30720], %rd427;
$L__BB32_197:
	bar.warp.sync 	-1;
	add.s32 	%r1146, %r1, 4224;
	setp.ge.s32 	%p133, %r1146, %r134;
	@%p133 bra 	$L__BB32_199;
	ld.shared.u64 	%rd433, [%r125+-3072];
	shr.u64 	%rd434, %rd433, %r534;
	cvt.u32.u64 	%r1148, %rd434;
	and.b32  	%r1149, %r1148, %r8;
	shl.b32 	%r1150, %r1149, 3;
	add.s32 	%r1152, %r999, %r1150;
	ld.shared.u64 	%rd435, [%r1152+36864];
	add.s64 	%rd436, %rd435, %rd58;
	shl.b64 	%rd437, %rd436, 3;
	add.s64 	%rd438, %rd2, %rd437;
	st.global.u64 	[%rd438+33792], %rd433;
$L__BB32_199:
	bar.warp.sync 	-1;
$L__BB32_200:
	setp.gt.s32 	%p134, %r5, %r149;
	ld.shared.u64 	%rd439, [%r125+-36864];
	shr.u64 	%rd440, %rd439, %r534;
	cvt.u32.u64 	%r1154, %rd440;
	and.b32  	%r135, %r1154, %r8;
	ld.shared.u64 	%rd441, [%r125+-33792];
	shr.u64 	%rd442, %rd441, %r534;
	cvt.u32.u64 	%r1155, %rd442;
	and.b32  	%r136, %r1155, %r8;
	ld.shared.u64 	%rd443, [%r125+-30720];
	shr.u64 	%rd444, %rd443, %r534;
	cvt.u32.u64 	%r1156, %rd444;
	and.b32  	%r137, %r1156, %r8;
	ld.shared.u64 	%rd445, [%r125+-27648];
	shr.u64 	%rd446, %rd445, %r534;
	cvt.u32.u64 	%r1157, %rd446;
	and.b32  	%r138, %r1157, %r8;
	ld.shared.u64 	%rd447, [%r125+-24576];
	shr.u64 	%rd448, %rd447, %r534;
	cvt.u32.u64 	%r1158, %rd448;
	and.b32  	%r139, %r1158, %r8;
	ld.shared.u64 	%rd449, [%r125+-21504];
	shr.u64 	%rd450, %rd449, %r534;
	cvt.u32.u64 	%r1159, %rd450;
	and.b32  	%r140, %r1159, %r8;
	ld.shared.u64 	%rd451, [%r125+-18432];
	shr.u64 	%rd452, %rd451, %r534;
	cvt.u32.u64 	%r1160, %rd452;
	and.b32  	%r141, %r1160, %r8;
	ld.shared.u64 	%rd453, [%r125+-15360];
	shr.u64 	%rd454, %rd453, %r534;
	cvt.u32.u64 	%r1161, %rd454;
	and.b32  	%r142, %r1161, %r8;
	ld.shared.u64 	%rd455, [%r125+-12288];
	shr.u64 	%rd456, %rd455, %r534;
	cvt.u32.u64 	%r1162, %rd456;
	and.b32  	%r143, %r1162, %r8;
	ld.shared.u64 	%rd457, [%r125+-9216];
	shr.u64 	%rd458, %rd457, %r534;
	cvt.u32.u64 	%r1163, %rd458;
	and.b32  	%r144, %r1163, %r8;
	ld.shared.u64 	%rd459, [%r125+-6144];
	shr.u64 	%rd460, %rd459, %r534;
	cvt.u32.u64 	%r1164, %rd460;
	and.b32  	%r145, %r1164, %r8;
	ld.shared.u64 	%rd461, [%r125+-3072];
	shr.u64 	%rd462, %rd461, %r534;
	cvt.u32.u64 	%r1165, %rd462;
	and.b32  	%r146, %r1165, %r8;
	@%p134 bra 	$L__BB32_202;
	ld.global.u64 	%rd649, [%rd57];
	ld.global.u64 	%rd650, [%rd57+256];
	ld.global.u64 	%rd651, [%rd57+512];
	ld.global.u64 	%rd652, [%rd57+768];
	ld.global.u64 	%rd653, [%rd57+1024];
	ld.global.u64 	%rd654, [%rd57+1280];
	ld.global.u64 	%rd655, [%rd57+1536];
	ld.global.u64 	%rd656, [%rd57+1792];
	ld.global.u64 	%rd657, [%rd57+2048];
	ld.global.u64 	%rd658, [%rd57+2304];
	ld.global.u64 	%rd659, [%rd57+2560];
	ld.global.u64 	%rd660, [%rd57+2816];
	bra.uni 	$L__BB32_226;
$L__BB32_202:
	cvt.u32.u64 	%r1166, %rd56;
	mul.lo.s32 	%r1167, %r4, 4608;
	sub.s32 	%r147, %r149, %r1167;
	setp.ge.s32 	%p135, %r1166, %r147;
	@%p135 bra 	$L__BB32_204;
	ld.global.u64 	%rd649, [%rd57];
$L__BB32_204:
	add.s32 	%r1169, %r1166, 32;
	setp.ge.s32 	%p136, %r1169, %r147;
	@%p136 bra 	$L__BB32_206;
	ld.global.u64 	%rd650, [%rd57+256];
$L__BB32_206:
	add.s32 	%r1171, %r1166, 64;
	setp.ge.s32 	%p137, %r1171, %r147;
	@%p137 bra 	$L__BB32_208;
	ld.global.u64 	%rd651, [%rd57+512];
$L__BB32_208:
	add.s32 	%r1173, %r1166, 96;
	setp.ge.s32 	%p138, %r1173, %r147;
	@%p138 bra 	$L__BB32_210;
	ld.global.u64 	%rd652, [%rd57+768];
$L__BB32_210:
	add.s32 	%r1175, %r1166, 128;
	setp.ge.s32 	%p139, %r1175, %r147;
	@%p139 bra 	$L__BB32_212;
	ld.global.u64 	%rd653, [%rd57+1024];
$L__BB32_212:
	add.s32 	%r1177, %r1166, 160;
	setp.ge.s32 	%p140, %r1177, %r147;
	@%p140 bra 	$L__BB32_214;
	ld.global.u64 	%rd654, [%rd57+1280];
$L__BB32_214:
	add.s32 	%r1179, %r1166, 192;
	setp.ge.s32 	%p141, %r1179, %r147;
	@%p141 bra 	$L__BB32_216;
	ld.global.u64 	%rd655, [%rd57+1536];
$L__BB32_216:
	add.s32 	%r1181, %r1166, 224;
	setp.ge.s32 	%p142, %r1181, %r147;
	@%p142 bra 	$L__BB32_218;
	ld.global.u64 	%rd656, [%rd57+1792];
$L__BB32_218:
	cvt.u32.u64 	%r1182, %rd56;
	add.s32 	%r1183, %r1182, 256;
	setp.ge.s32 	%p143, %r1183, %r147;
	@%p143 bra 	$L__BB32_220;
	ld.global.u64 	%rd657, [%rd57+2048];
$L__BB32_220:
	cvt.u32.u64 	%r1184, %rd56;
	add.s32 	%r1185, %r1184, 288;
	setp.ge.s32 	%p144, %r1185, %r147;
	@%p144 bra 	$L__BB32_222;
	ld.global.u64 	%rd658, [%rd57+2304];
$L__BB32_222:
	cvt.u32.u64 	%r1186, %rd56;
	add.s32 	%r1187, %r1186, 320;
	setp.ge.s32 	%p145, %r1187, %r147;
	@%p145 bra 	$L__BB32_224;
	ld.global.u64 	%rd659, [%rd57+2560];
$L__BB32_224:
	cvt.u32.u64 	%r1188, %rd56;
	add.s32 	%r1189, %r1188, 352;
	setp.ge.s32 	%p146, %r1189, %r147;
	@%p146 bra 	$L__BB32_226;
	ld.global.u64 	%rd660, [%rd57+2816];
$L__BB32_226:
	setp.gt.s32 	%p147, %r5, %r149;
	bar.sync 	0;
	st.shared.u64 	[%r113+-8], %rd649;
	st.shared.u64 	[%r114+-8], %rd650;
	st.shared.u64 	[%r115+-8], %rd651;
	st.shared.u64 	[%r116+-8], %rd652;
	st.shared.u64 	[%r117+-8], %rd653;
	st.shared.u64 	[%r118+-8], %rd654;
	st.shared.u64 	[%r119+-8], %rd655;
	st.shared.u64 	[%r120+-8], %rd656;
	st.shared.u64 	[%r121+-8], %rd657;
	st.shared.u64 	[%r122+-8], %rd658;
	st.shared.u64 	[%r123+-8], %rd659;
	st.shared.u64 	[%r124+-8], %rd660;
	bar.sync 	0;
	@%p147 bra 	$L__BB32_228;
	ld.shared.u64 	%rd475, [%r125+-36864];
	shl.b32 	%r1190, %r135, 3;
	mov.u32 	%r1191, _ZZN3cub18CUB_300001_SM_10006detail10radix_sort29DeviceRadixSortOnesweepKernelINS1_5radix10policy_hubImmyE10Policy1000ELNS0_9SortOrderE0EmmyiiNS1_21identity_decomposer_tEEEvPT5_SB_PT3_PKSC_PT1_PKSG_PT2_PKSK_T4_iiT6_E1s;
	add.s32 	%r1192, %r1191, 36864;
	add.s32 	%r1193, %r1192, %r1190;
	ld.shared.u64 	%rd476, [%r1193];
	add.s64 	%rd477, %rd476, %rd58;
	shl.b64 	%rd478, %rd477, 3;
	add.s64 	%rd479, %rd1, %rd478;
	st.global.u64 	[%rd479], %rd475;
	bar.warp.sync 	-1;
	ld.shared.u64 	%rd480, [%r125+-33792];
	shl.b32 	%r1194, %r136, 3;
	add.s32 	%r1195, %r1192, %r1194;
	ld.shared.u64 	%rd481, [%r1195];
	add.s64 	%rd482, %rd481, %rd58;
	shl.b64 	%rd483, %rd482, 3;
	add.s64 	%rd484, %rd1, %rd483;
	st.global.u64 	[%rd484+3072], %rd480;
	bar.warp.sync 	-1;
	ld.shared.u64 	%rd485, [%r125+-30720];
	shl.b32 	%r1196, %r137, 3;
	add.s32 	%r1197, %r1192, %r1196;
	ld.shared.u64 	%rd486, [%r1197];
	add.s64 	%rd487, %rd486, %rd58;
	shl.b64 	%rd488, %rd487, 3;
	add.s64 	%rd489, %rd1, %rd488;
	st.global.u64 	[%rd489+6144], %rd485;
	bar.warp.sync 	-1;
	ld.shared.u64 	%rd490, [%r125+-27648];
	shl.b32 	%r1198, %r138, 3;
	add.s32 	%r1199, %r1192, %r1198;
	ld.shared.u64 	%rd491, [%r1199];
	add.s64 	%rd492, %rd491, %rd58;
	shl.b64 	%rd493, %rd492, 3;
	add.s64 	%rd494, %rd1, %rd493;
	st.global.u64 	[%rd494+9216], %rd490;
	bar.warp.sync 	-1;
	ld.shared.u64 	%rd495, [%r125+-24576];
	shl.b32 	%r1200, %r139, 3;
	add.s32 	%r1201, %r1192, %r1200;
	ld.shared.u64 	%rd496, [%r1201];
	add.s64 	%rd497, %rd496, %rd58;
	shl.b64 	%rd498, %rd497, 3;
	add.s64 	%rd499, %rd1, %rd498;
	st.global.u64 	[%rd499+12288], %rd495;
	bar.warp.sync 	-1;
	ld.shared.u64 	%rd500, [%r125+-21504];
	shl.b32 	%r1202, %r140, 3;
	add.s32 	%r1203, %r1192, %r1202;
	ld.shared.u64 	%rd501, [%r1203];
	add.s64 	%rd502, %rd501, %rd58;
	shl.b64 	%rd503, %rd502, 3;
	add.s64 	%rd504, %rd1, %rd503;
	st.global.u64 	[%rd504+15360], %rd500;
	bar.warp.sync 	-1;
	ld.shared.u64 	%rd505, [%r125+-18432];
	shl.b32 	%r1204, %r141, 3;
	add.s32 	%r1205, %r1192, %r1204;
	ld.shared.u64 	%rd506, [%r1205];
	add.s64 	%rd507, %rd506, %rd58;
	shl.b64 	%rd508, %rd507, 3;
	add.s64 	%rd509, %rd1, %rd508;
	st.global.u64 	[%rd509+18432], %rd505;
	bar.warp.sync 	-1;
	ld.shared.u64 	%rd510, [%r125+-15360];
	shl.b32 	%r1206, %r142, 3;
	add.s32 	%r1207, %r1192, %r1206;
	ld.shared.u64 	%rd511, [%r1207];
	add.s64 	%rd512, %rd511, %rd58;
	shl.b64 	%rd513, %rd512, 3;
	add.s64 	%rd514, %rd1, %rd513;
	st.global.u64 	[%rd514+21504], %rd510;
	bar.warp.sync 	-1;
	ld.shared.u64 	%rd515, [%r125+-12288];
	shl.b32 	%r1208, %r143, 3;
	add.s32 	%r1209, %r1192, %r1208;
	ld.shared.u64 	%rd516, [%r1209];
	add.s64 	%rd517, %rd516, %rd58;
	shl.b64 	%rd518, %rd517, 3;
	add.s64 	%rd519, %rd1, %rd518;
	st.global.u64 	[%rd519+24576], %rd515;
	bar.warp.sync 	-1;
	ld.shared.u64 	%rd520, [%r125+-9216];
	shl.b32 	%r1210, %r144, 3;
	add.s32 	%r1211, %r1192, %r1210;
	ld.shared.u64 	%rd521, [%r1211];
	add.s64 	%rd522, %rd521, %rd58;
	shl.b64 	%rd523, %rd522, 3;
	add.s64 	%rd524, %rd1, %rd523;
	st.global.u64 	[%rd524+27648], %rd520;
	bar.warp.sync 	-1;
	ld.shared.u64 	%rd525, [%r125+-6144];
	shl.b32 	%r1212, %r145, 3;
	add.s32 	%r1213, %r1192, %r1212;
	ld.shared.u64 	%rd526, [%r1213];
	add.s64 	%rd527, %rd526, %rd58;
	shl.b64 	%rd528, %rd527, 3;
	add.s64 	%rd529, %rd1, %rd528;
	st.global.u64 	[%rd529+30720], %rd525;
	bar.warp.sync 	-1;
	ld.shared.u64 	%rd530, [%r125+-3072];
	shl.b32 	%r1214, %r146, 3;
	add.s32 	%r1215, %r1192, %r1214;
	ld.shared.u64 	%rd531, [%r1215];
	add.s64 	%rd532, %rd531, %rd58;
	shl.b64 	%rd533, %rd532, 3;
	add.s64 	%rd534, %rd1, %rd533;
	st.global.u64 	[%rd534+33792], %rd530;
	bar.warp.sync 	-1;
	bra.uni 	$L__BB32_253;
$L__BB32_228:
	mad.lo.s32 	%r148, %r4, -4608, %r149;
	shl.b32 	%r1216, %r135, 3;
	mov.u32 	%r1217, _ZZN3cub18CUB_300001_SM_10006detail10radix_sort29DeviceRadixSortOnesweepKernelINS1_5radix10policy_hubImmyE10Policy1000ELNS0_9SortOrderE0EmmyiiNS1_21identity_decomposer_tEEEvPT5_SB_PT3_PKSC_PT1_PKSG_PT2_PKSK_T4_iiT6_E1s;
	add.s32 	%r1218, %r1217, %r1216;
	ld.shared.u64 	%rd164, [%r1218+36864];
	setp.ge.s32 	%p148, %r1, %r148;
	@%p148 bra 	$L__BB32_230;
	ld.shared.u64 	%rd535, [%r125+-36864];
	add.s64 	%rd536, %rd164, %rd58;
	shl.b64 	%rd537, %rd536, 3;
	add.s64 	%rd538, %rd1, %rd537;
	st.global.u64 	[%rd538], %rd535;
$L__BB32_230:
	bar.warp.sync 	-1;
	shl.b32 	%r1219, %r136, 3;
	add.s32 	%r1221, %r1217, %r1219;
	ld.shared.u64 	%rd165, [%r1221+36864];
	add.s32 	%r1222, %r1, 384;
	setp.ge.s32 	%p149, %r1222, %r148;
	@%p149 bra 	$L__BB32_232;
	ld.shared.u64 	%rd539, [%r125+-33792];
	add.s64 	%rd540, %rd165, %rd58;
	shl.b64 	%rd541, %rd540, 3;
	add.s64 	%rd542, %rd1, %rd541;
	st.global.u64 	[%rd542+3072], %rd539;
$L__BB32_232:
	bar.warp.sync 	-1;
	shl.b32 	%r1223, %r137, 3;
	add.s32 	%r1225, %r1217, %r1223;
	ld.shared.u64 	%rd166, [%r1225+36864];
	add.s32 	%r1226, %r1, 768;
	setp.ge.s32 	%p150, %r1226, %r148;
	@%p150 bra 	$L__BB32_234;
	ld.shared.u64 	%rd543, [%r125+-30720];
	add.s64 	%rd544, %rd166, %rd58;
	shl.b64 	%rd545, %rd544, 3;
	add.s64 	%rd546, %rd1, %rd545;
	st.global.u64 	[%rd546+6144], %rd543;
$L__BB32_234:
	bar.warp.sync 	-1;
	shl.b32 	%r1227, %r138, 3;
	add.s32 	%r1229, %r1217, %r1227;
	ld.shared.u64 	%rd167, [%r1229+36864];
	add.s32 	%r1230, %r1, 1152;
	setp.ge.s32 	%p151, %r1230, %r148;
	@%p151 bra 	$L__BB32_236;
	ld.shared.u64 	%rd547, [%r125+-27648];
	add.s64 	%rd548, %rd167, %rd58;
	shl.b64 	%rd549, %rd548, 3;
	add.s64 	%rd550, %rd1, %rd549;
	st.global.u64 	[%rd550+9216], %rd547;
$L__BB32_236:
	bar.warp.sync 	-1;
	shl.b32 	%r1231, %r139, 3;
	add.s32 	%r1233, %r1217, %r1231;
	ld.shared.u64 	%rd168, [%r1233+36864];
	add.s32 	%r1234, %r1, 1536;
	setp.ge.s32 	%p152, %r1234, %r148;
	@%p152 bra 	$L__BB32_238;
	ld.shared.u64 	%rd551, [%r125+-24576];
	add.s64 	%rd552, %rd168, %rd58;
	shl.b64 	%rd553, %rd552, 3;
	add.s64 	%rd554, %rd1, %rd553;
	st.global.u64 	[%rd554+12288], %rd551;
$L__BB32_238:
	bar.warp.sync 	-1;
	shl.b32 	%r1235, %r140, 3;
	add.s32 	%r1237, %r1217, %r1235;
	ld.shared.u64 	%rd169, [%r1237+36864];
	add.s32 	%r1238, %r1, 1920;
	setp.ge.s32 	%p153, %r1238, %r148;
	@%p153 bra 	$L__BB32_240;
	ld.shared.u64 	%rd555, [%r125+-21504];
	add.s64 	%rd556, %rd169, %rd58;
	shl.b64 	%rd557, %rd556, 3;
	add.s64 	%rd558, %rd1, %rd557;
	st.global.u64 	[%rd558+15360], %rd555;
$L__BB32_240:
	bar.warp.sync 	-1;
	shl.b32 	%r1239, %r141, 3;
	add.s32 	%r1241, %r1217, %r1239;
	ld.shared.u64 	%rd170, [%r1241+36864];
	add.s32 	%r1242, %r1, 2304;
	setp.ge.s32 	%p154, %r1242, %r148;
	@%p154 bra 	$L__BB32_242;
	ld.shared.u64 	%rd559, [%r125+-18432];
	add.s64 	%rd560, %rd170, %rd58;
	shl.b64 	%rd561, %rd560, 3;
	add.s64 	%rd562, %rd1, %rd561;
	st.global.u64 	[%rd562+18432], %rd559;
$L__BB32_242:
	bar.warp.sync 	-1;
	shl.b32 	%r1243, %r142, 3;
	add.s32 	%r1245, %r1217, %r1243;
	ld.shared.u64 	%rd171, [%r1245+36864];
	add.s32 	%r1246, %r1, 2688;
	setp.ge.s32 	%p155, %r1246, %r148;
	@%p155 bra 	$L__BB32_244;
	ld.shared.u64 	%rd563, [%r125+-15360];
	add.s64 	%rd564, %rd171, %rd58;
	shl.b64 	%rd565, %rd564, 3;
	add.s64 	%rd566, %rd1, %rd565;
	st.global.u64 	[%rd566+21504], %rd563;
$L__BB32_244:
	bar.warp.sync 	-1;
	shl.b32 	%r1247, %r143, 3;
	add.s32 	%r1249, %r1217, %r1247;
	ld.shared.u64 	%rd172, [%r1249+36864];
	or.b32  	%r1250, %r1, 3072;
	setp.ge.s32 	%p156, %r1250, %r148;
	@%p156 bra 	$L__BB32_246;
	ld.shared.u64 	%rd567, [%r125+-12288];
	add.s64 	%rd568, %rd172, %rd58;
	shl.b64 	%rd569, %rd568, 3;
	add.s64 	%rd570, %rd1, %rd569;
	st.global.u64 	[%rd570+24576], %rd567;
$L__BB32_246:
	bar.warp.sync 	-1;
	shl.b32 	%r1251, %r144, 3;
	add.s32 	%r1253, %r1217, %r1251;
	ld.shared.u64 	%rd173, [%r1253+36864];
	add.s32 	%r1254, %r1, 3456;
	setp.ge.s32 	%p157, %r1254, %r148;
	@%p157 bra 	$L__BB32_248;
	ld.shared.u64 	%rd571, [%r125+-9216];
	add.s64 	%rd572, %rd173, %rd58;
	shl.b64 	%rd573, %rd572, 3;
	add.s64 	%rd574, %rd1, %rd573;
	st.global.u64 	[%rd574+27648], %rd571;
$L__BB32_248:
	bar.warp.sync 	-1;
	shl.b32 	%r1255, %r145, 3;
	add.s32 	%r1257, %r1217, %r1255;
	ld.shared.u64 	%rd174, [%r1257+36864];
	add.s32 	%r1258, %r1, 3840;
	setp.ge.s32 	%p158, %r1258, %r148;
	@%p158 bra 	$L__BB32_250;
	ld.shared.u64 	%rd575, [%r125+-6144];
	add.s64 	%rd576, %rd174, %rd58;
	shl.b64 	%rd577, %rd576, 3;
	add.s64 	%rd578, %rd1, %rd577;
	st.global.u64 	[%rd578+30720], %rd575;
$L__BB32_250:
	bar.warp.sync 	-1;
	shl.b32 	%r1259, %r146, 3;
	add.s32 	%r1261, %r1217, %r1259;
	ld.shared.u64 	%rd579, [%r1261+36864];
	add.s64 	%rd175, %rd579, %rd58;
	add.s32 	%r1262, %r1, 4224;
	setp.ge.s32 	%p159, %r1262, %r148;
	@%p159 bra 	$L__BB32_252;
	ld.shared.u64 	%rd580, [%r125+-3072];
	shl.b64 	%rd581, %rd175, 3;
	add.s64 	%rd582, %rd1, %rd581;
	st.global.u64 	[%rd582+33792], %rd580;
$L__BB32_252:
	bar.warp.sync 	-1;
$L__BB32_253:
	ret;

}
.func  (.param .align 16 .b8 func_retval0[16]) __internal_trig_reduction_slowpathd(
	.param .b64 __internal_trig_reduction_slowpathd_param_0
)
{
	.local .align 8 .b8 	__local_depot33[40];
	.reg .b64 	%SP;
	.reg .b64 	%SPL;
	.reg .pred 	%p<10>;
	.reg .b32 	%r<47>;
	.reg .b64 	%rd<74>;
	.reg .b64 	%fd<5>;

	mov.u64 	%SPL, __local_depot33;
	ld.param.f64 	%fd4, [__internal_trig_reduction_slowpathd_param_0];
	add.u64 	%rd1, %SPL, 0;
	{
	.reg .b32 %temp; 
	mov.b64 	{%temp, %r1}, %fd4;
	}
	shr.u32 	%r2, %r1, 20;
	and.b32  	%r3, %r2, 2047;
	setp.eq.s32 	%p1, %r3, 2047;
	mov.b32 	%r46, 0;
	@%p1 bra 	$L__BB33_9;
	add.s32 	%r20, %r3, -1024;
	mov.b64 	%rd20, %fd4;
	shl.b64 	%rd2, %rd20, 11;
	shr.u32 	%r4, %r20, 6;
	sub.s32 	%r45, 15, %r4;
	sub.s32 	%r21, 19, %r4;
	setp.lt.u32 	%p2, %r20, 128;
	selp.b32 	%r6, 18, %r21, %p2;
	setp.ge.s32 	%p3, %r45, %r6;
	mov.b64 	%rd70, 0;
	@%p3 bra 	$L__BB33_4;
	add.s32 	%r23, %r6, %r4;
	neg.s32 	%r43, %r23;
	or.b64  	%rd3, %rd2, -9223372036854775808;
	mov.b64 	%rd70, 0;
	mov.b32 	%r42, 0;
	mov.u64 	%rd25, __cudart_i2opi_d;
	mov.u32 	%r44, %r45;
$L__BB33_3:
	.pragma "nounroll";
	mul.wide.s32 	%rd22, %r42, 8;
	add.s64 	%rd23, %rd1, %rd22;
	mul.wide.s32 	%rd24, %r44, 8;
	add.s64 	%rd26, %rd25, %rd24;
	ld.global.nc.u64 	%rd27, [%rd26];
	{
	.reg .u32 %r0, %r1, %r2, %r3, %alo, %ahi, %blo, %bhi, %clo, %chi;
	mov.b64 	{%alo,%ahi}, %rd27;
	mov.b64 	{%blo,%bhi}, %rd3;
	mov.b64 	{%clo,%chi}, %rd70;
	mad.lo.cc.u32 	%r0, %alo, %blo, %clo;
	madc.hi.cc.u32 	%r1, %alo, %blo, %chi;
	madc.hi.u32 	%r2, %alo, %bhi, 0;
	mad.lo.cc.u32 	%r1, %alo, %bhi, %r1;
	madc.hi.cc.u32 	%r2, %ahi, %blo, %r2;
	madc.hi.u32 	%r3, %ahi, %bhi, 0;
	mad.lo.cc.u32 	%r1, %ahi, %blo, %r1;
	madc.lo.cc.u32 	%r2, %ahi, %bhi, %r2;
	addc.u32 	%r3, %r3, 0;
	mov.b64 	%rd28, {%r0,%r1};
	mov.b64 	%rd70, {%r2,%r3};
	}
	st.local.u64 	[%rd23], %rd28;
	add.s32 	%r44, %r44, 1;
	add.s32 	%r43, %r43, 1;
	add.s32 	%r42, %r42, 1;
	setp.ne.s32 	%p4, %r43, -15;
	mov.u32 	%r45, %r6;
	@%p4 bra 	$L__BB33_3;
$L__BB33_4:
	cvt.s64.s32 	%rd29, %r45;
	cvt.u64.u32 	%rd30, %r4;
	add.s64 	%rd31, %rd30, %rd29;
	shl.b64 	%rd32, %rd31, 3;
	add.s64 	%rd33, %rd1, %rd32;
	st.local.u64 	[%rd33+-120], %rd70;
	and.b32  	%r15, %r2, 63;
	ld.local.u64 	%rd72, [%rd1+16];
	ld.local.u64 	%rd71, [%rd1+24];
	setp.eq.s32 	%p5, %r15, 0;
	@%p5 bra 	$L__BB33_6;
	shl.b64 	%rd34, %rd71, %r15;
	shr.u64 	%rd35, %rd72, 1;
	xor.b32  	%r24, %r15, 63;
	shr.u64 	%rd36, %rd35, %r24;
	or.b64  	%rd71, %rd34, %rd36;
	ld.local.u64 	%rd37, [%rd1+8];
	shl.b64 	%rd38, %rd72, %r15;
	shr.u64 	%rd39, %rd37, 1;
	shr.u64 	%rd40, %rd39, %r24;
	or.b64  	%rd72, %rd38, %rd40;
$L__BB33_6:
	and.b32  	%r25, %r1, -2147483648;
	shr.u64 	%rd41, %rd71, 62;
	cvt.u32.u64 	%r26, %rd41;
	mov.b64 	{%r27, %r28}, %rd71;
	mov.b64 	{%r29, %r30}, %rd72;
	shf.l.wrap.b32 	%r31, %r30, %r27, 2;
	shf.l.wrap.b32 	%r32, %r27, %r28, 2;
	mov.b64 	%rd42, {%r31, %r32};
	shl.b64 	%rd43, %rd72, 2;
	shr.u64 	%rd44, %rd42, 63;
	cvt.u32.u64 	%r33, %rd44;
	add.s32 	%r34, %r33, %r26;
	setp.eq.s32 	%p6, %r25, 0;
	neg.s32 	%r35, %r34;
	selp.b32 	%r46, %r34, %r35, %p6;
	setp.gt.s64 	%p7, %rd42, -1;
	mov.b64 	%rd45, 0;
	{
	.reg .u32 %r0, %r1, %r2, %r3, %a0, %a1, %a2, %a3, %b0, %b1, %b2, %b3;
	mov.b64 	{%a0,%a1}, %rd45;
	mov.b64 	{%a2,%a3}, %rd45;
	mov.b64 	{%b0,%b1}, %rd43;
	mov.b64 	{%b2,%b3}, %rd42;
	sub.cc.u32 	%r0, %a0, %b0;
	subc.cc.u32 	%r1, %a1, %b1;
	subc.cc.u32 	%r2, %a2, %b2;
	subc.u32 	%r3, %a3, %b3;
	mov.b64 	%rd46, {%r0,%r1};
	mov.b64 	%rd47, {%r2,%r3};
	}
	xor.b32  	%r36, %r25, -2147483648;
	selp.b64 	%rd73, %rd42, %rd47, %p7;
	selp.b64 	%rd14, %rd43, %rd46, %p7;
	selp.b32 	%r17, %r25, %r36, %p7;
	clz.b64 	%r37, %rd73;
	cvt.u64.u32 	%rd15, %r37;
	setp.eq.s32 	%p8, %r37, 0;
	@%p8 bra 	$L__BB33_8;
	cvt.u32.u64 	%r38, %rd15;
	and.b32  	%r39, %r38, 63;
	shl.b64 	%rd48, %rd73, %r39;
	shr.u64 	%rd49, %rd14, 1;
	not.b32 	%r40, %r38;
	and.b32  	%r41, %r40, 63;
	shr.u64 	%rd50, %rd49, %r41;
	or.b64  	%rd73, %rd48, %rd50;
$L__BB33_8:
	mov.b64 	%rd51, -3958705157555305931;
	{
	.reg .u32 %r0, %r1, %r2, %r3, %alo, %ahi, %blo, %bhi;
	mov.b64 	{%alo,%ahi}, %rd73;
	mov.b64 	{%blo,%bhi}, %rd51;
	mul.lo.u32 	%r0, %alo, %blo;
	mul.hi.u32 	%r1, %alo, %blo;
	mad.lo.cc.u32 	%r1, %alo, %bhi, %r1;
	madc.hi.u32 	%r2, %alo, %bhi, 0;
	mad.lo.cc.u32 	%r1, %ahi, %blo, %r1;
	madc.hi.cc.u32 	%r2, %ahi, %blo, %r2;
	madc.hi.u32 	%r3, %ahi, %bhi, 0;
	mad.lo.cc.u32 	%r2, %ahi, %bhi, %r2;
	addc.u32 	%r3, %r3, 0;
	mov.b64 	%rd52, {%r0,%r1};
	mov.b64 	%rd53, {%r2,%r3};
	}
	setp.gt.s64 	%p9, %rd53, 0;
	{
	.reg .u32 %r0, %r1, %r2, %r3, %a0, %a1, %a2, %a3, %b0, %b1, %b2, %b3;
	mov.b64 	{%a0,%a1}, %rd52;
	mov.b64 	{%a2,%a3}, %rd53;
	mov.b64 	{%b0,%b1}, %rd52;
	mov.b64 	{%b2,%b3}, %rd53;
	add.cc.u32 	%r0, %a0, %b0;
	addc.cc.u32 	%r1, %a1, %b1;
	addc.cc.u32 	%r2, %a2, %b2;
	addc.u32 	%r3, %a3, %b3;
	mov.b64 	%rd54, {%r0,%r1};
	mov.b64 	%rd55, {%r2,%r3};
	}
	selp.b64 	%rd56, %rd55, %rd53, %p9;
	selp.s64 	%rd57, -1, 0, %p9;
	sub.s64 	%rd58, %rd57, %rd15;
	cvt.u64.u32 	%rd59, %r17;
	shl.b64 	%rd60, %rd59, 32;
	add.s64 	%rd61, %rd56, 1;
	shr.u64 	%rd62, %rd61, 10;
	add.s64 	%rd63, %rd62, 1;
	shr.u64 	%rd64, %rd63, 1;
	shl.b64 	%rd65, %rd58, 52;
	add.s64 	%rd66, %rd65, %rd64;
	add.s64 	%rd67, %rd66, 4602678819172646912;
	or.b64  	%rd68, %rd67, %rd60;
	mov.b64 	%fd4, %rd68;
$L__BB33_9:
	st.param.f64 	[func_retval0], %fd4;
	st.param.b32 	[func_retval0+8], %r46;
	ret;

}


// ===== COMPILED SASS (sm_100) =====

	.target	sm_100

	.elftype	@"ET_EXEC"


//--------------------- .note.nv.tkinfo           --------------------------
	.section	.note.nv.tkinfo,"",@"SHT_NOTE"
	.sectionflags	@"SHF_NOTE_NV_TKINFO"
	.tkinfo
        /*0018*/ 	.word	0x00000002
        /*0030*/ 	.string	""
        /*0030*/ 	.string	"ptxas"
        /*0030*/ 	.string	"Cuda compilation tools, release 13.0, V13.0.88"
        /*0030*/ 	.string	"Build cuda_13.0.r13.0/compiler.36424714_0"
        /*0030*/ 	.string	"-arch sm_100 -m 64 "



//--------------------- .note.nv.cuinfo           --------------------------
	.section	.note.nv.cuinfo,"",@"SHT_NOTE"
	.sectionflags	@"SHF_NOTE_NV_CUINFO"
        /*0018*/ 	.short	0x0002
        /*001a*/ 	.short	0x0064
        /*001c*/ 	.short	0x0082
	.zero		2


//--------------------- .nv.info                  --------------------------
	.section	.nv.info,"",@"SHT_CUDA_INFO"
	.align	4


	//----- nvinfo : EIATTR_REGCOUNT
	.align		4
        /*0000*/ 	.byte	0x04, 0x2f
        /*0002*/ 	.short	(.L_48 - .L_47)
	.align		4
.L_47:
        /*0004*/ 	.word	index@(_Z16init_seed_kernelPmiy)
        /*0008*/ 	.word	0x0000000c


	//----- nvinfo : EIATTR_FRAME_SIZE
	.align		4
.L_48:
        /*000c*/ 	.byte	0x04, 0x11
        /*000e*/ 	.short	(.L_50 - .L_49)
	.align		4
.L_49:
        /*0010*/ 	.word	index@(_Z16init_seed_kernelPmiy)
        /*0014*/ 	.word	0x00000000


	//----- nvinfo : EIATTR_REGCOUNT
	.align		4
.L_50:
        /*0018*/ 	.byte	0x04, 0x2f
        /*001a*/ 	.short	(.L_52 - .L_51)
	.align		4
.L_51:
        /*001c*/ 	.word	index@(_Z17init_phase_kernelPdi)
        /*0020*/ 	.word	0x00000008


	//----- nvinfo : EIATTR_FRAME_SIZE
	.align		4
.L_52:
        /*0024*/ 	.byte	0x04, 0x11
        /*0026*/ 	.short	(.L_54 - .L_53)
	.align		4
.L_53:
        /*0028*/ 	.word	index@(_Z17init_phase_kernelPdi)
        /*002c*/ 	.word	0x00000000


	//----- nvinfo : EIATTR_REGCOUNT
	.align		4
.L_54:
        /*0030*/ 	.byte	0x04, 0x2f
        /*0032*/ 	.short	(.L_56 - .L_55)
	.align		4
.L_55:
        /*0034*/ 	.word	index@(_Z8x_kernelPhiii)
        /*0038*/ 	.word	0x00000008


	//----- nvinfo : EIATTR_FRAME_SIZE
	.align		4
.L_56:
        /*003c*/ 	.byte	0x04, 0x11
        /*003e*/ 	.short	(.L_58 - .L_57)
	.align		4
.L_57:
        /*0040*/ 	.word	index@(_Z8x_kernelPhiii)
        /*0044*/ 	.word	0x00000000


	//----- nvinfo : EIATTR_REGCOUNT
	.align		4
.L_58:
        /*0048*/ 	.byte	0x04, 0x2f
        /*004a*/ 	.short	(.L_60 - .L_59)
	.align		4
.L_59:
        /*004c*/ 	.word	index@(_Z9u3_kernelPhPmPdiiiddddd)
        /*0050*/ 	.word	0x00000012


	//----- nvinfo : EIATTR_FRAME_SIZE
	.align		4
.L_60:
        /*0054*/ 	.byte	0x04, 0x11
        /*0056*/ 	.short	(.L_62 - .L_61)
	.align		4
.L_61:
        /*0058*/ 	.word	index@(_Z9u3_kernelPhPmPdiiiddddd)
        /*005c*/ 	.word	0x00000000


	//----- nvinfo : EIATTR_REGCOUNT
	.align		4
.L_62:
        /*0060*/ 	.byte	0x04, 0x2f
        /*0062*/ 	.short	(.L_64 - .L_63)
	.align		4
.L_63:
        /*0064*/ 	.word	index@(_Z10cu3_kernelPhPmPdiiiiddddd)
        /*0068*/ 	.word	0x00000012


	//----- nvinfo : EIATTR_FRAME_SIZE
	.align		4
.L_64:
        /*006c*/ 	.byte	0x04, 0x11
        /*006e*/ 	.short	(.L_66 - .L_65)
	.align		4
.L_65:
        /*0070*/ 	.word	index@(_Z10cu3_kernelPhPmPdiiiiddddd)
        /*0074*/ 	.word	0x00000000


	//----- nvinfo : EIATTR_REGCOUNT
	.align		4
.L_66:
        /*0078*/ 	.byte	0x04, 0x2f
        /*007a*/ 	.short	(.L_68 - .L_67)
	.align		4
.L_67:
        /*007c*/ 	.word	index@(_Z9cx_kernelPhiiii)
        /*0080*/ 	.word	0x0000000e


	//----- nvinfo : EIATTR_FRAME_SIZE
	.align		4
.L_68:
        /*0084*/ 	.byte	0x04, 0x11
        /*0086*/ 	.short	(.L_70 - .L_69)
	.align		4
.L_69:
        /*0088*/ 	.word	index@(_Z9cx_kernelPhiiii)
        /*008c*/ 	.word	0x00000000


	//----- nvinfo : EIATTR_REGCOUNT
	.align		4
.L_70:
        /*0090*/ 	.byte	0x04, 0x2f
        /*0092*/ 	.short	(.L_72 - .L_71)
	.align		4
.L_71:
        /*0094*/ 	.word	index@(_Z10ccx_kernelPhiiiii)
        /*0098*/ 	.word	0x00000010


	//----- nvinfo : EIATTR_FRAME_SIZE
	.align		4
.L_72:
        /*009c*/ 	.byte	0x04, 0x11
        /*009e*/ 	.short	(.L_74 - .L_73)
	.align		4
.L_73:
        /*00a0*/ 	.word	index@(_Z10ccx_kernelPhiiiii)
        /*00a4*/ 	.word	0x00000000


	//----- nvinfo : EIATTR_REGCOUNT
	.align		4
.L_74:
        /*00a8*/ 	.byte	0x04, 0x2f
        /*00aa*/ 	.short	(.L_76 - .L_75)
	.align		4
.L_75:
        /*00ac*/ 	.word	index@(_Z11swap_kernelPhiiii)
        /*00b0*/ 	.word	0x00000010


	//----- nvinfo : EIATTR_FRAME_SIZE
	.align		4
.L_76:
        /*00b4*/ 	.byte	0x04, 0x11
        /*00b6*/ 	.short	(.L_78 - .L_77)
	.align		4
.L_77:
        /*00b8*/ 	.word	index@(_Z11swap_kernelPhiiii)
        /*00bc*/ 	.word	0x00000000


	//----- nvinfo : EIATTR_REGCOUNT
	.align		4
.L_78:
        /*00c0*/ 	.byte	0x04, 0x2f
        /*00c2*/ 	.short	(.L_80 - .L_79)
	.align		4
.L_79:
        /*00c4*/ 	.word	index@(_Z12cswap_kernelPhiiiii)
        /*00c8*/ 	.word	0x00000010


	//----- nvinfo : EIATTR_FRAME_SIZE
	.align		4
.L_80:
        /*00cc*/ 	.byte	0x04, 0x11
        /*00ce*/ 	.short	(.L_82 - .L_81)
	.align		4
.L_81:
        /*00d0*/ 	.word	index@(_Z12cswap_kernelPhiiiii)
        /*00d4*/ 	.word	0x00000000


	//----- nvinfo : EIATTR_REGCOUNT
	.align		4
.L_82:
        /*00d8*/ 	.byte	0x04, 0x2f
        /*00da*/ 	.short	(.L_84 - .L_83)
	.align		4
.L_83:
        /*00dc*/ 	.word	index@(_Z19extract_word_kernelPKhPKiPmiii)
        /*00e0*/ 	.word	0x0000000c


	//----- nvinfo : EIATTR_FRAME_SIZE
	.align		4
.L_84:
        /*00e4*/ 	.byte	0x04, 0x11
        /*00e6*/ 	.short	(.L_86 - .L_85)
	.align		4
.L_85:
        /*00e8*/ 	.word	index@(_Z19extract_word_kernelPKhPKiPmiii)
        /*00ec*/ 	.word	0x00000000


	//----- nvinfo : EIATTR_REGCOUNT
	.align		4
.L_86:
        /*00f0*/ 	.byte	0x04, 0x2f
        /*00f2*/ 	.short	(.L_88 - .L_87)
	.align		4
.L_87:
        /*00f4*/ 	.word	index@(_Z22mark_boundaries_kernelPKhPKiPiiii)
        /*00f8*/ 	.word	0x00000012


	//----- nvinfo : EIATTR_FRAME_SIZE
	.align		4
.L_88:
        /*00fc*/ 	.byte	0x04, 0x11
        /*00fe*/ 	.short	(.L_90 - .L_89)
	.align		4
.L_89:
        /*0100*/ 	.word	index@(_Z22mark_boundaries_kernelPKhPKiPiiii)
        /*0104*/ 	.word	0x00000000


	//----- nvinfo : EIATTR_REGCOUNT
	.align		4
.L_90:
        /*0108*/ 	.byte	0x04, 0x2f
        /*010a*/ 	.short	(.L_92 - .L_91)
	.align		4
.L_91:
        /*010c*/ 	.word	index@(_Z27gather_unique_states_kernelPKhPhPKiii)
        /*0110*/ 	.word	0x00000018


	//----- nvinfo : EIATTR_FRAME_SIZE
	.align		4
.L_92:
        /*0114*/ 	.byte	0x04, 0x11
        /*0116*/ 	.short	(.L_94 - .L_93)
	.align		4
.L_93:
        /*0118*/ 	.word	index@(_Z27gather_unique_states_kernelPKhPhPKiii)
        /*011c*/ 	.word	0x00000000


	//----- nvinfo : EIATTR_REGCOUNT
	.align		4
.L_94:
        /*0120*/ 	.byte	0x04, 0x2f
        /*0122*/ 	.short	(.L_96 - .L_95)
	.align		4
.L_95:
        /*0124*/ 	.word	index@(_Z20resample_wide_kernelPhPmPdiiPKhPKdS5_i)
        /*0128*/ 	.word	0x00000020


	//----- nvinfo : EIATTR_FRAME_SIZE
	.align		4
.L_96:
        /*012c*/ 	.byte	0x04, 0x11
        /*012e*/ 	.short	(.L_98 - .L_97)
	.align		4
.L_97:
        /*0130*/ 	.word	index@(_Z20resample_wide_kernelPhPmPdiiPKhPKdS5_i)
        /*0134*/ 	.word	0x00000000


	//----- nvinfo : EIATTR_REGCOUNT
	.align		4
.L_98:
        /*0138*/ 	.byte	0x04, 0x2f
        /*013a*/ 	.short	(.L_100 - .L_99)
	.align		4
.L_99:
        /*013c*/ 	.word	index@(_ZN6thrust24THRUST_300001_SM_1000_NS8cuda_cub4core6detail13_kernel_agentINS1_15__reduce_by_key9InitAgentIN3cub18CUB_300001_SM_100024ReduceByKeyScanTileStateIN4cuda3std3__45tupleIJ7double2iEEEiLb0EEEiPiEEJSG_iSH_EEEvDpT0_)
        /*0140*/ 	.word	0x0000000a


	//----- nvinfo : EIATTR_FRAME_SIZE
	.align		4
.L_100:
        /*0144*/ 	.byte	0x04, 0x11
        /*0146*/ 	.short	(.L_102 - .L_101)
	.align		4
.L_101:
        /*0148*/ 	.word	index@(_ZN6thrust24THRUST_300001_SM_1000_NS8cuda_cub4core6detail13_kernel_agentINS1_15__reduce_by_key9InitAgentIN3cub18CUB_300001_SM_100024ReduceByKeyScanTileStateIN4cuda3std3__45tupleIJ7double2iEEEiLb0EEEiPiEEJSG_iSH_EEEvDpT0_)
        /*014c*/ 	.word	0x00000000


	//----- nvinfo : EIATTR_REGCOUNT
	.align		4
.L_102:
        /*0150*/ 	.byte	0x04, 0x2f
        /*0152*/ 	.short	(.L_104 - .L_103)
	.align		4
.L_103:
        /*0154*/ 	.word	index@(_ZN6thrust24THRUST_300001_SM_1000_NS8cuda_cub4core6detail13_kernel_agentINS1_15__reduce_by_key16ReduceByKeyAgentINS0_6detail15normal_iteratorINS0_10device_ptrIiEEEENS0_12zip_iteratorIN4cuda3std3__45tupleIJNS0_18transform_iteratorIN12Trajectories21PhaseToComplexFunctorENS0_20permutation_iteratorINS9_IdEESB_EENS0_11use_defaultESN_EESB_EEEEENS0_16discard_iteratorISN_EENSC_INSG_IJNS8_INS9_I7double2EEEESB_EEEEENSF_8equal_toIiEENSI_21ReduceComplexAndIndexEPiiEEJSB_SQ_SS_SX_S11_N3cub18CUB_300001_SM_100024ReduceByKeyScanTileStateINSG_IJST_iEEEiLb0EEESZ_S10_iiEEEvDpT0_)
        /*0158*/ 	.word	0x00000050


	//----- nvinfo : EIATTR_FRAME_SIZE
	.align		4
.L_104:
        /*015c*/ 	.byte	0x04, 0x11
        /*015e*/ 	.short	(.L_106 - .L_105)
	.align		4
.L_105:
        /*0160*/ 	.word	index@($_ZN6thrust24THRUST_300001_SM_1000_NS8cuda_cub4core6detail13_kernel_agentINS1_15__reduce_by_key16ReduceByKeyAgentINS0_6detail15normal_iteratorINS0_10device_ptrIiEEEENS0_12zip_iteratorIN4cuda3std3__45tupleIJNS0_18transform_iteratorIN12Trajectories21PhaseToComplexFunctorENS0_20permutation_iteratorINS9_IdEESB_EENS0_11use_defaultESN_EESB_EEEEENS0_16discard_iteratorISN_EENSC_INSG_IJNS8_INS9_I7double2EEEESB_EEEEENSF_8equal_toIiEENSI_21ReduceComplexAndIndexEPiiEEJSB_SQ_SS_SX_S11_N3cub18CUB_300001_SM_100024ReduceByKeyScanTileStateINSG_IJST_iEEEiLb0EEESZ_S10_iiEEEvDpT0_$__internal_trig_reduction_slowpathd)
        /*0164*/ 	.word	0x00000028


	//----- nvinfo : EIATTR_FRAME_SIZE
	.align		4
.L_106:
        /*0168*/ 	.byte	0x04, 0x11
        /*016a*/ 	.short	(.L_108 - .L_107)
	.align		4
.L_107:
        /*016c*/ 	.word	index@(_ZN6thrust24THRUST_300001_SM_1000_NS8cuda_cub4core6detail13_kernel_agentINS1_15__reduce_by_key16ReduceByKeyAgentINS0_6detail15normal_iteratorINS0_10device_ptrIiEEEENS0_12zip_iteratorIN4cuda3std3__45tupleIJNS0_18transform_iteratorIN12Trajectories21PhaseToComplexFunctorENS0_20permutation_iteratorINS9_IdEESB_EENS0_11use_defaultESN_EESB_EEEEENS0_16discard_iteratorISN_EENSC_INSG_IJNS8_INS9_I7double2EEEESB_EEEEENSF_8equal_toIiEENSI_21ReduceComplexAndIndexEPiiEEJSB_SQ_SS_SX_S11_N3cub18CUB_300001_SM_100024ReduceByKeyScanTileStateINSG_IJST_iEEEiLb0EEESZ_S10_iiEEEvDpT0_)
        /*0170*/ 	.word	0x00000028


	//----- nvinfo : EIATTR_REGCOUNT
	.align		4
.L_108:
        /*0174*/ 	.byte	0x04, 0x2f
        /*0176*/ 	.short	(.L_110 - .L_109)
	.align		4
.L_109:
        /*0178*/ 	.word	index@(_ZN6thrust24THRUST_300001_SM_1000_NS8cuda_cub4core6detail13_kernel_agentINS1_15__reduce_by_key9InitAgentIN3cub18CUB_300001_SM_100024ReduceByKeyScanTileStateIN4cuda3std3__45tupleIJ7double2iEEElLb0EEElPlEEJSG_lSH_EEEvDpT0_)
        /*017c*/ 	.word	0x0000000a


	//----- nvinfo : EIATTR_FRAME_SIZE
	.align		4
.L_110:
        /*0180*/ 	.byte	0x04, 0x11
        /*0182*/ 	.short	(.L_112 - .L_111)
	.align		4
.L_111:
        /*0184*/ 	.word	index@(_ZN6thrust24THRUST_300001_SM_1000_NS8cuda_cub4core6detail13_kernel_agentINS1_15__reduce_by_key9InitAgentIN3cub18CUB_300001_SM_100024ReduceByKeyScanTileStateIN4cuda3std3__45tupleIJ7double2iEEElLb0EEElPlEEJSG_lSH_EEEvDpT0_)
        /*0188*/ 	.word	0x00000000


	//----- nvinfo : EIATTR_REGCOUNT
	.align		4
.L_112:
        /*018c*/ 	.byte	0x04, 0x2f
        /*018e*/ 	.short	(.L_114 - .L_113)
	.align		4
.L_113:
        /*0190*/ 	.word	index@(_ZN6thrust24THRUST_300001_SM_1000_NS8cuda_cub4core6detail13_kernel_agentINS1_15__reduce_by_key16ReduceByKeyAgentINS0_6detail15normal_iteratorINS0_10device_ptrIiEEEENS0_12zip_iteratorIN4cuda3std3__45tupleIJNS0_18transform_iteratorIN12Trajectories21PhaseToComplexFunctorENS0_20permutation_iteratorINS9_IdEESB_EENS0_11use_defaultESN_EESB_EEEEENS0_16discard_iteratorISN_EENSC_INSG_IJNS8_INS9_I7double2EEEESB_EEEEENSF_8equal_toIiEENSI_21ReduceComplexAndIndexEPllEEJSB_SQ_SS_SX_S11_N3cub18CUB_300001_SM_100024ReduceByKeyScanTileStateINSG_IJST_iEEElLb0EEESZ_S10_llEEEvDpT0_)
        /*0194*/ 	.word	0x00000050


	//----- nvinfo : EIATTR_FRAME_SIZE
	.align		4
.L_114:
        /*0198*/ 	.byte	0x04, 0x11
        /*019a*/ 	.short	(.L_116 - .L_115)
	.align		4
.L_115:
        /*019c*/ 	.word	index@($_ZN6thrust24THRUST_300001_SM_1000_NS8cuda_cub4core6detail13_kernel_agentINS1_15__reduce_by_key16ReduceByKeyAgentINS0_6detail15normal_iteratorINS0_10device_ptrIiEEEENS0_12zip_iteratorIN4cuda3std3__45tupleIJNS0_18transform_iteratorIN12Trajectories21PhaseToComplexFunctorENS0_20permutation_iteratorINS9_IdEESB_EENS0_11use_defaultESN_EESB_EEEEENS0_16discard_iteratorISN_EENSC_INSG_IJNS8_INS9_I7double2EEEESB_EEEEENSF_8equal_toIiEENSI_21ReduceComplexAndIndexEPllEEJSB_SQ_SS_SX_S11_N3cub18CUB_300001_SM_100024ReduceByKeyScanTileStateINSG_IJST_iEEElLb0EEESZ_S10_llEEEvDpT0_$__internal_trig_reduction_slowpathd)
        /*01a0*/ 	.word	0x00000028


	//----- nvinfo : EIATTR_FRAME_SIZE
	.align		4
.L_116:
        /*01a4*/ 	.byte	0x04, 0x11
        /*01a6*/ 	.short	(.L_118 - .L_117)
	.align		4
.L_117:
        /*01a8*/ 	.word	index@(_ZN6thrust24THRUST_300001_SM_1000_NS8cuda_cub4core6detail13_kernel_agentINS1_15__reduce_by_key16ReduceByKeyAgentINS0_6detail15normal_iteratorINS0_10device_ptrIiEEEENS0_12zip_iteratorIN4cuda3std3__45tupleIJNS0_18transform_iteratorIN12Trajectories21PhaseToComplexFunctorENS0_20permutation_iteratorINS9_IdEESB_EENS0_11use_defaultESN_EESB_EEEEENS0_16discard_iteratorISN_EENSC_INSG_IJNS8_INS9_I7double2EEEESB_EEEEENSF_8equal_toIiEENSI_21ReduceComplexAndIndexEPllEEJSB_SQ_SS_SX_S11_N3cub18CUB_300001_SM_100024ReduceByKeyScanTileStateINSG_IJST_iEEElLb0EEESZ_S10_llEEEvDpT0_)
        /*01ac*/ 	.word	0x00000028


	//----- nvinfo : EIATTR_REGCOUNT
	.align		4
.L_118:
        /*01b0*/ 	.byte	0x04, 0x2f
        /*01b2*/ 	.short	(.L_120 - .L_119)
	.align		4
.L_119:
        /*01b4*/ 	.word	index@(_ZN3cub18CUB_300001_SM_10006detail11EmptyKernelIvEEvv)
        /*01b8*/ 	.word	0x00000004


	//----- nvinfo : EIATTR_FRAME_SIZE
	.align		4
.L_120:
        /*01bc*/ 	.byte	0x04, 0x11
        /*01be*/ 	.short	(.L_122 - .L_121)
	.align		4
.L_121:
        /*01c0*/ 	.word	index@(_ZN3cub18CUB_300001_SM_10006detail11EmptyKernelIvEEvv)
        /*01c4*/ 	.word	0x00000000


	//----- nvinfo : EIATTR_REGCOUNT
	.align		4
.L_122:
        /*01c8*/ 	.byte	0x04, 0x2f
        /*01ca*/ 	.short	(.L_124 - .L_123)
	.align		4
.L_123:
        /*01cc*/ 	.word	index@(_ZN3cub18CUB_300001_SM_10006detail8for_each13static_kernelINS2_12policy_hub_t12policy_500_tEmN6thrust24THRUST_300001_SM_1000_NS8cuda_cub20__uninitialized_fill7functorINS7_10device_ptrImEEmEEEEvT0_T1_)
        /*01d0*/ 	.word	0x00000009


	//----- nvinfo : EIATTR_FRAME_SIZE
	.align		4
.L_124:
        /*01d4*/ 	.byte	0x04, 0x11
        /*01d6*/ 	.short	(.L_126 - .L_125)
	.align		4
.L_125:
        /*01d8*/ 	.word	index@(_ZN3cub18CUB_300001_SM_10006detail8for_each13static_kernelINS2_12policy_hub_t12policy_500_tEmN6thrust24THRUST_300001_SM_1000_NS8cuda_cub20__uninitialized_fill7functorINS7_10device_ptrImEEmEEEEvT0_T1_)
        /*01dc*/ 	.word	0x00000000


	//----- nvinfo : EIATTR_REGCOUNT
	.align		4
.L_126:
        /*01e0*/ 	.byte	0x04, 0x2f
        /*01e2*/ 	.short	(.L_128 - .L_127)
	.align		4
.L_127:
        /*01e4*/ 	.word	index@(_ZN3cub18CUB_300001_SM_10006detail8for_each13static_kernelINS2_12policy_hub_t12policy_500_tEmN6thrust24THRUST_300001_SM_1000_NS8cuda_cub20__uninitialized_fill7functorINS7_10device_ptrIiEEiEEEEvT0_T1_)
        /*01e8*/ 	.word	0x00000008


	//----- nvinfo : EIATTR_FRAME_SIZE
	.align		4
.L_128:
        /*01ec*/ 	.byte	0x04, 0x11
        /*01ee*/ 	.short	(.L_130 - .L_129)
	.align		4
.L_129:
        /*01f0*/ 	.word	index@(_ZN3cub18CUB_300001_SM_10006detail8for_each13static_kernelINS2_12policy_hub_t12policy_500_tEmN6thrust24THRUST_300001_SM_1000_NS8cuda_cub20__uninitialized_fill7functorINS7_10device_ptrIiEEiEEEEvT0_T1_)
        /*01f4*/ 	.word	0x00000000


	//----- nvinfo : EIATTR_REGCOUNT
	.align		4
.L_130:
        /*01f8*/ 	.byte	0x04, 0x2f
        /*01fa*/ 	.short	(.L_132 - .L_131)
	.align		4
.L_131:
        /*01fc*/ 	.word	index@(_ZN3cub18CUB_300001_SM_10006detail8for_each13static_kernelINS2_12policy_hub_t12policy_500_tElN6thrust24THRUST_300001_SM_1000_NS8cuda_cub10__tabulate7functorINS7_6detail15normal_iteratorINS7_10device_ptrIiEEEENS7_6system6detail7generic6detail22compute_sequence_valueIivEElEEEEvT0_T1_)
        /*0200*/ 	.word	0x0000000a


	//----- nvinfo : EIATTR_FRAME_SIZE
	.align		4
.L_132:
        /*0204*/ 	.byte	0x04, 0x11
        /*0206*/ 	.short	(.L_134 - .L_133)
	.align		4
.L_133:
        /*0208*/ 	.word	index@(_ZN3cub18CUB_300001_SM_10006detail8for_each13static_kernelINS2_12policy_hub_t12policy_500_tElN6thrust24THRUST_300001_SM_1000_NS8cuda_cub10__tabulate7functorINS7_6detail15normal_iteratorINS7_10device_ptrIiEEEENS7_6system6detail7generic6detail22compute_sequence_valueIivEElEEEEvT0_T1_)
        /*020c*/ 	.word	0x00000000


	//----- nvinfo : EIATTR_REGCOUNT
	.align		4
.L_134:
        /*0210*/ 	.byte	0x04, 0x2f
        /*0212*/ 	.short	(.L_136 - .L_135)
	.align		4
.L_135:
        /*0214*/ 	.word	index@(_ZN3cub18CUB_300001_SM_10006detail8for_each13static_kernelINS2_12policy_hub_t12policy_500_tEmN6thrust24THRUST_300001_SM_1000_NS8cuda_cub20__uninitialized_fill7functorINS7_10device_ptrI7double2EESC_EEEEvT0_T1_)
        /*0218*/ 	.word	0x0000000b


	//----- nvinfo : EIATTR_FRAME_SIZE
	.align		4
.L_136:
        /*021c*/ 	.byte	0x04, 0x11
        /*021e*/ 	.short	(.L_138 - .L_137)
	.align		4
.L_137:
        /*0220*/ 	.word	index@(_ZN3cub18CUB_300001_SM_10006detail8for_each13static_kernelINS2_12policy_hub_t12policy_500_tEmN6thrust24THRUST_300001_SM_1000_NS8cuda_cub20__uninitialized_fill7functorINS7_10device_ptrI7double2EESC_EEEEvT0_T1_)
        /*0224*/ 	.word	0x00000000


	//----- nvinfo : EIATTR_REGCOUNT
	.align		4
.L_138:
        /*0228*/ 	.byte	0x04, 0x2f
        /*022a*/ 	.short	(.L_140 - .L_139)
	.align		4
.L_139:
        /*022c*/ 	.word	index@(_ZN3cub18CUB_300001_SM_10006detail4scan20DeviceScanInitKernelINS0_13ScanTileStateIiLb1EEEEEvT_i)
        /*0230*/ 	.word	0x00000008


	//----- nvinfo : EIATTR_FRAME_SIZE
	.align		4
.L_140:
        /*0234*/ 	.byte	0x04, 0x11
        /*0236*/ 	.short	(.L_142 - .L_141)
	.align		4
.L_141:
        /*0238*/ 	.word	index@(_ZN3cub18CUB_300001_SM_10006detail4scan20DeviceScanInitKernelINS0_13ScanTileStateIiLb1EEEEEvT_i)
        /*023c*/ 	.word	0x00000000


	//----- nvinfo : EIATTR_REGCOUNT
	.align		4
.L_142:
        /*0240*/ 	.byte	0x04, 0x2f
        /*0242*/ 	.short	(.L_144 - .L_143)
	.align		4
.L_143:
        /*0244*/ 	.word	index@(_ZN3cub18CUB_300001_SM_10006detail4scan16DeviceScanKernelINS2_10policy_hubIiiijN4cuda3std3__44plusIvEEE10Policy1000EN6thrust24THRUST_300001_SM_1000_NS6detail15normal_iteratorINSD_10device_ptrIiEEEESI_NS0_13ScanTileStateIiLb1EEES9_NS0_8NullTypeEjiLb0ESL_EEvT0_T1_T2_iT3_T4_T5_)
        /*0248*/ 	.word	0x00000038


	//----- nvinfo : EIATTR_FRAME_SIZE
	.align		4
.L_144:
        /*024c*/ 	.byte	0x04, 0x11
        /*024e*/ 	.short	(.L_146 - .L_145)
	.align		4
.L_145:
        /*0250*/ 	.word	index@(_ZN3cub18CUB_300001_SM_10006detail4scan16DeviceScanKernelINS2_10policy_hubIiiijN4cuda3std3__44plusIvEEE10Policy1000EN6thrust24THRUST_300001_SM_1000_NS6detail15normal_iteratorINSD_10device_ptrIiEEEESI_NS0_13ScanTileStateIiLb1EEES9_NS0_8NullTypeEjiLb0ESL_EEvT0_T1_T2_iT3_T4_T5_)
        /*0254*/ 	.word	0x00000000


	//----- nvinfo : EIATTR_REGCOUNT
	.align		4
.L_146:
        /*0258*/ 	.byte	0x04, 0x2f
        /*025a*/ 	.short	(.L_148 - .L_147)
	.align		4
.L_147:
        /*025c*/ 	.word	index@(_ZN3cub18CUB_300001_SM_10006detail4scan16DeviceScanKernelINS2_10policy_hubIiiimN4cuda3std3__44plusIvEEE10Policy1000EN6thrust24THRUST_300001_SM_1000_NS6detail15normal_iteratorINSD_10device_ptrIiEEEESI_NS0_13ScanTileStateIiLb1EEES9_NS0_8NullTypeEmiLb0ESL_EEvT0_T1_T2_iT3_T4_T5_)
        /*0260*/ 	.word	0x00000030


	//----- nvinfo : EIATTR_FRAME_SIZE
	.align		4
.L_148:
        /*0264*/ 	.byte	0x04, 0x11
        /*0266*/ 	.short	(.L_150 - .L_149)
	.align		4
.L_149:
        /*0268*/ 	.word	index@(_ZN3cub18CUB_300001_SM_10006detail4scan16DeviceScanKernelINS2_10policy_hubIiiimN4cuda3std3__44plusIvEEE10Policy1000EN6thrust24THRUST_300001_SM_1000_NS6detail15normal_iteratorINSD_10device_ptrIiEEEESI_NS0_13ScanTileStateIiLb1EEES9_NS0_8NullTypeEmiLb0ESL_EEvT0_T1_T2_iT3_T4_T5_)
        /*026c*/ 	.word	0x00000000


	//----- nvinfo : EIATTR_REGCOUNT
	.align		4
.L_150:
        /*0270*/ 	.byte	0x04, 0x2f
        /*0272*/ 	.short	(.L_152 - .L_151)
	.align		4
.L_151:
        /*0274*/ 	.word	index@(_ZN3cub18CUB_300001_SM_10006detail10radix_sort31DeviceRadixSortSingleTileKernelINS1_5radix10policy_hubImiyE10Policy1000ELNS0_9SortOrderE0EmiyNS1_21identity_decomposer_tEEEvPKT1_PSA_PKT2_PSE_T3_iiT4_)
        /*0278*/ 	.word	0x0000007b


	//----- nvinfo : EIATTR_FRAME_SIZE
	.align		4
.L_152:
        /*027c*/ 	.byte	0x04, 0x11
        /*027e*/ 	.short	(.L_154 - .L_153)
	.align		4
.L_153:
        /*0280*/ 	.word	index@(_ZN3cub18CUB_300001_SM_10006detail10radix_sort31DeviceRadixSortSingleTileKernelINS1_5radix10policy_hubImiyE10Policy1000ELNS0_9SortOrderE0EmiyNS1_21identity_decomposer_tEEEvPKT1_PSA_PKT2_PSE_T3_iiT4_)
        /*0284*/ 	.word	0x00000000


	//----- nvinfo : EIATTR_REGCOUNT
	.align		4
.L_154:
        /*0288*/ 	.byte	0x04, 0x2f
        /*028a*/ 	.short	(.L_156 - .L_155)
	.align		4
.L_155:
        /*028c*/ 	.word	index@(_ZN3cub18CUB_300001_SM_10006detail10radix_sort30DeviceRadixSortHistogramKernelINS1_5radix10policy_hubImiyE10Policy1000ELNS0_9SortOrderE0EmyNS1_21identity_decomposer_tEEEvPT2_PKT1_SA_iiT3_)
        /*0290*/ 	.word	0x00000030


	//----- nvinfo : EIATTR_FRAME_SIZE
	.align		4
.L_156:
        /*0294*/ 	.byte	0x04, 0x11
        /*0296*/ 	.short	(.L_158 - .L_157)
	.align		4
.L_157:
        /*0298*/ 	.word	index@(_ZN3cub18CUB_300001_SM_10006detail10radix_sort30DeviceRadixSortHistogramKernelINS1_5radix10policy_hubImiyE10Policy1000ELNS0_9SortOrderE0EmyNS1_21identity_decomposer_tEEEvPT2_PKT1_SA_iiT3_)
        /*029c*/ 	.word	0x00000000


	//----- nvinfo : EIATTR_REGCOUNT
	.align		4
.L_158:
        /*02a0*/ 	.byte	0x04, 0x2f
        /*02a2*/ 	.short	(.L_160 - .L_159)
	.align		4
.L_159:
        /*02a4*/ 	.word	index@(_ZN3cub18CUB_300001_SM_10006detail10radix_sort33DeviceRadixSortExclusiveSumKernelINS1_5radix10policy_hubImiyE10Policy1000EyEEvPT0_)
        /*02a8*/ 	.word	0x00000020


	//----- nvinfo : EIATTR_FRAME_SIZE
	.align		4
.L_160:
        /*02ac*/ 	.byte	0x04, 0x11
        /*02ae*/ 	.short	(.L_162 - .L_161)
	.align		4
.L_161:
        /*02b0*/ 	.word	index@(_ZN3cub18CUB_300001_SM_10006detail10radix_sort33DeviceRadixSortExclusiveSumKernelINS1_5radix10policy_hubImiyE10Policy1000EyEEvPT0_)
        /*02b4*/ 	.word	0x00000000


	//----- nvinfo : EIATTR_REGCOUNT
	.align		4
.L_162:
        /*02b8*/ 	.byte	0x04, 0x2f
        /*02ba*/ 	.short	(.L_164 - .L_163)
	.align		4
.L_163:
        /*02bc*/ 	.word	index@(_ZN3cub18CUB_300001_SM_10006detail10radix_sort29DeviceRadixSortOnesweepKernelINS1_5radix10policy_hubImiyE10Policy1000ELNS0_9SortOrderE0EmiyiiNS1_21identity_decomposer_tEEEvPT5_SB_PT3_PKSC_PT1_PKSG_PT2_PKSK_T4_iiT6_)
        /*02c0*/ 	.word	0x0000005b


	//----- nvinfo : EIATTR_FRAME_SIZE
	.align		4
.L_164:
        /*02c4*/ 	.byte	0x04, 0x11
        /*02c6*/ 	.short	(.L_166 - .L_165)
	.align		4
.L_165:
        /*02c8*/ 	.word	index@(_ZN3cub18CUB_300001_SM_10006detail10radix_sort29DeviceRadixSortOnesweepKernelINS1_5radix10policy_hubImiyE10Policy1000ELNS0_9SortOrderE0EmiyiiNS1_21identity_decomposer_tEEEvPT5_SB_PT3_PKSC_PT1_PKSG_PT2_PKSK_T4_iiT6_)
        /*02cc*/ 	.word	0x00000000


	//----- nvinfo : EIATTR_REGCOUNT
	.align		4
.L_166:
        /*02d0*/ 	.byte	0x04, 0x2f
        /*02d2*/ 	.short	(.L_168 - .L_167)
	.align		4
.L_167:
        /*02d4*/ 	.word	index@(_ZN3cub18CUB_300001_SM_10006detail10radix_sort31DeviceRadixSortSingleTileKernelINS1_5radix10policy_hubImmyE10Policy1000ELNS0_9SortOrderE0EmmyNS1_21identity_decomposer_tEEEvPKT1_PSA_PKT2_PSE_T3_iiT4_)
        /*02d8*/ 	.word	0x0000007f


	//----- nvinfo : EIATTR_FRAME_SIZE
	.align		4
.L_168:
        /*02dc*/ 	.byte	0x04, 0x11
        /*02de*/ 	.short	(.L_170 - .L_169)
	.align		4
.L_169:
        /*02e0*/ 	.word	index@(_ZN3cub18CUB_300001_SM_10006detail10radix_sort31DeviceRadixSortSingleTileKernelINS1_5radix10policy_hubImmyE10Policy1000ELNS0_9SortOrderE0EmmyNS1_21identity_decomposer_tEEEvPKT1_PSA_PKT2_PSE_T3_iiT4_)
        /*02e4*/ 	.word	0x00000000


	//----- nvinfo : EIATTR_REGCOUNT
	.align		4
.L_170:
        /*02e8*/ 	.byte	0x04, 0x2f
        /*02ea*/ 	.short	(.L_172 - .L_171)
	.align		4
.L_171:
        /*02ec*/ 	.word	index@(_ZN3cub18CUB_300001_SM_10006detail10radix_sort30DeviceRadixSortHistogramKernelINS1_5radix10policy_hubImmyE10Policy1000ELNS0_9SortOrderE0EmyNS1_21identity_decomposer_tEEEvPT2_PKT1_SA_iiT3_)
        /*02f0*/ 	.word	0x00000030


	//----- nvinfo : EIATTR_FRAME_SIZE
	.align		4
.L_172:
        /*02f4*/ 	.byte	0x04, 0x11
        /*02f6*/ 	.short	(.L_174 - .L_173)
	.align		4
.L_173:
        /*02f8*/ 	.word	index@(_ZN3cub18CUB_300001_SM_10006detail10radix_sort30DeviceRadixSortHistogramKernelINS1_5radix10policy_hubImmyE10Policy1000ELNS0_9SortOrderE0EmyNS1_21identity_decomposer_tEEEvPT2_PKT1_SA_iiT3_)
        /*02fc*/ 	.word	0x00000000


	//----- nvinfo : EIATTR_REGCOUNT
	.align		4
.L_174:
        /*0300*/ 	.byte	0x04, 0x2f
        /*0302*/ 	.short	(.L_176 - .L_175)
	.align		4
.L_175:
        /*0304*/ 	.word	index@(_ZN3cub18CUB_300001_SM_10006detail10radix_sort33DeviceRadixSortExclusiveSumKernelINS1_5radix10policy_hubImmyE10Policy1000EyEEvPT0_)
        /*0308*/ 	.word	0x00000020


	//----- nvinfo : EIATTR_FRAME_SIZE
	.align		4
.L_176:
        /*030c*/ 	.byte	0x04, 0x11
        /*030e*/ 	.short	(.L_178 - .L_177)
	.align		4
.L_177:
        /*0310*/ 	.word	index@(_ZN3cub18CUB_300001_SM_10006detail10radix_sort33DeviceRadixSortExclusiveSumKernelINS1_5radix10policy_hubImmyE10Policy1000EyEEvPT0_)
        /*0314*/ 	.word	0x00000000


	//----- nvinfo : EIATTR_REGCOUNT
	.align		4
.L_178:
        /*0318*/ 	.byte	0x04, 0x2f
        /*031a*/ 	.short	(.L_180 - .L_179)
	.align		4
.L_179:
        /*031c*/ 	.word	index@(_ZN3cub18CUB_300001_SM_10006detail10radix_sort29DeviceRadixSortOnesweepKernelINS1_5radix10policy_hubImmyE10Policy1000ELNS0_9SortOrderE0EmmyiiNS1_21identity_decomposer_tEEEvPT5_SB_PT3_PKSC_PT1_PKSG_PT2_PKSK_T4_iiT6_)
        /*0320*/ 	.word	0x0000004f


	//----- nvinfo : EIATTR_FRAME_SIZE
	.align		4
.L_180:
        /*0324*/ 	.byte	0x04, 0x11
        /*0326*/ 	.short	(.L_182 - .L_181)
	.align		4
.L_181:
        /*0328*/ 	.word	index@(_ZN3cub18CUB_300001_SM_10006detail10radix_sort29DeviceRadixSortOnesweepKernelINS1_5radix10policy_hubImmyE10Policy1000ELNS0_9SortOrderE0EmmyiiNS1_21identity_decomposer_tEEEvPT5_SB_PT3_PKSC_PT1_PKSG_PT2_PKSK_T4_iiT6_)
        /*032c*/ 	.word	0x00000000


	//----- nvinfo : EIATTR_MIN_STACK_SIZE
	.align		4
.L_182:
        /*0330*/ 	.byte	0x04, 0x12
        /*0332*/ 	.short	(.L_184 - .L_183)
	.align		4
.L_183:
        /*0334*/ 	.word	index@(_ZN3cub18CUB_300001_SM_10006detail10radix_sort29DeviceRadixSortOnesweepKernelINS1_5radix10policy_hubImmyE10Policy1000ELNS0_9SortOrderE0EmmyiiNS1_21identity_decomposer_tEEEvPT5_SB_PT3_PKSC_PT1_PKSG_PT2_PKSK_T4_iiT6_)
        /*0338*/ 	.word	0x00000000


	//----- nvinfo : EIATTR_MIN_STACK_SIZE
	.align		4
.L_184:
        /*033c*/ 	.byte	0x04, 0x12
        /*033e*/ 	.short	(.L_186 - .L_185)
	.align		4
.L_185:
        /*0340*/ 	.word	index@(_ZN3cub18CUB_300001_SM_10006detail10radix_sort33DeviceRadixSortExclusiveSumKernelINS1_5radix10policy_hubImmyE10Policy1000EyEEvPT0_)
        /*0344*/ 	.word	0x00000000


	//----- nvinfo : EIATTR_MIN_STACK_SIZE
	.align		4
.L_186:
        /*0348*/ 	.byte	0x04, 0x12
        /*034a*/ 	.short	(.L_188 - .L_187)
	.align		4
.L_187:
        /*034c*/ 	.word	index@(_ZN3cub18CUB_300001_SM_10006detail10radix_sort30DeviceRadixSortHistogramKernelINS1_5radix10policy_hubImmyE10Policy1000ELNS0_9SortOrderE0EmyNS1_21identity_decomposer_tEEEvPT2_PKT1_SA_iiT3_)
        /*0350*/ 	.word	0x00000000


	//----- nvinfo : EIATTR_MIN_STACK_SIZE
	.align		4
.L_188:
        /*0354*/ 	.byte	0x04, 0x12
        /*0356*/ 	.short	(.L_190 - .L_189)
	.align		4
.L_189:
        /*0358*/ 	.word	index@(_ZN3cub18CUB_300001_SM_10006detail10radix_sort31DeviceRadixSortSingleTileKernelINS1_5radix10policy_hubImmyE10Policy1000ELNS0_9SortOrderE0EmmyNS1_21identity_decomposer_tEEEvPKT1_PSA_PKT2_PSE_T3_iiT4_)
        /*035c*/ 	.word	0x00000000


	//----- nvinfo : EIATTR_MIN_STACK_SIZE
	.align		4
.L_190:
        /*0360*/ 	.byte	0x04, 0x12
        /*0362*/ 	.short	(.L_192 - .L_191)
	.align		4
.L_191:
        /*0364*/ 	.word	index@(_ZN3cub18CUB_300001_SM_10006detail10radix_sort29DeviceRadixSortOnesweepKernelINS1_5radix10policy_hubImiyE10Policy1000ELNS0_9SortOrderE0EmiyiiNS1_21identity_decomposer_tEEEvPT5_SB_PT3_PKSC_PT1_PKSG_PT2_PKSK_T4_iiT6_)
        /*0368*/ 	.word	0x00000000


	//----- nvinfo : EIATTR_MIN_STACK_SIZE
	.align		4
.L_192:
        /*036c*/ 	.byte	0x04, 0x12
        /*036e*/ 	.short	(.L_194 - .L_193)
	.align		4
.L_193:
        /*0370*/ 	.word	index@(_ZN3cub18CUB_300001_SM_10006detail10radix_sort33DeviceRadixSortExclusiveSumKernelINS1_5radix10policy_hubImiyE10Policy1000EyEEvPT0_)
        /*0374*/ 	.word	0x00000000


	//----- nvinfo : EIATTR_MIN_STACK_SIZE
	.align		4
.L_194:
        /*0378*/ 	.byte	0x04, 0x12
        /*037a*/ 	.short	(.L_196 - .L_195)
	.align		4
.L_195:
        /*037c*/ 	.word	index@(_ZN3cub18CUB_300001_SM_10006detail10radix_sort30DeviceRadixSortHistogramKernelINS1_5radix10policy_hubImiyE10Policy1000ELNS0_9SortOrderE0EmyNS1_21identity_decomposer_tEEEvPT2_PKT1_SA_iiT3_)
        /*0380*/ 	.word	0x00000000


	//----- nvinfo : EIATTR_MIN_STACK_SIZE
	.align		4
.L_196:
        /*0384*/ 	.byte	0x04, 0x12
        /*0386*/ 	.short	(.L_198 - .L_197)
	.align		4
.L_197:
        /*0388*/ 	.word	index@(_ZN3cub18CUB_300001_SM_10006detail10radix_sort31DeviceRadixSortSingleTileKernelINS1_5radix10policy_hubImiyE10Policy1000ELNS0_9SortOrderE0EmiyNS1_21identity_decomposer_tEEEvPKT1_PSA_PKT2_PSE_T3_iiT4_)
        /*038c*/ 	.word	0x00000000


	//----- nvinfo : EIATTR_MIN_STACK_SIZE
	.align		4
.L_198:
        /*0390*/ 	.byte	0x04, 0x12
        /*0392*/ 	.short	(.L_200 - .L_199)
	.align		4
.L_199:
        /*0394*/ 	.word	index@(_ZN3cub18CUB_300001_SM_10006detail4scan16DeviceScanKernelINS2_10policy_hubIiiimN4cuda3std3__44plusIvEEE10Policy1000EN6thrust24THRUST_300001_SM_1000_NS6detail15normal_iteratorINSD_10device_ptrIiEEEESI_NS0_13ScanTileStateIiLb1EEES9_NS0_8NullTypeEmiLb0ESL_EEvT0_T1_T2_iT3_T4_T5_)
        /*0398*/ 	.word	0x00000000


	//----- nvinfo : EIATTR_MIN_STACK_SIZE
	.align		4
.L_200:
        /*039c*/ 	.byte	0x04, 0x12
        /*039e*/ 	.short	(.L_202 - .L_201)
	.align		4
.L_201:
        /*03a0*/ 	.word	index@(_ZN3cub18CUB_300001_SM_10006detail4scan16DeviceScanKernelINS2_10policy_hubIiiijN4cuda3std3__44plusIvEEE10Policy1000EN6thrust24THRUST_300001_SM_1000_NS6detail15normal_iteratorINSD_10device_ptrIiEEEESI_NS0_13ScanTileStateIiLb1EEES9_NS0_8NullTypeEjiLb0ESL_EEvT0_T1_T2_iT3_T4_T5_)
        /*03a4*/ 	.word	0x00000000


	//----- nvinfo : EIATTR_MIN_STACK_SIZE
	.align		4
.L_202:
        /*03a8*/ 	.byte	0x04, 0x12
        /*03aa*/ 	.short	(.L_204 - .L_203)
	.align		4
.L_203:
        /*03ac*/ 	.word	index@(_ZN3cub18CUB_300001_SM_10006detail4scan20DeviceScanInitKernelINS0_13ScanTileStateIiLb1EEEEEvT_i)
        /*03b0*/ 	.word	0x00000000


	//----- nvinfo : EIATTR_MIN_STACK_SIZE
	.align		4
.L_204:
        /*03b4*/ 	.byte	0x04, 0x12
        /*03b6*/ 	.short	(.L_206 - .L_205)
	.align		4
.L_205:
        /*03b8*/ 	.word	index@(_ZN3cub18CUB_300001_SM_10006detail8for_each13static_kernelINS2_12policy_hub_t12policy_500_tEmN6thrust24THRUST_300001_SM_1000_NS8cuda_cub20__uninitialized_fill7functorINS7_10device_ptrI7double2EESC_EEEEvT0_T1_)
        /*03bc*/ 	.word	0x00000000


	//----- nvinfo : EIATTR_MIN_STACK_SIZE
	.align		4
.L_206:
        /*03c0*/ 	.byte	0x04, 0x12
        /*03c2*/ 	.short	(.L_208 - .L_207)
	.align		4
.L_207:
        /*03c4*/ 	.word	index@(_ZN3cub18CUB_300001_SM_10006detail8for_each13static_kernelINS2_12policy_hub_t12policy_500_tElN6thrust24THRUST_300001_SM_1000_NS8cuda_cub10__tabulate7functorINS7_6detail15normal_iteratorINS7_10device_ptrIiEEEENS7_6system6detail7generic6detail22compute_sequence_valueIivEElEEEEvT0_T1_)
        /*03c8*/ 	.word	0x00000000


	//----- nvinfo : EIATTR_MIN_STACK_SIZE
	.align		4
.L_208:
        /*03cc*/ 	.byte	0x04, 0x12
        /*03ce*/ 	.short	(.L_210 - .L_209)
	.align		4
.L_209:
        /*03d0*/ 	.word	index@(_ZN3cub18CUB_300001_SM_10006detail8for_each13static_kernelINS2_12policy_hub_t12policy_500_tEmN6thrust24THRUST_300001_SM_1000_NS8cuda_cub20__uninitialized_fill7functorINS7_10device_ptrIiEEiEEEEvT0_T1_)
        /*03d4*/ 	.word	0x00000000


	//----- nvinfo : EIATTR_MIN_STACK_SIZE
	.align		4
.L_210:
        /*03d8*/ 	.byte	0x04, 0x12
        /*03da*/ 	.short	(.L_212 - .L_211)
	.align		4
.L_211:
        /*03dc*/ 	.word	index@(_ZN3cub18CUB_300001_SM_10006detail8for_each13static_kernelINS2_12policy_hub_t12policy_500_tEmN6thrust24THRUST_300001_SM_1000_NS8cuda_cub20__uninitialized_fill7functorINS7_10device_ptrImEEmEEEEvT0_T1_)
        /*03e0*/ 	.word	0x00000000


	//----- nvinfo : EIATTR_MIN_STACK_SIZE
	.align		4
.L_212:
        /*03e4*/ 	.byte	0x04, 0x12
        /*03e6*/ 	.short	(.L_214 - .L_213)
	.align		4
.L_213:
        /*03e8*/ 	.word	index@(_ZN3cub18CUB_300001_SM_10006detail11EmptyKernelIvEEvv)
        /*03ec*/ 	.word	0x00000000


	//----- nvinfo : EIATTR_MIN_STACK_SIZE
	.align		4
.L_214:
        /*03f0*/ 	.byte	0x04, 0x12
        /*03f2*/ 	.short	(.L_216 - .L_215)
	.align		4
.L_215:
        /*03f4*/ 	.word	index@(_ZN6thrust24THRUST_300001_SM_1000_NS8cuda_cub4core6detail13_kernel_agentINS1_15__reduce_by_key16ReduceByKeyAgentINS0_6detail15normal_iteratorINS0_10device_ptrIiEEEENS0_12zip_iteratorIN4cuda3std3__45tupleIJNS0_18transform_iteratorIN12Trajectories21PhaseToComplexFunctorENS0_20permutation_iteratorINS9_IdEESB_EENS0_11use_defaultESN_EESB_EEEEENS0_16discard_iteratorISN_EENSC_INSG_IJNS8_INS9_I7double2EEEESB_EEEEENSF_8equal_toIiEENSI_21ReduceComplexAndIndexEPllEEJSB_SQ_SS_SX_S11_N3cub18CUB_300001_SM_100024ReduceByKeyScanTileStateINSG_IJST_iEEElLb0EEESZ_S10_llEEEvDpT0_)
        /*03f8*/ 	.word	0x00000028


	//----- nvinfo : EIATTR_MIN_STACK_SIZE
	.align		4
.L_216:
        /*03fc*/ 	.byte	0x04, 0x12
        /*03fe*/ 	.short	(.L_218 - .L_217)
	.align		4
.L_217:
        /*0400*/ 	.word	index@(_ZN6thrust24THRUST_300001_SM_1000_NS8cuda_cub4core6detail13_kernel_agentINS1_15__reduce_by_key9InitAgentIN3cub18CUB_300001_SM_100024ReduceByKeyScanTileStateIN4cuda3std3__45tupleIJ7double2iEEElLb0EEElPlEEJSG_lSH_EEEvDpT0_)
        /*0404*/ 	.word	0x00000000


	//----- nvinfo : EIATTR_MIN_STACK_SIZE
	.align		4
.L_218:
        /*0408*/ 	.byte	0x04, 0x12
        /*040a*/ 	.short	(.L_220 - .L_219)
	.align		4
.L_219:
        /*040c*/ 	.word	index@(_ZN6thrust24THRUST_300001_SM_1000_NS8cuda_cub4core6detail13_kernel_agentINS1_15__reduce_by_key16ReduceByKeyAgentINS0_6detail15normal_iteratorINS0_10device_ptrIiEEEENS0_12zip_iteratorIN4cuda3std3__45tupleIJNS0_18transform_iteratorIN12Trajectories21PhaseToComplexFunctorENS0_20permutation_iteratorINS9_IdEESB_EENS0_11use_defaultESN_EESB_EEEEENS0_16discard_iteratorISN_EENSC_INSG_IJNS8_INS9_I7double2EEEESB_EEEEENSF_8equal_toIiEENSI_21ReduceComplexAndIndexEPiiEEJSB_SQ_SS_SX_S11_N3cub18CUB_300001_SM_100024ReduceByKeyScanTileStateINSG_IJST_iEEEiLb0EEESZ_S10_iiEEEvDpT0_)
        /*0410*/ 	.word	0x00000028


	//----- nvinfo : EIATTR_MIN_STACK_SIZE
	.align		4
.L_220:
        /*0414*/ 	.byte	0x04, 0x12
        /*0416*/ 	.short	(.L_222 - .L_221)
	.align		4
.L_221:
        /*0418*/ 	.word	index@(_ZN6thrust24THRUST_300001_SM_1000_NS8cuda_cub4core6detail13_kernel_agentINS1_15__reduce_by_key9InitAgentIN3cub18CUB_300001_SM_100024ReduceByKeyScanTileStateIN4cuda3std3__45tupleIJ7double2iEEEiLb0EEEiPiEEJSG_iSH_EEEvDpT0_)
        /*041c*/ 	.word	0x00000000


	//----- nvinfo : EIATTR_MIN_STACK_SIZE
	.align		4
.L_222:
        /*0420*/ 	.byte	0x04, 0x12
        /*0422*/ 	.short	(.L_224 - .L_223)
	.align		4
.L_223:
        /*0424*/ 	.word	index@(_Z20resample_wide_kernelPhPmPdiiPKhPKdS5_i)
        /*0428*/ 	.word	0x00000000


	//----- nvinfo : EIATTR_MIN_STACK_SIZE
	.align		4
.L_224:
        /*042c*/ 	.byte	0x04, 0x12
        /*042e*/ 	.short	(.L_226 - .L_225)
	.align		4
.L_225:
        /*0430*/ 	.word	index@(_Z27gather_unique_states_kernelPKhPhPKiii)
        /*0434*/ 	.word	0x00000000


	//----- nvinfo : EIATTR_MIN_STACK_SIZE
	.align		4
.L_226:
        /*0438*/ 	.byte	0x04, 0x12
        /*043a*/ 	.short	(.L_228 - .L_227)
	.align		4
.L_227:
        /*043c*/ 	.word	index@(_Z22mark_boundaries_kernelPKhPKiPiiii)
        /*0440*/ 	.word	0x00000000


	//----- nvinfo : EIATTR_MIN_STACK_SIZE
	.align		4
.L_228:
        /*0444*/ 	.byte	0x04, 0x12
        /*0446*/ 	.short	(.L_230 - .L_229)
	.align		4
.L_229:
        /*0448*/ 	.word	index@(_Z19extract_word_kernelPKhPKiPmiii)
        /*044c*/ 	.word	0x00000000


	//----- nvinfo : EIATTR_MIN_STACK_SIZE
	.align		4
.L_230:
        /*0450*/ 	.byte	0x04, 0x12
        /*0452*/ 	.short	(.L_232 - .L_231)
	.align		4
.L_231:
        /*0454*/ 	.word	index@(_Z12cswap_kernelPhiiiii)
        /*0458*/ 	.word	0x00000000


	//----- nvinfo : EIATTR_MIN_STACK_SIZE
	.align		4
.L_232:
        /*045c*/ 	.byte	0x04, 0x12
        /*045e*/ 	.short	(.L_234 - .L_233)
	.align		4
.L_233:
        /*0460*/ 	.word	index@(_Z11swap_kernelPhiiii)
        /*0464*/ 	.word	0x00000000


	//----- nvinfo : EIATTR_MIN_STACK_SIZE
	.align		4
.L_234:
        /*0468*/ 	.byte	0x04, 0x12
        /*046a*/ 	.short	(.L_236 - .L_235)
	.align		4
.L_235:
        /*046c*/ 	.word	index@(_Z10ccx_kernelPhiiiii)
        /*0470*/ 	.word	0x00000000


	//----- nvinfo : EIATTR_MIN_STACK_SIZE
	.align		4
.L_236:
        /*0474*/ 	.byte	0x04, 0x12
        /*0476*/ 	.short	(.L_238 - .L_237)
	.align		4
.L_237:
        /*0478*/ 	.word	index@(_Z9cx_kernelPhiiii)
        /*047c*/ 	.word	0x00000000


	//----- nvinfo : EIATTR_MIN_STACK_SIZE
	.align		4
.L_238:
        /*0480*/ 	.byte	0x04, 0x12
        /*0482*/ 	.short	(.L_240 - .L_239)
	.align		4
.L_239:
        /*0484*/ 	.word	index@(_Z10cu3_kernelPhPmPdiiiiddddd)
        /*0488*/ 	.word	0x00000000


	//----- nvinfo : EIATTR_MIN_STACK_SIZE
	.align		4
.L_240:
        /*048c*/ 	.byte	0x04, 0x12
        /*048e*/ 	.short	(.L_242 - .L_241)
	.align		4
.L_241:
        /*0490*/ 	.word	index@(_Z9u3_kernelPhPmPdiiiddddd)
        /*0494*/ 	.word	0x00000000


	//----- nvinfo : EIATTR_MIN_STACK_SIZE
	.align		4
.L_242:
        /*0498*/ 	.byte	0x04, 0x12
        /*049a*/ 	.short	(.L_244 - .L_243)
	.align		4
.L_243:
        /*049c*/ 	.word	index@(_Z8x_kernelPhiii)
        /*04a0*/ 	.word	0x00000000


	//----- nvinfo : EIATTR_MIN_STACK_SIZE
	.align		4
.L_244:
        /*04a4*/ 	.byte	0x04, 0x12
        /*04a6*/ 	.short	(.L_246 - .L_245)
	.align		4
.L_245:
        /*04a8*/ 	.word	index@(_Z17init_phase_kernelPdi)
        /*04ac*/ 	.word	0x00000000


	//----- nvinfo : EIATTR_MIN_STACK_SIZE
	.align		4
.L_246:
        /*04b0*/ 	.byte	0x04, 0x12
        /*04b2*/ 	.short	(.L_248 - .L_247)
	.align		4
.L_247:
        /*04b4*/ 	.word	index@(_Z16init_seed_kernelPmiy)
        /*04b8*/ 	.word	0x00000000
.L_248:


//--------------------- .nv.compat                --------------------------
	.section	.nv.compat,"",@"SHT_CUDA_COMPAT_INFO"
	.align	4
        /*0000*/ 	.byte	0x02, 0x09, 0x00, 0x00, 0x02, 0x02, 0x01, 0x00, 0x02, 0x05, 0x05, 0x00, 0x03, 0x07, 0x01, 0x01
        /*0010*/ 	.byte	0x02, 0x03, 0x00, 0x00, 0x02, 0x06, 0x01, 0x00, 0x04, 0x0b, 0x08, 0x00, 0x01, 0x00, 0x00, 0x00
        /*0020*/ 	.byte	0x00, 0x00, 0x00, 0x00


//--------------------- .nv.info._ZN3cub18CUB_300001_SM_10006detail10radix_sort29DeviceRadixSortOnesweepKernelINS1_5radix10policy_hubImmyE10Policy1000ELNS0_9SortOrderE0EmmyiiNS1_21identity_decomposer_tEEEvPT5_SB_PT3_PKSC_PT1_PKSG_PT2_PKSK_T4_iiT6_ --------------------------
	.section	.nv.info._ZN3cub18CUB_300001_SM_10006detail10radix_sort29DeviceRadixSortOnesweepKernelINS1_5radix10policy_hubImmyE10Policy1000ELNS0_9SortOrderE0EmmyiiNS1_21identity_decomposer_tEEEvPT5_SB_PT3_PKSC_PT1_PKSG_PT2_PKSK_T4_iiT6_,"",@"SHT_CUDA_INFO"
	.sectionflags	@""
	.align	4


	//----- nvinfo : EIATTR_CUDA_API_VERSION
	.align		4
        /*0000*/ 	.byte	0x04, 0x37
        /*0002*/ 	.short	(.L_250 - .L_249)
.L_249:
        /*0004*/ 	.word	0x00000082


	//----- nvinfo : EIATTR_KPARAM_INFO
	.align		4
.L_250:
        /*0008*/ 	.byte	0x04, 0x17
        /*000a*/ 	.short	(.L_252 - .L_251)
.L_251:
        /*000c*/ 	.word	0x00000000
        /*0010*/ 	.short	0x000b
        /*0012*/ 	.short	0x004c
        /*0014*/ 	.byte	0x00, 0xf0, 0x05, 0x00


	//----- nvinfo : EIATTR_KPARAM_INFO
	.align		4
.L_252:
        /*0018*/ 	.byte	0x04, 0x17
        /*001a*/ 	.short	(.L_254 - .L_253)
.L_253:
        /*001c*/ 	.word	0x00000000
        /*0020*/ 	.short	0x000a
        /*0022*/ 	.short	0x0048
        /*0024*/ 	.byte	0x00, 0xf0, 0x11, 0x00


	//----- nvinfo : EIATTR_KPARAM_INFO
	.align		4
.L_254:
        /*0028*/ 	.byte	0x04, 0x17
        /*002a*/ 	.short	(.L_256 - .L_255)
.L_255:
        /*002c*/ 	.word	0x00000000
        /*0030*/ 	.short	0x0009
        /*0032*/ 	.short	0x0044
        /*0034*/ 	.byte	0x00, 0xf0, 0x11, 0x00


	//----- nvinfo : EIATTR_KPARAM_INFO
	.align		4
.L_256:
        /*0038*/ 	.byte	0x04, 0x17
        /*003a*/ 	.short	(.L_258 - .L_257)
.L_257:
        /*003c*/ 	.word	0x00000000
        /*0040*/ 	.short	0x0008
        /*0042*/ 	.short	0x0040
        /*0044*/ 	.byte	0x00, 0xf0, 0x11, 0x00


	//----- nvinfo : EIATTR_KPARAM_INFO
	.align		4
.L_258:
        /*0048*/ 	.byte	0x04, 0x17
        /*004a*/ 	.short	(.L_260 - .L_259)
.L_259:
        /*004c*/ 	.word	0x00000000
        /*0050*/ 	.short	0x0007
        /*0052*/ 	.short	0x0038
        /*0054*/ 	.byte	0x00, 0xf5, 0x21, 0x00


	//----- nvinfo : EIATTR_KPARAM_INFO
	.align		4
.L_260:
        /*0058*/ 	.byte	0x04, 0x17
        /*005a*/ 	.short	(.L_262 - .L_261)
.L_261:
        /*005c*/ 	.word	0x00000000
        /*0060*/ 	.short	0x0006
        /*0062*/ 	.short	0x0030
        /*0064*/ 	.byte	0x00, 0xf5, 0x21, 0x00


	//----- nvinfo : EIATTR_KPARAM_INFO
	.align		4
.L_262:
        /*0068*/ 	.byte	0x04, 0x17
        /*006a*/ 	.short	(.L_264 - .L_263)
.L_263:
        /*006c*/ 	.word	0x00000000
        /*0070*/ 	.short	0x0005
        /*0072*/ 	.short	0x0028
        /*0074*/ 	.byte	0x00, 0xf5, 0x21, 0x00


	//----- nvinfo : EIATTR_KPARAM_INFO
	.align		4
.L_264:
        /*0078*/ 	.byte	0x04, 0x17
        /*007a*/ 	.short	(.L_266 - .L_265)
.L_265:
        /*007c*/ 	.word	0x00000000
        /*0080*/ 	.short	0x0004
        /*0082*/ 	.short	0x0020
        /*0084*/ 	.byte	0x00, 0xf5, 0x21, 0x00


	//----- nvinfo : EIATTR_KPARAM_INFO
	.align		4
.L_266:
        /*0088*/ 	.byte	0x04, 0x17
        /*008a*/ 	.short	(.L_268 - .L_267)
.L_267:
        /*008c*/ 	.word	0x00000000
        /*0090*/ 	.short	0x0003
        /*0092*/ 	.short	0x0018
        /*0094*/ 	.byte	0x00, 0xf5, 0x21, 0x00


	//----- nvinfo : EIATTR_KPARAM_INFO
	.align		4
.L_268:
        /*0098*/ 	.byte	0x04, 0x17
        /*009a*/ 	.short	(.L_270 - .L_269)
.L_269:
        /*009c*/ 	.word	0x00000000
        /*00a0*/ 	.short	0x0002
        /*00a2*/ 	.short	0x0010
        /*00a4*/ 	.byte	0x00, 0xf5, 0x21, 0x00


	//----- nvinfo : EIATTR_KPARAM_INFO
	.align		4
.L_270:
        /*00a8*/ 	.byte	0x04, 0x17
        /*00aa*/ 	.short	(.L_272 - .L_271)
.L_271:
        /*00ac*/ 	.word	0x00000000
        /*00b0*/ 	.short	0x0001
        /*00b2*/ 	.short	0x0008
        /*00b4*/ 	.byte	0x00, 0xf5, 0x21, 0x00


	//----- nvinfo : EIATTR_KPARAM_INFO
	.align		4
.L_272:
        /*00b8*/ 	.byte	0x04, 0x17
        /*00ba*/ 	.short	(.L_274 - .L_273)
.L_273:
        /*00bc*/ 	.word	0x00000000
        /*00c0*/ 	.short	0x0000
        /*00c2*/ 	.short	0x0000
        /*00c4*/ 	.byte	0x00, 0xf5, 0x21, 0x00


	//----- nvinfo : EIATTR_SPARSE_MMA_MASK
	.align		4
.L_274:
        /*00c8*/ 	.byte	0x03, 0x50
        /*00ca*/ 	.short	0x0000


	//----- nvinfo : EIATTR_MAXREG_COUNT
	.align		4
        /*00cc*/ 	.byte	0x03, 0x1b
        /*00ce*/ 	.short	0x00a8


	//----- nvinfo : EIATTR_NUM_BARRIERS
	.align		4
        /*00d0*/ 	.byte	0x02, 0x4c
        /*00d2*/ 	.byte	0x01
	.zero		1


	//----- nvinfo : EIATTR_MERCURY_ISA_VERSION
	.align		4
        /*00d4*/ 	.byte	0x03, 0x5f
        /*00d6*/ 	.short	0x0101


	//----- nvinfo : EIATTR_COOP_GROUP_MASK_REGIDS
	.align		4
        /*00d8*/ 	.byte	0x04, 0x29
        /*00da*/ 	.short	(.L_276 - .L_275)


	//   ....[0]....
.L_275:
        /*00dc*/ 	.word	0xffffffff


	//   ....[1]....
        /*00e0*/ 	.word	0x05000008


	//   ....[2]....
        /*00e4*/ 	.word	0xffffffff


	//   ....[3]....
        /*00e8*/ 	.word	0xffffffff


	//   ....[4]....
        /*00ec*/ 	.word	0xffffffff


	//   ....[5]....
        /*00f0*/ 	.word	0xffffffff


	//   ....[6]....
        /*00f4*/ 	.word	0xffffffff


	//   ....[7]....
        /*00f8*/ 	.word	0xffffffff


	//   ....[8]....
        /*00fc*/ 	.word	0xffffffff


	//   ....[9]....
        /*0100*/ 	.word	0xffffffff


	//   ....[10]....
        /*0104*/ 	.word	0xffffffff


	//   ....[11]....
        /*0108*/ 	.word	0xffffffff


	//   ....[12]....
        /*010c*/ 	.word	0xffffffff


	//   ....[13]....
        /*0110*/ 	.word	0xffffffff


	//   ....[14]....
        /*0114*/ 	.word	0xffffffff


	//   ....[15]....
        /*0118*/ 	.word	0xffffffff


	//   ....[16]....
        /*011c*/ 	.word	0xffffffff


	//   ....[17]....
        /*0120*/ 	.word	0xffffffff


	//   ....[18]....
        /*0124*/ 	.word	0xffffffff


	//   ....[19]....
        /*0128*/ 	.word	0xffffffff


	//   ....[20]....
        /*012c*/ 	.word	0xffffffff


	//   ....[21]....
        /*0130*/ 	.word	0xffffffff


	//   ....[22]....
        /*0134*/ 	.word	0xffffffff


	//   ....[23]....
        /*0138*/ 	.word	0xffffffff


	//   ....[24]....
        /*013c*/ 	.word	0xffffffff


	//   ....[25]....
        /*0140*/ 	.word	0xffffffff


	//   ....[26]....
        /*0144*/ 	.word	0xffffffff


	//   ....[27]....
        /*0148*/ 	.word	0xffffffff


	//   ....[28]....
        /*014c*/ 	.word	0xffffffff


	//   ....[29]....
        /*0150*/ 	.word	0xffffffff


	//   ....[30]....
        /*0154*/ 	.word	0xffffffff


	//   ....[31]....
        /*0158*/ 	.word	0xffffffff


	//   ....[32]....
        /*015c*/ 	.word	0xffffffff


	//   ....[33]....
        /*0160*/ 	.word	0xffffffff


	//   ....[34]....
        /*0164*/ 	.word	0xffffffff


	//   ....[35]....
        /*0168*/ 	.word	0xffffffff


	//   ....[36]....
        /*016c*/ 	.word	0xffffffff


	//   ....[37]....
        /*0170*/ 	.word	0xffffffff


	//   ....[38]....
        /*0174*/ 	.word	0xffffffff


	//   ....[39]....
        /*0178*/ 	.word	0xffffffff


	//   ....[40]....
        /*017c*/ 	.word	0xffffffff


	//   ....[41]....
        /*0180*/ 	.word	0xffffffff


	//   ....[42]....
        /*0184*/ 	.word	0xffffffff


	//   ....[43]....
        /*0188*/ 	.word	0xffffffff


	//   ....[44]....
        /*018c*/ 	.word	0xffffffff


	//   ....[45]....
        /*0190*/ 	.word	0xffffffff


	//   ....[46]....
        /*0194*/ 	.word	0xffffffff


	//   ....[47]....
        /*0198*/ 	.word	0xffffffff


	//   ....[48]....
        /*019c*/ 	.word	0xffffffff


	//   ....[49]....
        /*01a0*/ 	.word	0xffffffff


	//   ....[50]....
        /*01a4*/ 	.word	0xffffffff


	//   ....[51]....
        /*01a8*/ 	.word	0xffffffff


	//   ....[52]....
        /*01ac*/ 	.word	0xffffffff


	//   ....[53]....
        /*01b0*/ 	.word	0xffffffff


	//   ....[54]....
        /*01b4*/ 	.word	0xffffffff


	//   ....[55]....
        /*01b8*/ 	.word	0xffffffff


	//   ....[56]....
        /*01bc*/ 	.word	0xffffffff


	//   ....[57]....
        /*01c0*/ 	.word	0xffffffff


	//   ....[58]....
        /*01c4*/ 	.word	0xffffffff


	//   ....[59]....
        /*01c8*/ 	.word	0xffffffff


	//   ....[60]....
        /*01cc*/ 	.word	0xffffffff


	//   ....[61]....
        /*01d0*/ 	.word	0xffffffff


	//   ....[62]....
        /*01d4*/ 	.word	0xffffffff


	//   ....[63]....
        /*01d8*/ 	.word	0xffffffff


	//   ....[64]....
        /*01dc*/ 	.word	0xffffffff


	//   ....[65]....
        /*01e0*/ 	.word	0xffffffff


	//   ....[66]....
        /*01e4*/ 	.word	0xffffffff


	//   ....[67]....
        /*01e8*/ 	.word	0xffffffff


	//   ....[68]....
        /*01ec*/ 	.word	0xffffffff


	//   ....[69]....
        /*01f0*/ 	.word	0xffffffff


	//   ....[70]....
        /*01f4*/ 	.word	0xffffffff


	//   ....[71]....
        /*01f8*/ 	.word	0xffffffff


	//   ....[72]....
        /*01fc*/ 	.word	0xffffffff


	//   ....[73]....
        /*0200*/ 	.word	0xffffffff


	//   ....[74]....
        /*0204*/ 	.word	0xffffffff


	//   ....[75]....
        /*0208*/ 	.word	0xffffffff


	//   ....[76]....
        /*020c*/ 	.word	0xffffffff


	//   ....[77]....
        /*0210*/ 	.word	0xffffffff


	//   ....[78]....
        /*0214*/ 	.word	0xffffffff


	//   ....[79]....
        /*0218*/ 	.word	0xffffffff


	//   ....[80]....
        /*021c*/ 	.word	0xffffffff


	//   ....[81]....
        /*0220*/ 	.word	0xffffffff


	//   ....[82]....
        /*0224*/ 	.word	0xffffffff


	//   ....[83]....
        /*0228*/ 	.word	0xffffffff


	//   ....[84]....
        /*022c*/ 	.word	0xffffffff


	//   ....[85]....
        /*0230*/ 	.word	0xffffffff


	//   ....[86]....
        /*0234*/ 	.word	0xffffffff


	//   ....[87]....
        /*0238*/ 	.word	0xffffffff


	//   ....[88]....
        /*023c*/ 	.word	0xffffffff


	//   ....[89]....
        /*0240*/ 	.word	0xffffffff


	//   ....[90]....
        /*0244*/ 	.word	0xffffffff


	//   ....[91]....
        /*0248*/ 	.word	0xffffffff


	//   ....[92]....
        /*024c*/ 	.word	0xffffffff


	//   ....[93]....
        /*0250*/ 	.word	0xffffffff


	//   ....[94]....
        /*0254*/ 	.word	0xffffffff


	//   ....[95]....
        /*0258*/ 	.word	0xffffffff


	//   ....[96]....
        /*025c*/ 	.word	0xffffffff


	//   ....[97]....
        /*0260*/ 	.word	0xffffffff


	//   ....[98]....
        /*0264*/ 	.word	0xffffffff


	//   ....[99]....
        /*0268*/ 	.word	0xffffffff


	//   ....[100]....
        /*026c*/ 	.word	0xffffffff


	//   ....[101]....
        /*0270*/ 	.word	0xffffffff


	//   ....[102]....
        /*0274*/ 	.word	0xffffffff


	//   ....[103]....
        /*0278*/ 	.word	0xffffffff


	//   ....[104]....
        /*027c*/ 	.word	0xffffffff


	//   ....[105]....
        /*0280*/ 	.word	0xffffffff


	//   ....[106]....
        /*0284*/ 	.word	0xffffffff


	//   ....[107]....
        /*0288*/ 	.word	0xffffffff


	//   ....[108]....
        /*028c*/ 	.word	0xffffffff


	//   ....[109]....
        /*0290*/ 	.word	0xffffffff


	//   ....[110]....
        /*0294*/ 	.word	0xffffffff


	//   ....[111]....
        /*0298*/ 	.word	0xffffffff


	//   ....[112]....
        /*029c*/ 	.word	0xffffffff


	//   ....[113]....
        /*02a0*/ 	.word	0xffffffff


	//   ....[114]....
        /*02a4*/ 	.word	0xffffffff


	//   ....[115]....
        /*02a8*/ 	.word	0x05000016


	//   ....[116]....
        /*02ac*/ 	.word	0xffffffff


	//   ....[117]....
        /*02b0*/ 	.word	0xffffffff


	//   ....[118]....
        /*02b4*/ 	.word	0xffffffff


	//   ....[119]....
        /*02b8*/ 	.word	0xffffffff


	//   ....[120]....
        /*02bc*/ 	.word	0xffffffff


	//   ....[121]....
        /*02c0*/ 	.word	0xffffffff


	//   ....[122]....
        /*02c4*/ 	.word	0xffffffff


	//   ....[123]....
        /*02c8*/ 	.word	0xffffffff


	//   ....[124]....
        /*02cc*/ 	.word	0xffffffff


	//   ....[125]....
        /*02d0*/ 	.word	0xffffffff


	//   ....[126]....
        /*02d4*/ 	.word	0xffffffff


	//   ....[127]....
        /*02d8*/ 	.word	0xffffffff


	//   ....[128]....
        /*02dc*/ 	.word	0xffffffff


	//   ....[129]....
        /*02e0*/ 	.word	0xffffffff


	//   ....[130]....
        /*02e4*/ 	.word	0xffffffff


	//   ....[131]....
        /*02e8*/ 	.word	0xffffffff


	//   ....[132]....
        /*02ec*/ 	.word	0xffffffff


	//   ....[133]....
        /*02f0*/ 	.word	0xffffffff


	//   ....[134]....
        /*02f4*/ 	.word	0xffffffff


	//   ....[135]....
        /*02f8*/ 	.word	0xffffffff


	//   ....[136]....
        /*02fc*/ 	.word	0xffffffff


	//   ....[137]....
        /*0300*/ 	.word	0xffffffff


	//   ....[138]....
        /*0304*/ 	.word	0xffffffff


	//   ....[139]....
        /*0308*/ 	.word	0xffffffff


	//   ....[140]....
        /*030c*/ 	.word	0xffffffff


	//   ....[141]....
        /*0310*/ 	.word	0xffffffff


	//   ....[142]....
        /*0314*/ 	.word	0xffffffff


	//   ....[143]....
        /*0318*/ 	.word	0xffffffff


	//   ....[144]....
        /*031c*/ 	.word	0xffffffff


	//   ....[145]....
        /*0320*/ 	.word	0xffffffff


	//   ....[146]....
        /*0324*/ 	.word	0xffffffff


	//   ....[147]....
        /*0328*/ 	.word	0xffffffff


	//   ....[148]....
        /*032c*/ 	.word	0xffffffff


	//   ....[149]....
        /*0330*/ 	.word	0xffffffff


	//   ....[150]....
        /*0334*/ 	.word	0xffffffff


	//   ....[151]....
        /*0338*/ 	.word	0xffffffff


	//   ....[152]....
        /*033c*/ 	.word	0xffffffff


	//   ....[153]....
        /*0340*/ 	.word	0xffffffff


	//   ....[154]....
        /*0344*/ 	.word	0xffffffff


	//   ....[155]....
        /*0348*/ 	.word	0xffffffff


	//   ....[156]....
        /*034c*/ 	.word	0xffffffff


	//   ....[157]....
        /*0350*/ 	.word	0xffffffff


	//   ....[158]....
        /*0354*/ 	.word	0xffffffff


	//   ....[159]....
        /*0358*/ 	.word	0xffffffff


	//   ....[160]....
        /*035c*/ 	.word	0xffffffff


	//   ....[161]....
        /*0360*/ 	.word	0xffffffff


	//   ....[162]....
        /*0364*/ 	.word	0xffffffff


	//   ....[163]....
        /*0368*/ 	.word	0xffffffff


	//   ....[164]....
        /*036c*/ 	.word	0x05000048


	//   ....[165]....
        /*0370*/ 	.word	0x05000048


	//   ....[166]....
        /*0374*/ 	.word	0x05000048


	//   ....[167]....
        /*0378*/ 	.word	0x05000048


	//   ....[168]....
        /*037c*/ 	.word	0x05000048


	//----- nvinfo : EIATTR_COOP_GROUP_INSTR_OFFSETS
	.align		4
.L_276:
        /*0380*/ 	.byte	0x04, 0x28
        /*0382*/ 	.short	(.L_278 - .L_277)


	//   ....[0]....
.L_277:
        /*0384*/ 	.word	0x00000d30


	//   ....[1]....
        /*0388*/ 	.word	0x00001500


	//   ....[2]....
        /*038c*/ 	.word	0x000023b0


	//   ....[3]....
        /*0390*/ 	.word	0x000023d0


	//   ....[4]....
        /*0394*/ 	.word	0x000023f0


	//   ....[5]....
        /*0398*/ 	.word	0x00002410


	//   ....[6]....
        /*039c*/ 	.word	0x00002430


	//   ....[7]....
        /*03a0*/ 	.word	0x000028c0


	//   ....[8]....
        /*03a4*/ 	.word	0x000028d0


	//   ....[9]....
        /*03a8*/ 	.word	0x000028f0


	//   ....[10]....
        /*03ac*/ 	.word	0x00002910


	//   ....[11]....
        /*03b0*/ 	.word	0x00002970


	//   ....[12]....
        /*03b4*/ 	.word	0x000029b0


	//   ....[13]....
        /*03b8*/ 	.word	0x000029e0


	//   ....[14]....
        /*03bc*/ 	.word	0x00002a10


	//   ....[15]....
        /*03c0*/ 	.word	0x00002af0


	//   ....[16]....
        /*03c4*/ 	.word	0x00002b00


	//   ....[17]....
        /*03c8*/ 	.word	0x00002b30


	//   ....[18]....
        /*03cc*/ 	.word	0x00002b60


	//   ....[19]....
        /*03d0*/ 	.word	0x00002b90


	//   ....[20]....
        /*03d4*/ 	.word	0x00002bd0


	//   ....[21]....
        /*03d8*/ 	.word	0x00002bf0


	//   ....[22]....
        /*03dc*/ 	.word	0x00002c10


	//   ....[23]....
        /*03e0*/ 	.word	0x00002c80


	//   ....[24]....
        /*03e4*/ 	.word	0x00002d30


	//   ....[25]....
        /*03e8*/ 	.word	0x00002d40


	//   ....[26]....
        /*03ec*/ 	.word	0x00002d70


	//   ....[27]....
        /*03f0*/ 	.word	0x00002da0


	//   ....[28]....
        /*03f4*/ 	.word	0x00002dd0


	//   ....[29]....
        /*03f8*/ 	.word	0x00002e10


	//   ....[30]....
        /*03fc*/ 	.word	0x00002e30


	//   ....[31]....
        /*0400*/ 	.word	0x00002e50


	//   ....[32]....
        /*0404*/ 	.word	0x00002eb0


	//   ....[33]....
        /*0408*/ 	.word	0x00002f50


	//   ....[34]....
        /*040c*/ 	.word	0x00002f60


	//   ....[35]....
        /*0410*/ 	.word	0x00002f80


	//   ....[36]....
        /*0414*/ 	.word	0x00002fc0


	//   ....[37]....
        /*0418*/ 	.word	0x00002ff0


	//   ....[38]....
        /*041c*/ 	.word	0x00003030


	//   ....[39]....
        /*0420*/ 	.word	0x00003050


	//   ....[40]....
        /*0424*/ 	.word	0x00003070


	//   ....[41]....
        /*0428*/ 	.word	0x000030b0


	//   ....[42]....
        /*042c*/ 	.word	0x000031b0


	//   ....[43]....
        /*0430*/ 	.word	0x000031e0


	//   ....[44]....
        /*0434*/ 	.word	0x000031f0


	//   ....[45]....
        /*0438*/ 	.word	0x00003210


	//   ....[46]....
        /*043c*/ 	.word	0x00003250


	//   ....[47]....
        /*0440*/ 	.word	0x00003280


	//   ....[48]....
        /*0444*/ 	.word	0x000032c0


	//   ....[49]....
        /*0448*/ 	.word	0x000032e0


	//   ....[50]....
        /*044c*/ 	.word	0x00003300


	//   ....[51]....
        /*0450*/ 	.word	0x00003420


	//   ....[52]....
        /*0454*/ 	.word	0x00003440


	//   ....[53]....
        /*0458*/ 	.word	0x00003450


	//   ....[54]....
        /*045c*/ 	.word	0x00003470


	//   ....[55]....
        /*0460*/ 	.word	0x000034b0


	//   ....[56]....
        /*0464*/ 	.word	0x000034e0


	//   ....[57]....
        /*0468*/ 	.word	0x00003520


	//   ....[58]....
        /*046c*/ 	.word	0x00003540


	//   ....[59]....
        /*0470*/ 	.word	0x00003560


	//   ....[60]....
        /*0474*/ 	.word	0x00003690


	//   ....[61]....
        /*0478*/ 	.word	0x000036c0


	//   ....[62]....
        /*047c*/ 	.word	0x000036d0


	//   ....[63]....
        /*0480*/ 	.word	0x000036f0


	//   ....[64]....
        /*0484*/ 	.word	0x00003730


	//   ....[65]....
        /*0488*/ 	.word	0x00003760


	//   ....[66]....
        /*048c*/ 	.word	0x000037a0


	//   ....[67]....
        /*0490*/ 	.word	0x000037c0


	//   ....[68]....
        /*0494*/ 	.word	0x000037e0


	//   ....[69]....
        /*0498*/ 	.word	0x00003900


	//   ....[70]....
        /*049c*/ 	.word	0x00003930


	//   ....[71]....
        /*04a0*/ 	.word	0x00003940


	//   ....[72]....
        /*04a4*/ 	.word	0x00003970


	//   ....[73]....
        /*04a8*/ 	.word	0x00003990


	//   ....[74]....
        /*04ac*/ 	.word	0x000039e0


	//   ....[75]....
        /*04b0*/ 	.word	0x00003a00


	//   ....[76]....
        /*04b4*/ 	.word	0x00003a40


	//   ....[77]....
        /*04b8*/ 	.word	0x00003a60


	//   ....[78]....
        /*04bc*/ 	.word	0x00003b70


	//   ....[79]....
        /*04c0*/ 	.word	0x00003b90


	//   ....[80]....
        /*04c4*/ 	.word	0x00003ba0


	//   ....[81]....
        /*04c8*/ 	.word	0x00003bd0


	//   ....[82]....
        /*04cc*/ 	.word	0x00003c00


	//   ....[83]....
        /*04d0*/ 	.word	0x00003c50


	//   ....[84]....
        /*04d4*/ 	.word	0x00003c60


	//   ....[85]....
        /*04d8*/ 	.word	0x00003ca0


	//   ....[86]....
        /*04dc*/ 	.word	0x00003cd0


	//   ....[87]....
        /*04e0*/ 	.word	0x00003de0


	//   ....[88]....
        /*04e4*/ 	.word	0x00003e10


	//   ....[89]....
        /*04e8*/ 	.word	0x00003e20


	//   ....[90]....
        /*04ec*/ 	.word	0x00003e70


	//   ....[91]....
        /*04f0*/ 	.word	0x00003ea0


	//   ....[92]....
        /*04f4*/ 	.word	0x00003ed0


	//   ....[93]....
        /*04f8*/ 	.word	0x00003f00


	//   ....[94]....
        /*04fc*/ 	.word	0x00003f30


	//   ....[95]....
        /*0500*/ 	.word	0x00003f60


	//   ....[96]....
        /*0504*/ 	.word	0x00004050


	//   ....[97]....
        /*0508*/ 	.word	0x00004070


	//   ....[98]....
        /*050c*/ 	.word	0x00004080


	//   ....[99]....
        /*0510*/ 	.word	0x000040d0


	//   ....[100]....
        /*0514*/ 	.word	0x00004100


	//   ....[101]....
        /*0518*/ 	.word	0x00004130


	//   ....[102]....
        /*051c*/ 	.word	0x00004160


	//   ....[103]....
        /*0520*/ 	.word	0x00004190


	//   ....[104]....
        /*0524*/ 	.word	0x000041c0


	//   ....[105]....
        /*0528*/ 	.word	0x000042c0


	//   ....[106]....
        /*052c*/ 	.word	0x000042e0


	//   ....[107]....
        /*0530*/ 	.word	0x000042f0


	//   ....[108]....
        /*0534*/ 	.word	0x00004340


	//   ....[109]....
        /*0538*/ 	.word	0x00004370


	//   ....[110]....
        /*053c*/ 	.word	0x000043a0


	//   ....[111]....
        /*0540*/ 	.word	0x000043d0


	//   ....[112]....
        /*0544*/ 	.word	0x00004400


	//   ....[113]....
        /*0548*/ 	.word	0x00004430


	//   ....[114]....
        /*054c*/ 	.word	0x00004580


	//   ....[115]....
        /*0550*/ 	.word	0x00004a10


	//   ....[116]....
        /*0554*/ 	.word	0x00004ce0


	//   ....[117]....
        /*0558*/ 	.word	0x00004d90


	//   ....[118]....
        /*055c*/ 	.word	0x00004e40


	//   ....[119]....
        /*0560*/ 	.word	0x00004ef0


	//   ....[120]....
        /*0564*/ 	.word	0x00004fa0


	//   ....[121]....
        /*0568*/ 	.word	0x00005050


	//   ....[122]....
        /*056c*/ 	.word	0x00005100


	//   ....[123]....
        /*0570*/ 	.word	0x000051b0


	//   ....[124]....
        /*0574*/ 	.word	0x00005260


	//   ....[125]....
        /*0578*/ 	.word	0x00005310


	//   ....[126]....
        /*057c*/ 	.word	0x000053c0


	//   ....[127]....
        /*0580*/ 	.word	0x00005470


	//   ....[128]....
        /*0584*/ 	.word	0x00005650


	//   ....[129]....
        /*0588*/ 	.word	0x00005770


	//   ....[130]....
        /*058c*/ 	.word	0x00005890


	//   ....[131]....
        /*0590*/ 	.word	0x000059b0


	//   ....[132]....
        /*0594*/ 	.word	0x00005ad0


	//   ....[133]....
        /*0598*/ 	.word	0x00005bf0


	//   ....[134]....
        /*059c*/ 	.word	0x00005d00


	//   ....[135]....
        /*05a0*/ 	.word	0x00005e00


	//   ....[136]....
        /*05a4*/ 	.word	0x00005f00


	//   ....[137]....
        /*05a8*/ 	.word	0x00006000


	//   ....[138]....
        /*05ac*/ 	.word	0x00006100


	//   ....[139]....
        /*05b0*/ 	.word	0x00006200


	//   ....[140]....
        /*05b4*/ 	.word	0x00006a30


	//   ....[141]....
        /*05b8*/ 	.word	0x00006ab0


	//   ....[142]....
        /*05bc*/ 	.word	0x00006b30


	//   ....[143]....
        /*05c0*/ 	.word	0x00006bb0


	//   ....[144]....
        /*05c4*/ 	.word	0x00006c30


	//   ....[145]....
        /*05c8*/ 	.word	0x00006cb0


	//   ....[146]....
        /*05cc*/ 	.word	0x00006d30


	//   ....[147]....
        /*05d0*/ 	.word	0x00006db0


	//   ....[148]....
        /*05d4*/ 	.word	0x00006e30


	//   ....[149]....
        /*05d8*/ 	.word	0x00006eb0


	//   ....[150]....
        /*05dc*/ 	.word	0x00006f30


	//   ....[151]....
        /*05e0*/ 	.word	0x00006fb0


	//   ....[152]....
        /*05e4*/ 	.word	0x00007180


	//   ....[153]....
        /*05e8*/ 	.word	0x00007220


	//   ....[154]....
        /*05ec*/ 	.word	0x000072d0


	//   ....[155]....
        /*05f0*/ 	.word	0x00007380


	//   ....[156]....
        /*05f4*/ 	.word	0x00007430


	//   ....[157]....
        /*05f8*/ 	.word	0x000074e0


	//   ....[158]....
        /*05fc*/ 	.word	0x00007590


	//   ....[159]....
        /*0600*/ 	.word	0x00007640


	//   ....[160]....
        /*0604*/ 	.word	0x000076f0


	//   ....[161]....
        /*0608*/ 	.word	0x000077a0


	//   ....[162]....
        /*060c*/ 	.word	0x00007850


	//   ....[163]....
        /*0610*/ 	.word	0x000078f0


	//   ....[164]....
        /*0614*/ 	.word	0x00007960


	//   ....[165]....
        /*0618*/ 	.word	0x000079d0


	//   ....[166]....
        /*061c*/ 	.word	0x00007a40


	//   ....[167]....
        /*0620*/ 	.word	0x00007ab0


	//   ....[168]....
        /*0624*/ 	.word	0x00007b20


	//----- nvinfo : EIATTR_VRC_CTA_INIT_COUNT
	.align		4
.L_278:
        /*0628*/ 	.byte	0x02, 0x4a
	.zero		1
	.zero		1


	//----- nvinfo : EIATTR_EXIT_INSTR_OFFSETS
	.align		4
        /*062c*/ 	.byte	0x04, 0x1c
        /*062e*/ 	.short	(.L_280 - .L_279)


	//   ....[0]....
.L_279:
        /*0630*/ 	.word	0x00001f40


	//   ....[1]....
        /*0634*/ 	.word	0x000021b0


	//   ....[2]....
        /*0638*/ 	.word	0x000021d0


	//   ....[3]....
        /*063c*/ 	.word	0x00006fc0


	//   ....[4]....
        /*0640*/ 	.word	0x00007900


	//----- nvinfo : EIATTR_MAX_THREADS
	.align		4
.L_280:
        /*0644*/ 	.byte	0x04, 0x05
        /*0646*/ 	.short	(.L_282 - .L_281)
.L_281:
        /*0648*/ 	.word	0x00000180
        /*064c*/ 	.word	0x00000001
        /*0650*/ 	.word	0x00000001


	//----- nvinfo : EIATTR_CRS_STACK_SIZE
	.align		4
.L_282:
        /*0654*/ 	.byte	0x04, 0x1e
        /*0656*/ 	.short	(.L_284 - .L_283)
.L_283:
        /*0658*/ 	.word	0x00000000


	//----- nvinfo : EIATTR_CBANK_PARAM_SIZE
	.align		4
.L_284:
        /*065c*/ 	.byte	0x03, 0x19
        /*065e*/ 	.short	0x004d


	//----- nvinfo : EIATTR_PARAM_CBANK
	.align		4
        /*0660*/ 	.byte	0x04, 0x0a
        /*0662*/ 	.short	(.L_286 - .L_285)
	.align		4
.L_285:
        /*0664*/ 	.word	index@(.nv.constant0._ZN3cub18CUB_300001_SM_10006detail10radix_sort29DeviceRadixSortOnesweepKernelINS1_5radix10policy_hubImmyE10Policy1000ELNS0_9SortOrderE0EmmyiiNS1_21identity_decomposer_tEEEvPT5_SB_PT3_PKSC_PT1_PKSG_PT2_PKSK_T4_iiT6_)
        /*0668*/ 	.short	0x0380
        /*066a*/ 	.short	0x004d


	//----- nvinfo : EIATTR_SW_WAR
	.align		4
.L_286:
        /*066c*/ 	.byte	0x04, 0x36
        /*066e*/ 	.short	(.L_288 - .L_287)
.L_287:
        /*0670*/ 	.word	0x00000008
.L_288:


//--------------------- .nv.info._ZN3cub18CUB_300001_SM_10006detail10radix_sort33DeviceRadixSortExclusiveSumKernelINS1_5radix10policy_hubImmyE10Policy1000EyEEvPT0_ --------------------------
	.section	.nv.info._ZN3cub18CUB_300001_SM_10006detail10radix_sort33DeviceRadixSortExclusiveSumKernelINS1_5radix10policy_hubImmyE10Policy1000EyEEvPT0_,"",@"SHT_CUDA_INFO"
	.sectionflags	@""
	.align	4


	//----- nvinfo : EIATTR_CUDA_API_VERSION
	.align		4
        /*0000*/ 	.byte	0x04, 0x37
        /*0002*/ 	.short	(.L_290 - .L_289)
.L_289:
        /*0004*/ 	.word	0x00000082


	//----- nvinfo : EIATTR_KPARAM_INFO
	.align		4
.L_290:
        /*0008*/ 	.byte	0x04, 0x17
        /*000a*/ 	.short	(.L_292 - .L_291)
.L_291:
        /*000c*/ 	.word	0x00000000
        /*0010*/ 	.short	0x0000
        /*0012*/ 	.short	0x0000
        /*0014*/ 	.byte	0x00, 0xf5, 0x21, 0x00


	//----- nvinfo : EIATTR_SPARSE_MMA_MASK
	.align		4
.L_292:
        /*0018*/ 	.byte	0x03, 0x50
        /*001a*/ 	.short	0x0000


	//----- nvinfo : EIATTR_MAXREG_COUNT
	.align		4
        /*001c*/ 	.byte	0x03, 0x1b
        /*001e*/ 	.short	0x00ff


	//----- nvinfo : EIATTR_NUM_BARRIERS
	.align		4
        /*0020*/ 	.byte	0x02, 0x4c
        /*0022*/ 	.byte	0x01
	.zero		1


	//----- nvinfo : EIATTR_MERCURY_ISA_VERSION
	.align		4
        /*0024*/ 	.byte	0x03, 0x5f
        /*0026*/ 	.short	0x0101


	//----- nvinfo : EIATTR_COOP_GROUP_MASK_REGIDS
	.align		4
        /*0028*/ 	.byte	0x04, 0x29
        /*002a*/ 	.short	(.L_294 - .L_293)


	//   ....[0]....
.L_293:
        /*002c*/ 	.word	0xffffffff


	//   ....[1]....
        /*0030*/ 	.word	0xffffffff


	//   ....[2]....
        /*0034*/ 	.word	0xffffffff


	//   ....[3]....
        /*0038*/ 	.word	0xffffffff


	//   ....[4]....
        /*003c*/ 	.word	0xffffffff


	//   ....[5]....
        /*0040*/ 	.word	0xffffffff


	//   ....[6]....
        /*0044*/ 	.word	0xffffffff


	//   ....[7]....
        /*0048*/ 	.word	0xffffffff


	//   ....[8]....
        /*004c*/ 	.word	0xffffffff


	//   ....[9]....
        /*0050*/ 	.word	0xffffffff


	//   ....[10]....
        /*0054*/ 	.word	0x05000015


	//   ....[11]....
        /*0058*/ 	.word	0x05000015


	//   ....[12]....
        /*005c*/ 	.word	0x05000015


	//   ....[13]....
        /*0060*/ 	.word	0x05000015


	//   ....[14]....
        /*0064*/ 	.word	0x05000015


	//   ....[15]....
        /*0068*/ 	.word	0x05000015


	//   ....[16]....
        /*006c*/ 	.word	0x05000015


	//   ....[17]....
        /*0070*/ 	.word	0x05000015


	//   ....[18]....
        /*0074*/ 	.word	0x05000015


	//   ....[19]....
        /*0078*/ 	.word	0x05000015


	//----- nvinfo : EIATTR_COOP_GROUP_INSTR_OFFSETS
	.align		4
.L_294:
        /*007c*/ 	.byte	0x04, 0x28
        /*007e*/ 	.short	(.L_296 - .L_295)


	//   ....[0]....
.L_295:
        /*0080*/ 	.word	0x00000250


	//   ....[1]....
        /*0084*/ 	.word	0x00000260


	//   ....[2]....
        /*0088*/ 	.word	0x000002a0


	//   ....[3]....
        /*008c*/ 	.word	0x000002c0


	//   ....[4]....
        /*0090*/ 	.word	0x00000310


	//   ....[5]....
        /*0094*/ 	.word	0x00000320


	//   ....[6]....
        /*0098*/ 	.word	0x00000360


	//   ....[7]....
        /*009c*/ 	.word	0x00000380


	//   ....[8]....
        /*00a0*/ 	.word	0x000003d0


	//   ....[9]....
        /*00a4*/ 	.word	0x000003e0


	//   ....[10]....
        /*00a8*/ 	.word	0x00000660


	//   ....[11]....
        /*00ac*/ 	.word	0x000006b0


	//   ....[12]....
        /*00b0*/ 	.word	0x00000740


	//   ....[13]....
        /*00b4*/ 	.word	0x00000790


	//   ....[14]....
        /*00b8*/ 	.word	0x00000820


	//   ....[15]....
        /*00bc*/ 	.word	0x00000870


	//   ....[16]....
        /*00c0*/ 	.word	0x00000900


	//   ....[17]....
        /*00c4*/ 	.word	0x00000950


	//   ....[18]....
        /*00c8*/ 	.word	0x000009e0


	//   ....[19]....
        /*00cc*/ 	.word	0x00000a30


	//----- nvinfo : EIATTR_VRC_CTA_INIT_COUNT
	.align		4
.L_296:
        /*00d0*/ 	.byte	0x02, 0x4a
	.zero		1
	.zero		1


	//----- nvinfo : EIATTR_EXIT_INSTR_OFFSETS
	.align		4
        /*00d4*/ 	.byte	0x04, 0x1c
        /*00d6*/ 	.short	(.L_298 - .L_297)


	//   ....[0]....
.L_297:
        /*00d8*/ 	.word	0x000005d0


	//   ....[1]....
        /*00dc*/ 	.word	0x00000600


	//----- nvinfo : EIATTR_CRS_STACK_SIZE
	.align		4
.L_298:
        /*00e0*/ 	.byte	0x04, 0x1e
        /*00e2*/ 	.short	(.L_300 - .L_299)
.L_299:
        /*00e4*/ 	.word	0x00000000


	//----- nvinfo : EIATTR_CBANK_PARAM_SIZE
	.align		4
.L_300:
        /*00e8*/ 	.byte	0x03, 0x19
        /*00ea*/ 	.short	0x0008


	//----- nvinfo : EIATTR_PARAM_CBANK
	.align		4
        /*00ec*/ 	.byte	0x04, 0x0a
        /*00ee*/ 	.short	(.L_302 - .L_301)
	.align		4
.L_301:
        /*00f0*/ 	.word	index@(.nv.constant0._ZN3cub18CUB_300001_SM_10006detail10radix_sort33DeviceRadixSortExclusiveSumKernelINS1_5radix10policy_hubImmyE10Policy1000EyEEvPT0_)
        /*00f4*/ 	.short	0x0380
        /*00f6*/ 	.short	0x0008


	//----- nvinfo : EIATTR_SW_WAR
	.align		4
.L_302:
        /*00f8*/ 	.byte	0x04, 0x36
        /*00fa*/ 	.short	(.L_304 - .L_303)
.L_303:
        /*00fc*/ 	.word	0x00000008
.L_304:


//--------------------- .nv.info._ZN3cub18CUB_300001_SM_10006detail10radix_sort30DeviceRadixSortHistogramKernelINS1_5radix10policy_hubImmyE10Policy1000ELNS0_9SortOrderE0EmyNS1_21identity_decomposer_tEEEvPT2_PKT1_SA_iiT3_ --------------------------
	.section	.nv.info._ZN3cub18CUB_300001_SM_10006detail10radix_sort30DeviceRadixSortHistogramKernelINS1_5radix10policy_hubImmyE10Policy1000ELNS0_9SortOrderE0EmyNS1_21identity_decomposer_tEEEvPT2_PKT1_SA_iiT3_,"",@"SHT_CUDA_INFO"
	.sectionflags	@""
	.align	4


	//----- nvinfo : EIATTR_CUDA_API_VERSION
	.align		4
        /*0000*/ 	.byte	0x04, 0x37
        /*0002*/ 	.short	(.L_306 - .L_305)
.L_305:
        /*0004*/ 	.word	0x00000082


	//----- nvinfo : EIATTR_KPARAM_INFO
	.align		4
.L_306:
        /*0008*/ 	.byte	0x04, 0x17
        /*000a*/ 	.short	(.L_308 - .L_307)
.L_307:
        /*000c*/ 	.word	0x00000000
        /*0010*/ 	.short	0x0005
        /*0012*/ 	.short	0x0020
        /*0014*/ 	.byte	0x00, 0xf0, 0x05, 0x00


	//----- nvinfo : EIATTR_KPARAM_INFO
	.align		4
.L_308:
        /*0018*/ 	.byte	0x04, 0x17
        /*001a*/ 	.short	(.L_310 - .L_309)
.L_309:
        /*001c*/ 	.word	0x00000000
        /*0020*/ 	.short	0x0004
        /*0022*/ 	.short	0x001c
        /*0024*/ 	.byte	0x00, 0xf0, 0x11, 0x00


	//----- nvinfo : EIATTR_KPARAM_INFO
	.align		4
.L_310:
        /*0028*/ 	.byte	0x04, 0x17
        /*002a*/ 	.short	(.L_312 - .L_311)
.L_311:
        /*002c*/ 	.word	0x00000000
        /*0030*/ 	.short	0x0003
        /*0032*/ 	.short	0x0018
        /*0034*/ 	.byte	0x00, 0xf0, 0x11, 0x00


	//----- nvinfo : EIATTR_KPARAM_INFO
	.align		4
.L_312:
        /*0038*/ 	.byte	0x04, 0x17
        /*003a*/ 	.short	(.L_314 - .L_313)
.L_313:
        /*003c*/ 	.word	0x00000000
        /*0040*/ 	.short	0x0002
        /*0042*/ 	.short	0x0010
        /*0044*/ 	.byte	0x00, 0xf0, 0x21, 0x00


	//----- nvinfo : EIATTR_KPARAM_INFO
	.align		4
.L_314:
        /*0048*/ 	.byte	0x04, 0x17
        /*004a*/ 	.short	(.L_316 - .L_315)
.L_315:
        /*004c*/ 	.word	0x00000000
        /*0050*/ 	.short	0x0001
        /*0052*/ 	.short	0x0008
        /*0054*/ 	.byte	0x00, 0xf5, 0x21, 0x00


	//----- nvinfo : EIATTR_KPARAM_INFO
	.align		4
.L_316:
        /*0058*/ 	.byte	0x04, 0x17
        /*005a*/ 	.short	(.L_318 - .L_317)
.L_317:
        /*005c*/ 	.word	0x00000000
        /*0060*/ 	.short	0x0000
        /*0062*/ 	.short	0x0000
        /*0064*/ 	.byte	0x00, 0xf5, 0x21, 0x00


	//----- nvinfo : EIATTR_SPARSE_MMA_MASK
	.align		4
.L_318:
        /*0068*/ 	.byte	0x03, 0x50
        /*006a*/ 	.short	0x0000


	//----- nvinfo : EIATTR_MAXREG_COUNT
	.align		4
        /*006c*/ 	.byte	0x03, 0x1b
        /*006e*/ 	.short	0x00ff


	//----- nvinfo : EIATTR_NUM_BARRIERS
	.align		4
        /*0070*/ 	.byte	0x02, 0x4c
        /*0072*/ 	.byte	0x01
	.zero		1


	//----- nvinfo : EIATTR_MERCURY_ISA_VERSION
	.align		4
        /*0074*/ 	.byte	0x03, 0x5f
        /*0076*/ 	.short	0x0101


	//----- nvinfo : EIATTR_VRC_CTA_INIT_COUNT
	.align		4
        /*0078*/ 	.byte	0x02, 0x4a
	.zero		1
	.zero		1


	//----- nvinfo : EIATTR_EXIT_INSTR_OFFSETS
	.align		4
        /*007c*/ 	.byte	0x04, 0x1c
        /*007e*/ 	.short	(.L_320 - .L_319)


	//   ....[0]....
.L_319:
        /*0080*/ 	.word	0x00000040


	//   ....[1]....
        /*0084*/ 	.word	0x00002fb0


	//----- nvinfo : EIATTR_MAX_THREADS
	.align		4
.L_320:
        /*0088*/ 	.byte	0x04, 0x05
        /*008a*/ 	.short	(.L_322 - .L_321)
.L_321:
        /*008c*/ 	.word	0x00000080
        /*0090*/ 	.word	0x00000001
        /*0094*/ 	.word	0x00000001


	//----- nvinfo : EIATTR_CRS_STACK_SIZE
	.align		4
.L_322:
        /*0098*/ 	.byte	0x04, 0x1e
        /*009a*/ 	.short	(.L_324 - .L_323)
.L_323:
        /*009c*/ 	.word	0x00000000


	//----- nvinfo : EIATTR_CBANK_PARAM_SIZE
	.align		4
.L_324:
        /*00a0*/ 	.byte	0x03, 0x19
        /*00a2*/ 	.short	0x0021


	//----- nvinfo : EIATTR_PARAM_CBANK
	.align		4
        /*00a4*/ 	.byte	0x04, 0x0a
        /*00a6*/ 	.short	(.L_326 - .L_325)
	.align		4
.L_325:
        /*00a8*/ 	.word	index@(.nv.constant0._ZN3cub18CUB_300001_SM_10006detail10radix_sort30DeviceRadixSortHistogramKernelINS1_5radix10policy_hubImmyE10Policy1000ELNS0_9SortOrderE0EmyNS1_21identity_decomposer_tEEEvPT2_PKT1_SA_iiT3_)
        /*00ac*/ 	.short	0x0380
        /*00ae*/ 	.short	0x0021


	//----- nvinfo : EIATTR_SW_WAR
	.align		4
.L_326:
        /*00b0*/ 	.byte	0x04, 0x36
        /*00b2*/ 	.short	(.L_328 - .L_327)
.L_327:
        /*00b4*/ 	.word	0x00000008
.L_328:


//--------------------- .nv.info._ZN3cub18CUB_300001_SM_10006detail10radix_sort31DeviceRadixSortSingleTileKernelINS1_5radix10policy_hubImmyE10Policy1000ELNS0_9SortOrderE0EmmyNS1_21identity_decomposer_tEEEvPKT1_PSA_PKT2_PSE_T3_iiT4_ --------------------------
	.section	.nv.info._ZN3cub18CUB_300001_SM_10006detail10radix_sort31DeviceRadixSortSingleTileKernelINS1_5radix10policy_hubImmyE10Policy1000ELNS0_9SortOrderE0EmmyNS1_21identity_decomposer_tEEEvPKT1_PSA_PKT2_PSE_T3_iiT4_,"",@"SHT_CUDA_INFO"
	.sectionflags	@""
	.align	4


	//----- nvinfo : EIATTR_CUDA_API_VERSION
	.align		4
        /*0000*/ 	.byte	0x04, 0x37
        /*0002*/ 	.short	(.L_330 - .L_329)
.L_329:
        /*0004*/ 	.word	0x00000082


	//----- nvinfo : EIATTR_KPARAM_INFO
	.align		4
.L_330:
        /*0008*/ 	.byte	0x04, 0x17
        /*000a*/ 	.short	(.L_332 - .L_331)
.L_331:
        /*000c*/ 	.word	0x00000000
        /*0010*/ 	.short	0x0007
        /*0012*/ 	.short	0x0030
        /*0014*/ 	.byte	0x00, 0xf0, 0x05, 0x00


	//----- nvinfo : EIATTR_KPARAM_INFO
	.align		4
.L_332:
        /*0018*/ 	.byte	0x04, 0x17
        /*001a*/ 	.short	(.L_334 - .L_333)
.L_333:
        /*001c*/ 	.word	0x00000000
        /*0020*/ 	.short	0x0006
        /*0022*/ 	.short	0x002c
        /*0024*/ 	.byte	0x00, 0xf0, 0x11, 0x00


	//----- nvinfo : EIATTR_KPARAM_INFO
	.align		4
.L_334:
        /*0028*/ 	.byte	0x04, 0x17
        /*002a*/ 	.short	(.L_336 - .L_335)
.L_335:
        /*002c*/ 	.word	0x00000000
        /*0030*/ 	.short	0x0005
        /*0032*/ 	.short	0x0028
        /*0034*/ 	.byte	0x00, 0xf0, 0x11, 0x00


	//----- nvinfo : EIATTR_KPARAM_INFO
	.align		4
.L_336:
        /*0038*/ 	.byte	0x04, 0x17
        /*003a*/ 	.short	(.L_338 - .L_337)
.L_337:
        /*003c*/ 	.word	0x00000000
        /*0040*/ 	.short	0x0004
        /*0042*/ 	.short	0x0020
        /*0044*/ 	.byte	0x00, 0xf0, 0x21, 0x00


	//----- nvinfo : EIATTR_KPARAM_INFO
	.align		4
.L_338:
        /*0048*/ 	.byte	0x04, 0x17
        /*004a*/ 	.short	(.L_340 - .L_339)
.L_339:
        /*004c*/ 	.word	0x00000000
        /*0050*/ 	.short	0x0003
        /*0052*/ 	.short	0x0018
        /*0054*/ 	.byte	0x00, 0xf5, 0x21, 0x00


	//----- nvinfo : EIATTR_KPARAM_INFO
	.align		4
.L_340:
        /*0058*/ 	.byte	0x04, 0x17
        /*005a*/ 	.short	(.L_342 - .L_341)
.L_341:
        /*005c*/ 	.word	0x00000000
        /*0060*/ 	.short	0x0002
        /*0062*/ 	.short	0x0010
        /*0064*/ 	.byte	0x00, 0xf5, 0x21, 0x00


	//----- nvinfo : EIATTR_KPARAM_INFO
	.align		4
.L_342:
        /*0068*/ 	.byte	0x04, 0x17
        /*006a*/ 	.short	(.L_344 - .L_343)
.L_343:
        /*006c*/ 	.word	0x00000000
        /*0070*/ 	.short	0x0001
        /*0072*/ 	.short	0x0008
        /*0074*/ 	.byte	0x00, 0xf5, 0x21, 0x00


	//----- nvinfo : EIATTR_KPARAM_INFO
	.align		4
.L_344:
        /*0078*/ 	.byte	0x04, 0x17
        /*007a*/ 	.short	(.L_346 - .L_345)
.L_345:
        /*007c*/ 	.word	0x00000000
        /*0080*/ 	.short	0x0000
        /*0082*/ 	.short	0x0000
        /*0084*/ 	.byte	0x00, 0xf5, 0x21, 0x00


	//----- nvinfo : EIATTR_SPARSE_MMA_MASK
	.align		4
.L_346:
        /*0088*/ 	.byte	0x03, 0x50
        /*008a*/ 	.short	0x0000


	//----- nvinfo : EIATTR_MAXREG_COUNT
	.align		4
        /*008c*/ 	.byte	0x03, 0x1b
        /*008e*/ 	.short	0x00ff


	//----- nvinfo : EIATTR_NUM_BARRIERS
	.align		4
        /*0090*/ 	.byte	0x02, 0x4c
        /*0092*/ 	.byte	0x01
	.zero		1


	//----- nvinfo : EIATTR_MERCURY_ISA_VERSION
	.align		4
        /*0094*/ 	.byte	0x03, 0x5f
        /*0096*/ 	.short	0x0101


	//----- nvinfo : EIATTR_COOP_GROUP_MASK_REGIDS
	.align		4
        /*0098*/ 	.byte	0x04, 0x29
        /*009a*/ 	.short	(.L_348 - .L_347)


	//   ....[0]....
.L_347:
        /*009c*/ 	.word	0xffffffff


	//   ....[1]....
        /*00a0*/ 	.word	0xffffffff


	//   ....[2]....
        /*00a4*/ 	.word	0xffffffff


	//   ....[3]....
        /*00a8*/ 	.word	0xffffffff


	//   ....[4]....
        /*00ac*/ 	.word	0xffffffff


	//----- nvinfo : EIATTR_COOP_GROUP_INSTR_OFFSETS
	.align		4
.L_348:
        /*00b0*/ 	.byte	0x04, 0x28
        /*00b2*/ 	.short	(.L_350 - .L_349)


	//   ....[0]....
.L_349:
        /*00b4*/ 	.word	0x000011e0


	//   ....[1]....
        /*00b8*/ 	.word	0x00001200


	//   ....[2]....
        /*00bc*/ 	.word	0x00001220


	//   ....[3]....
        /*00c0*/ 	.word	0x00001240


	//   ....[4]....
        /*00c4*/ 	.word	0x00001260


	//----- nvinfo : EIATTR_VRC_CTA_INIT_COUNT
	.align		4
.L_350:
        /*00c8*/ 	.byte	0x02, 0x4a
	.zero		1
	.zero		1


	//----- nvinfo : EIATTR_EXIT_INSTR_OFFSETS
	.align		4
        /*00cc*/ 	.byte	0x04, 0x1c
        /*00ce*/ 	.short	(.L_352 - .L_351)


	//   ....[0]....
.L_351:
        /*00d0*/ 	.word	0x000023a0


	//   ....[1]....
        /*00d4*/ 	.word	0x000023e0


	//----- nvinfo : EIATTR_MAX_THREADS
	.align		4
.L_352:
        /*00d8*/ 	.byte	0x04, 0x05
        /*00da*/ 	.short	(.L_354 - .L_353)
.L_353:
        /*00dc*/ 	.word	0x00000100
        /*00e0*/ 	.word	0x00000001
        /*00e4*/ 	.word	0x00000001


	//----- nvinfo : EIATTR_CBANK_PARAM_SIZE
	.align		4
.L_354:
        /*00e8*/ 	.byte	0x03, 0x19
        /*00ea*/ 	.short	0x0031


	//----- nvinfo : EIATTR_PARAM_CBANK
	.align		4
        /*00ec*/ 	.byte	0x04, 0x0a
        /*00ee*/ 	.short	(.L_356 - .L_355)
	.align		4
.L_355:
        /*00f0*/ 	.word	index@(.nv.constant0._ZN3cub18CUB_300001_SM_10006detail10radix_sort31DeviceRadixSortSingleTileKernelINS1_5radix10policy_hubImmyE10Policy1000ELNS0_9SortOrderE0EmmyNS1_21identity_decomposer_tEEEvPKT1_PSA_PKT2_PSE_T3_iiT4_)
        /*00f4*/ 	.short	0x0380
        /*00f6*/ 	.short	0x0031


	//----- nvinfo : EIATTR_SW_WAR
	.align		4
.L_356:
        /*00f8*/ 	.byte	0x04, 0x36
        /*00fa*/ 	.short	(.L_358 - .L_357)
.L_357:
        /*00fc*/ 	.word	0x00000008
.L_358:


//--------------------- .nv.info._ZN3cub18CUB_300001_SM_10006detail10radix_sort29DeviceRadixSortOnesweepKernelINS1_5radix10policy_hubImiyE10Policy1000ELNS0_9SortOrderE0EmiyiiNS1_21identity_decomposer_tEEEvPT5_SB_PT3_PKSC_PT1_PKSG_PT2_PKSK_T4_iiT6_ --------------------------
	.section	.nv.info._ZN3cub18CUB_300001_SM_10006detail10radix_sort29DeviceRadixSortOnesweepKernelINS1_5radix10policy_hubImiyE10Policy1000ELNS0_9SortOrderE0EmiyiiNS1_21identity_decomposer_tEEEvPT5_SB_PT3_PKSC_PT1_PKSG_PT2_PKSK_T4_iiT6_,"",@"SHT_CUDA_INFO"
	.sectionflags	@""
	.align	4


	//----- nvinfo : EIATTR_CUDA_API_VERSION
	.align		4
        /*0000*/ 	.byte	0x04, 0x37
        /*0002*/ 	.short	(.L_360 - .L_359)
.L_359:
        /*0004*/ 	.word	0x00000082


	//----- nvinfo : EIATTR_KPARAM_INFO
	.align		4
.L_360:
        /*0008*/ 	.byte	0x04, 0x17
        /*000a*/ 	.short	(.L_362 - .L_361)
.L_361:
        /*000c*/ 	.word	0x00000000
        /*0010*/ 	.short	0x000b
        /*0012*/ 	.short	0x004c
        /*0014*/ 	.byte	0x00, 0xf0, 0x05, 0x00


	//----- nvinfo : EIATTR_KPARAM_INFO
	.align		4
.L_362:
        /*0018*/ 	.byte	0x04, 0x17
        /*001a*/ 	.short	(.L_364 - .L_363)
.L_363:
        /*001c*/ 	.word	0x00000000
        /*0020*/ 	.short	0x000a
        /*0022*/ 	.short	0x0048
        /*0024*/ 	.byte	0x00, 0xf0, 0x11, 0x00


	//----- nvinfo : EIATTR_KPARAM_INFO
	.align		4
.L_364:
        /*0028*/ 	.byte	0x04, 0x17
        /*002a*/ 	.short	(.L_366 - .L_365)
.L_365:
        /*002c*/ 	.word	0x00000000
        /*0030*/ 	.short	0x0009
        /*0032*/ 	.short	0x0044
        /*0034*/ 	.byte	0x00, 0xf0, 0x11, 0x00


	//----- nvinfo : EIATTR_KPARAM_INFO
	.align		4
.L_366:
        /*0038*/ 	.byte	0x04, 0x17
        /*003a*/ 	.short	(.L_368 - .L_367)
.L_367:
        /*003c*/ 	.word	0x00000000
        /*0040*/ 	.short	0x0008
        /*0042*/ 	.short	0x0040
        /*0044*/ 	.byte	0x00, 0xf0, 0x11, 0x00


	//----- nvinfo : EIATTR_KPARAM_INFO
	.align		4
.L_368:
        /*0048*/ 	.byte	0x04, 0x17
        /*004a*/ 	.short	(.L_370 - .L_369)
.L_369:
        /*004c*/ 	.word	0x00000000
        /*0050*/ 	.short	0x0007
        /*0052*/ 	.short	0x0038
        /*0054*/ 	.byte	0x00, 0xf5, 0x21, 0x00


	//----- nvinfo : EIATTR_KPARAM_INFO
	.align		4
.L_370:
        /*0058*/ 	.byte	0x04, 0x17
        /*005a*/ 	.short	(.L_372 - .L_371)
.L_371:
        /*005c*/ 	.word	0x00000000
        /*0060*/ 	.short	0x0006
        /*0062*/ 	.short	0x0030
        /*0064*/ 	.byte	0x00, 0xf5, 0x21, 0x00


	//----- nvinfo : EIATTR_KPARAM_INFO
	.align		4
.L_372:
        /*0068*/ 	.byte	0x04, 0x17
        /*006a*/ 	.short	(.L_374 - .L_373)
.L_373:
        /*006c*/ 	.word	0x00000000
        /*0070*/ 	.short	0x0005
        /*0072*/ 	.short	0x0028
        /*0074*/ 	.byte	0x00, 0xf5, 0x21, 0x00


	//----- nvinfo : EIATTR_KPARAM_INFO
	.align		4
.L_374:
        /*0078*/ 	.byte	0x04, 0x17
        /*007a*/ 	.short	(.L_376 - .L_375)
.L_375:
        /*007c*/ 	.word	0x00000000
        /*0080*/ 	.short	0x0004
        /*0082*/ 	.short	0x0020
        /*0084*/ 	.byte	0x00, 0xf5, 0x21, 0x00


	//----- nvinfo : EIATTR_KPARAM_INFO
	.align		4
.L_376:
        /*0088*/ 	.byte	0x04, 0x17
        /*008a*/ 	.short	(.L_378 - .L_377)
.L_377:
        /*008c*/ 	.word	0x00000000
        /*0090*/ 	.short	0x0003
        /*0092*/ 	.short	0x0018
        /*0094*/ 	.byte	0x00, 0xf5, 0x21, 0x00


	//----- nvinfo : EIATTR_KPARAM_INFO
	.align		4
.L_378:
        /*0098*/ 	.byte	0x04, 0x17
        /*009a*/ 	.short	(.L_380 - .L_379)
.L_379:
        /*009c*/ 	.word	0x00000000
        /*00a0*/ 	.short	0x0002
        /*00a2*/ 	.short	0x0010
        /*00a4*/ 	.byte	0x00, 0xf5, 0x21, 0x00


	//----- nvinfo : EIATTR_KPARAM_INFO
	.align		4
.L_380:
        /*00a8*/ 	.byte	0x04, 0x17
        /*00aa*/ 	.short	(.L_382 - .L_381)
.L_381:
        /*00ac*/ 	.word	0x00000000
        /*00b0*/ 	.short	0x0001
        /*00b2*/ 	.short	0x0008
        /*00b4*/ 	.byte	0x00, 0xf5, 0x21, 0x00


	//----- nvinfo : EIATTR_KPARAM_INFO
	.align		4
.L_382:
        /*00b8*/ 	.byte	0x04, 0x17
        /*00ba*/ 	.short	(.L_384 - .L_383)
.L_383:
        /*00bc*/ 	.word	0x00000000
        /*00c0*/ 	.short	0x0000
        /*00c2*/ 	.short	0x0000
        /*00c4*/ 	.byte	0x00, 0xf5, 0x21, 0x00


	//----- nvinfo : EIATTR_SPARSE_MMA_MASK
	.align		4
.L_384:
        /*00c8*/ 	.byte	0x03, 0x50
        /*00ca*/ 	.short	0x0000


	//----- nvinfo : EIATTR_MAXREG_COUNT
	.align		4
        /*00cc*/ 	.byte	0x03, 0x1b
        /*00ce*/ 	.short	0x00a8


	//----- nvinfo : EIATTR_NUM_BARRIERS
	.align		4
        /*00d0*/ 	.byte	0x02, 0x4c
        /*00d2*/ 	.byte	0x01
	.zero		1


	//----- nvinfo : EIATTR_MERCURY_ISA_VERSION
	.align		4
        /*00d4*/ 	.byte	0x03, 0x5f
        /*00d6*/ 	.short	0x0101


	//----- nvinfo : EIATTR_COOP_GROUP_MASK_REGIDS
	.align		4
        /*00d8*/ 	.byte	0x04, 0x29
        /*00da*/ 	.short	(.L_386 - .L_385)


	//   ....[0]....
.L_385:
        /*00dc*/ 	.word	0xffffffff


	//   ....[1]....
        /*00e0*/ 	.word	0x05000024


	//   ....[2]....
        /*00e4*/ 	.word	0xffffffff


	//   ....[3]....
        /*00e8*/ 	.word	0xffffffff


	//   ....[4]....
        /*00ec*/ 	.word	0xffffffff


	//   ....[5]....
        /*00f0*/ 	.word	0xffffffff


	//   ....[6]....
        /*00f4*/ 	.word	0xffffffff


	//   ....[7]....
        /*00f8*/ 	.word	0xffffffff


	//   ....[8]....
        /*00fc*/ 	.word	0xffffffff


	//   ....[9]....
        /*0100*/ 	.word	0xffffffff


	//   ....[10]....
        /*0104*/ 	.word	0xffffffff


	//   ....[11]....
        /*0108*/ 	.word	0xffffffff


	//   ....[12]....
        /*010c*/ 	.word	0xffffffff


	//   ....[13]....
        /*0110*/ 	.word	0xffffffff


	//   ....[14]....
        /*0114*/ 	.word	0xffffffff


	//   ....[15]....
        /*0118*/ 	.word	0xffffffff


	//   ....[16]....
        /*011c*/ 	.word	0xffffffff


	//   ....[17]....
        /*0120*/ 	.word	0xffffffff


	//   ....[18]....
        /*0124*/ 	.word	0xffffffff


	//   ....[19]....
        /*0128*/ 	.word	0xffffffff


	//   ....[20]....
        /*012c*/ 	.word	0xffffffff


	//   ....[21]....
        /*0130*/ 	.word	0xffffffff


	//   ....[22]....
        /*0134*/ 	.word	0xffffffff


	//   ....[23]....
        /*0138*/ 	.word	0xffffffff


	//   ....[24]....
        /*013c*/ 	.word	0xffffffff


	//   ....[25]....
        /*0140*/ 	.word	0xffffffff


	//   ....[26]....
        /*0144*/ 	.word	0xffffffff


	//   ....[27]....
        /*0148*/ 	.word	0xffffffff


	//   ....[28]....
        /*014c*/ 	.word	0xffffffff


	//   ....[29]....
        /*0150*/ 	.word	0xffffffff


	//   ....[30]....
        /*0154*/ 	.word	0xffffffff


	//   ....[31]....
        /*0158*/ 	.word	0xffffffff


	//   ....[32]....
        /*015c*/ 	.word	0xffffffff


	//   ....[33]....
        /*0160*/ 	.word	0xffffffff


	//   ....[34]....
        /*0164*/ 	.word	0xffffffff


	//   ....[35]....
        /*0168*/ 	.word	0xffffffff


	//   ....[36]....
        /*016c*/ 	.word	0xffffffff


	//   ....[37]....
        /*0170*/ 	.word	0xffffffff


	//   ....[38]....
        /*0174*/ 	.word	0xffffffff


	//   ....[39]....
        /*0178*/ 	.word	0xffffffff


	//   ....[40]....
        /*017c*/ 	.word	0xffffffff


	//   ....[41]....
        /*0180*/ 	.word	0xffffffff


	//   ....[42]....
        /*0184*/ 	.word	0xffffffff


	//   ....[43]....
        /*0188*/ 	.word	0xffffffff


	//   ....[44]....
        /*018c*/ 	.word	0xffffffff


	//   ....[45]....
        /*0190*/ 	.word	0xffffffff


	//   ....[46]....
        /*0194*/ 	.word	0xffffffff


	//   ....[47]....
        /*0198*/ 	.word	0xffffffff


	//   ....[48]....
        /*019c*/ 	.word	0xffffffff


	//   ....[49]....
        /*01a0*/ 	.word	0xffffffff


	//   ....[50]....
        /*01a4*/ 	.word	0xffffffff


	//   ....[51]....
        /*01a8*/ 	.word	0xffffffff


	//   ....[52]....
        /*01ac*/ 	.word	0xffffffff


	//   ....[53]....
        /*01b0*/ 	.word	0xffffffff


	//   ....[54]....
        /*01b4*/ 	.word	0xffffffff


	//   ....[55]....
        /*01b8*/ 	.word	0xffffffff


	//   ....[56]....
        /*01bc*/ 	.word	0xffffffff


	//   ....[57]....
        /*01c0*/ 	.word	0xffffffff


	//   ....[58]....
        /*01c4*/ 	.word	0xffffffff


	//   ....[59]....
        /*01c8*/ 	.word	0xffffffff


	//   ....[60]....
        /*01cc*/ 	.word	0xffffffff


	//   ....[61]....
        /*01d0*/ 	.word	0xffffffff


	//   ....[62]....
        /*01d4*/ 	.word	0xffffffff


	//   ....[63]....
        /*01d8*/ 	.word	0xffffffff


	//   ....[64]....
        /*01dc*/ 	.word	0xffffffff


	//   ....[65]....
        /*01e0*/ 	.word	0xffffffff


	//   ....[66]....
        /*01e4*/ 	.word	0xffffffff


	//   ....[67]....
        /*01e8*/ 	.word	0xffffffff


	//   ....[68]....
        /*01ec*/ 	.word	0xffffffff


	//   ....[69]....
        /*01f0*/ 	.word	0xffffffff


	//   ....[70]....
        /*01f4*/ 	.word	0xffffffff


	//   ....[71]....
        /*01f8*/ 	.word	0xffffffff


	//   ....[72]....
        /*01fc*/ 	.word	0xffffffff


	//   ....[73]....
        /*0200*/ 	.word	0xffffffff


	//   ....[74]....
        /*0204*/ 	.word	0xffffffff


	//   ....[75]....
        /*0208*/ 	.word	0xffffffff


	//   ....[76]....
        /*020c*/ 	.word	0xffffffff


	//   ....[77]....
        /*0210*/ 	.word	0xffffffff


	//   ....[78]....
        /*0214*/ 	.word	0xffffffff


	//   ....[79]....
        /*0218*/ 	.word	0xffffffff


	//   ....[80]....
        /*021c*/ 	.word	0xffffffff


	//   ....[81]....
        /*0220*/ 	.word	0xffffffff


	//   ....[82]....
        /*0224*/ 	.word	0xffffffff


	//   ....[83]....
        /*0228*/ 	.word	0xffffffff


	//   ....[84]....
        /*022c*/ 	.word	0xffffffff


	//   ....[85]....
        /*0230*/ 	.word	0xffffffff


	//   ....[86]....
        /*0234*/ 	.word	0xffffffff


	//   ....[87]....
        /*0238*/ 	.word	0xffffffff


	//   ....[88]....
        /*023c*/ 	.word	0xffffffff


	//   ....[89]....
        /*0240*/ 	.word	0xffffffff


	//   ....[90]....
        /*0244*/ 	.word	0xffffffff


	//   ....[91]....
        /*0248*/ 	.word	0xffffffff


	//   ....[92]....
        /*024c*/ 	.word	0xffffffff


	//   ....[93]....
        /*0250*/ 	.word	0xffffffff


	//   ....[94]....
        /*0254*/ 	.word	0xffffffff


	//   ....[95]....
        /*0258*/ 	.word	0xffffffff


	//   ....[96]....
        /*025c*/ 	.word	0xffffffff


	//   ....[97]....
        /*0260*/ 	.word	0xffffffff


	//   ....[98]....
        /*0264*/ 	.word	0xffffffff


	//   ....[99]....
        /*0268*/ 	.word	0xffffffff


	//   ....[100]....
        /*026c*/ 	.word	0xffffffff


	//   ....[101]....
        /*0270*/ 	.word	0xffffffff


	//   ....[102]....
        /*0274*/ 	.word	0xffffffff


	//   ....[103]....
        /*0278*/ 	.word	0xffffffff


	//   ....[104]....
        /*027c*/ 	.word	0xffffffff


	//   ....[105]....
        /*0280*/ 	.word	0xffffffff


	//   ....[106]....
        /*0284*/ 	.word	0xffffffff


	//   ....[107]....
        /*0288*/ 	.word	0xffffffff


	//   ....[108]....
        /*028c*/ 	.word	0xffffffff


	//   ....[109]....
        /*0290*/ 	.word	0xffffffff


	//   ....[110]....
        /*0294*/ 	.word	0xffffffff


	//   ....[111]....
        /*0298*/ 	.word	0xffffffff


	//   ....[112]....
        /*029c*/ 	.word	0xffffffff


	//   ....[113]....
        /*02a0*/ 	.word	0xffffffff


	//   ....[114]....
        /*02a4*/ 	.word	0xffffffff


	//   ....[115]....
        /*02a8*/ 	.word	0xffffffff


	//   ....[116]....
        /*02ac*/ 	.word	0xffffffff


	//   ....[117]....
        /*02b0*/ 	.word	0xffffffff


	//   ....[118]....
        /*02b4*/ 	.word	0xffffffff


	//   ....[119]....
        /*02b8*/ 	.word	0xffffffff


	//   ....[120]....
        /*02bc*/ 	.word	0xffffffff


	//   ....[121]....
        /*02c0*/ 	.word	0xffffffff


	//   ....[122]....
        /*02c4*/ 	.word	0xffffffff


	//   ....[123]....
        /*02c8*/ 	.word	0xffffffff


	//   ....[124]....
        /*02cc*/ 	.word	0xffffffff


	//   ....[125]....
        /*02d0*/ 	.word	0xffffffff


	//   ....[126]....
        /*02d4*/ 	.word	0xffffffff


	//   ....[127]....
        /*02d8*/ 	.word	0xffffffff


	//   ....[128]....
        /*02dc*/ 	.word	0xffffffff


	//   ....[129]....
        /*02e0*/ 	.word	0xffffffff


	//   ....[130]....
        /*02e4*/ 	.word	0xffffffff


	//   ....[131]....
        /*02e8*/ 	.word	0xffffffff


	//   ....[132]....
        /*02ec*/ 	.word	0xffffffff


	//   ....[133]....
        /*02f0*/ 	.word	0xffffffff


	//   ....[134]....
        /*02f4*/ 	.word	0xffffffff


	//   ....[135]....
        /*02f8*/ 	.word	0xffffffff


	//   ....[136]....
        /*02fc*/ 	.word	0xffffffff


	//   ....[137]....
        /*0300*/ 	.word	0xffffffff


	//   ....[138]....
        /*0304*/ 	.word	0xffffffff


	//   ....[139]....
        /*0308*/ 	.word	0xffffffff


	//   ....[140]....
        /*030c*/ 	.word	0xffffffff


	//   ....[141]....
        /*0310*/ 	.word	0xffffffff


	//   ....[142]....
        /*0314*/ 	.word	0x05000006


	//   ....[143]....
        /*0318*/ 	.word	0xffffffff


	//   ....[144]....
        /*031c*/ 	.word	0xffffffff


	//   ....[145]....
        /*0320*/ 	.word	0xffffffff


	//   ....[146]....
        /*0324*/ 	.word	0xffffffff


	//   ....[147]....
        /*0328*/ 	.word	0xffffffff


	//   ....[148]....
        /*032c*/ 	.word	0xffffffff


	//   ....[149]....
        /*0330*/ 	.word	0xffffffff


	//   ....[150]....
        /*0334*/ 	.word	0xffffffff


	//   ....[151]....
        /*0338*/ 	.word	0xffffffff


	//   ....[152]....
        /*033c*/ 	.word	0xffffffff


	//   ....[153]....
        /*0340*/ 	.word	0xffffffff


	//   ....[154]....
        /*0344*/ 	.word	0xffffffff


	//   ....[155]....
        /*0348*/ 	.word	0xffffffff


	//   ....[156]....
        /*034c*/ 	.word	0xffffffff


	//   ....[157]....
        /*0350*/ 	.word	0xffffffff


	//   ....[158]....
        /*0354*/ 	.word	0xffffffff


	//   ....[159]....
        /*0358*/ 	.word	0xffffffff


	//   ....[160]....
        /*035c*/ 	.word	0xffffffff


	//   ....[161]....
        /*0360*/ 	.word	0xffffffff


	//   ....[162]....
        /*0364*/ 	.word	0xffffffff


	//   ....[163]....
        /*0368*/ 	.word	0xffffffff


	//   ....[164]....
        /*036c*/ 	.word	0xffffffff


	//   ....[165]....
        /*0370*/ 	.word	0xffffffff


	//   ....[166]....
        /*0374*/ 	.word	0xffffffff


	//   ....[167]....
        /*0378*/ 	.word	0xffffffff


	//   ....[168]....
        /*037c*/ 	.word	0xffffffff


	//   ....[169]....
        /*0380*/ 	.word	0xffffffff


	//   ....[170]....
        /*0384*/ 	.word	0xffffffff


	//   ....[171]....
        /*0388*/ 	.word	0xffffffff


	//   ....[172]....
        /*038c*/ 	.word	0xffffffff


	//   ....[173]....
        /*0390*/ 	.word	0xffffffff


	//   ....[174]....
        /*0394*/ 	.word	0xffffffff


	//   ....[175]....
        /*0398*/ 	.word	0xffffffff


	//   ....[176]....
        /*039c*/ 	.word	0xffffffff


	//   ....[177]....
        /*03a0*/ 	.word	0xffffffff


	//   ....[178]....
        /*03a4*/ 	.word	0xffffffff


	//   ....[179]....
        /*03a8*/ 	.word	0xffffffff


	//   ....[180]....
        /*03ac*/ 	.word	0xffffffff


	//   ....[181]....
        /*03b0*/ 	.word	0xffffffff


	//   ....[182]....
        /*03b4*/ 	.word	0xffffffff


	//   ....[183]....
        /*03b8*/ 	.word	0xffffffff


	//   ....[184]....
        /*03bc*/ 	.word	0xffffffff


	//   ....[185]....
        /*03c0*/ 	.word	0xffffffff


	//   ....[186]....
        /*03c4*/ 	.word	0xffffffff


	//   ....[187]....
        /*03c8*/ 	.word	0xffffffff


	//   ....[188]....
        /*03cc*/ 	.word	0xffffffff


	//   ....[189]....
        /*03d0*/ 	.word	0xffffffff


	//   ....[190]....
        /*03d4*/ 	.word	0xffffffff


	//   ....[191]....
        /*03d8*/ 	.word	0xffffffff


	//   ....[192]....
        /*03dc*/ 	.word	0xffffffff


	//   ....[193]....
        /*03e0*/ 	.word	0xffffffff


	//   ....[194]....
        /*03e4*/ 	.word	0xffffffff


	//   ....[195]....
        /*03e8*/ 	.word	0xffffffff


	//   ....[196]....
        /*03ec*/ 	.word	0xffffffff


	//   ....[197]....
        /*03f0*/ 	.word	0xffffffff


	//   ....[198]....
        /*03f4*/ 	.word	0xffffffff


	//   ....[199]....
        /*03f8*/ 	.word	0xffffffff


	//   ....[200]....
        /*03fc*/ 	.word	0xffffffff


	//   ....[201]....
        /*0400*/ 	.word	0xffffffff


	//   ....[202]....
        /*0404*/ 	.word	0xffffffff


	//   ....[203]....
        /*0408*/ 	.word	0x05000053


	//   ....[204]....
        /*040c*/ 	.word	0x05000053


	//   ....[205]....
        /*0410*/ 	.word	0x05000053


	//   ....[206]....
        /*0414*/ 	.word	0x05000053


	//   ....[207]....
        /*0418*/ 	.word	0x05000053


	//----- nvinfo : EIATTR_COOP_GROUP_INSTR_OFFSETS
	.align		4
.L_386:
        /*041c*/ 	.byte	0x04, 0x28
        /*041e*/ 	.short	(.L_388 - .L_387)


	//   ....[0]....
.L_387:
        /*0420*/ 	.word	0x00000e40


	//   ....[1]....
        /*0424*/ 	.word	0x000016e0


	//   ....[2]....
        /*0428*/ 	.word	0x00002810


	//   ....[3]....
        /*042c*/ 	.word	0x00002830


	//   ....[4]....
        /*0430*/ 	.word	0x00002850


	//   ....[5]....
        /*0434*/ 	.word	0x00002870


	//   ....[6]....
        /*0438*/ 	.word	0x00002890


	//   ....[7]....
        /*043c*/ 	.word	0x00002d60


	//   ....[8]....
        /*0440*/ 	.word	0x00002d70


	//   ....[9]....
        /*0444*/ 	.word	0x00002d90


	//   ....[10]....
        /*0448*/ 	.word	0x00002db0


	//   ....[11]....
        /*044c*/ 	.word	0x00002e00


	//   ....[12]....
        /*0450*/ 	.word	0x00002e30


	//   ....[13]....
        /*0454*/ 	.word	0x00002e80


	//   ....[14]....
        /*0458*/ 	.word	0x00002ec0


	//   ....[15]....
        /*045c*/ 	.word	0x00002fd0


	//   ....[16]....
        /*0460*/ 	.word	0x00003020


	//   ....[17]....
        /*0464*/ 	.word	0x00003030


	//   ....[18]....
        /*0468*/ 	.word	0x00003080


	//   ....[19]....
        /*046c*/ 	.word	0x000030b0


	//   ....[20]....
        /*0470*/ 	.word	0x000030e0


	//   ....[21]....
        /*0474*/ 	.word	0x00003110


	//   ....[22]....
        /*0478*/ 	.word	0x00003140


	//   ....[23]....
        /*047c*/ 	.word	0x00003170


	//   ....[24]....
        /*0480*/ 	.word	0x00003240


	//   ....[25]....
        /*0484*/ 	.word	0x00003290


	//   ....[26]....
        /*0488*/ 	.word	0x000032a0


	//   ....[27]....
        /*048c*/ 	.word	0x000032f0


	//   ....[28]....
        /*0490*/ 	.word	0x00003320


	//   ....[29]....
        /*0494*/ 	.word	0x00003350


	//   ....[30]....
        /*0498*/ 	.word	0x00003380


	//   ....[31]....
        /*049c*/ 	.word	0x000033b0


	//   ....[32]....
        /*04a0*/ 	.word	0x000033e0


	//   ....[33]....
        /*04a4*/ 	.word	0x000034d0


	//   ....[34]....
        /*04a8*/ 	.word	0x000034e0


	//   ....[35]....
        /*04ac*/ 	.word	0x00003530


	//   ....[36]....
        /*04b0*/ 	.word	0x00003560


	//   ....[37]....
        /*04b4*/ 	.word	0x00003590


	//   ....[38]....
        /*04b8*/ 	.word	0x000035c0


	//   ....[39]....
        /*04bc*/ 	.word	0x000035f0


	//   ....[40]....
        /*04c0*/ 	.word	0x00003620


	//   ....[41]....
        /*04c4*/ 	.word	0x00003650


	//   ....[42]....
        /*04c8*/ 	.word	0x00003700


	//   ....[43]....
        /*04cc*/ 	.word	0x00003710


	//   ....[44]....
        /*04d0*/ 	.word	0x00003760


	//   ....[45]....
        /*04d4*/ 	.word	0x00003770


	//   ....[46]....
        /*04d8*/ 	.word	0x000037a0


	//   ....[47]....
        /*04dc*/ 	.word	0x000037d0


	//   ....[48]....
        /*04e0*/ 	.word	0x00003800


	//   ....[49]....
        /*04e4*/ 	.word	0x00003830


	//   ....[50]....
        /*04e8*/ 	.word	0x00003860


	//   ....[51]....
        /*04ec*/ 	.word	0x00003930


	//   ....[52]....
        /*04f0*/ 	.word	0x00003940


	//   ....[53]....
        /*04f4*/ 	.word	0x00003990


	//   ....[54]....
        /*04f8*/ 	.word	0x000039a0


	//   ....[55]....
        /*04fc*/ 	.word	0x000039e0


	//   ....[56]....
        /*0500*/ 	.word	0x00003a10


	//   ....[57]....
        /*0504*/ 	.word	0x00003a50


	//   ....[58]....
        /*0508*/ 	.word	0x00003a80


	//   ....[59]....
        /*050c*/ 	.word	0x00003ab0


	//   ....[60]....
        /*0510*/ 	.word	0x00003b60


	//   ....[61]....
        /*0514*/ 	.word	0x00003b70


	//   ....[62]....
        /*0518*/ 	.word	0x00003bc0


	//   ....[63]....
        /*051c*/ 	.word	0x00003bd0


	//   ....[64]....
        /*0520*/ 	.word	0x00003c10


	//   ....[65]....
        /*0524*/ 	.word	0x00003c40


	//   ....[66]....
        /*0528*/ 	.word	0x00003c80


	//   ....[67]....
        /*052c*/ 	.word	0x00003cb0


	//   ....[68]....
        /*0530*/ 	.word	0x00003ce0


	//   ....[69]....
        /*0534*/ 	.word	0x00003d80


	//   ....[70]....
        /*0538*/ 	.word	0x00003d90


	//   ....[71]....
        /*053c*/ 	.word	0x00003de0


	//   ....[72]....
        /*0540*/ 	.word	0x00003df0


	//   ....[73]....
        /*0544*/ 	.word	0x00003e20


	//   ....[74]....
        /*0548*/ 	.word	0x00003e50


	//   ....[75]....
        /*054c*/ 	.word	0x00003e80


	//   ....[76]....
        /*0550*/ 	.word	0x00003eb0


	//   ....[77]....
        /*0554*/ 	.word	0x00003ee0


	//   ....[78]....
        /*0558*/ 	.word	0x00003fc0


	//   ....[79]....
        /*055c*/ 	.word	0x00003fd0


	//   ....[80]....
        /*0560*/ 	.word	0x00004020


	//   ....[81]....
        /*0564*/ 	.word	0x00004030


	//   ....[82]....
        /*0568*/ 	.word	0x00004060


	//   ....[83]....
        /*056c*/ 	.word	0x00004090


	//   ....[84]....
        /*0570*/ 	.word	0x000040c0


	//   ....[85]....
        /*0574*/ 	.word	0x000040f0


	//   ....[86]....
        /*0578*/ 	.word	0x00004120


	//   ....[87]....
        /*057c*/ 	.word	0x000041e0


	//   ....[88]....
        /*0580*/ 	.word	0x000041f0


	//   ....[89]....
        /*0584*/ 	.word	0x00004240


	//   ....[90]....
        /*0588*/ 	.word	0x00004270


	//   ....[91]....
        /*058c*/ 	.word	0x000042a0


	//   ....[92]....
        /*0590*/ 	.word	0x000042d0


	//   ....[93]....
        /*0594*/ 	.word	0x00004300


	//   ....[94]....
        /*0598*/ 	.word	0x00004330


	//   ....[95]....
        /*059c*/ 	.word	0x00004370


	//   ....[96]....
        /*05a0*/ 	.word	0x00004400


	//   ....[97]....
        /*05a4*/ 	.word	0x00004420


	//   ....[98]....
        /*05a8*/ 	.word	0x00004430


	//   ....[99]....
        /*05ac*/ 	.word	0x00004480


	//   ....[100]....
        /*05b0*/ 	.word	0x00004490


	//   ....[101]....
        /*05b4*/ 	.word	0x000044d0


	//   ....[102]....
        /*05b8*/ 	.word	0x00004500


	//   ....[103]....
        /*05bc*/ 	.word	0x00004550


	//   ....[104]....
        /*05c0*/ 	.word	0x00004580


	//   ....[105]....
        /*05c4*/ 	.word	0x00004630


	//   ....[106]....
        /*05c8*/ 	.word	0x00004650


	//   ....[107]....
        /*05cc*/ 	.word	0x00004660


	//   ....[108]....
        /*05d0*/ 	.word	0x000046c0


	//   ....[109]....
        /*05d4*/ 	.word	0x000046f0


	//   ....[110]....
        /*05d8*/ 	.word	0x00004720


	//   ....[111]....
        /*05dc*/ 	.word	0x00004750


	//   ....[112]....
        /*05e0*/ 	.word	0x00004780


	//   ....[113]....
        /*05e4*/ 	.word	0x000047b0


	//   ....[114]....
        /*05e8*/ 	.word	0x00004860


	//   ....[115]....
        /*05ec*/ 	.word	0x00004880


	//   ....[116]....
        /*05f0*/ 	.word	0x00004890


	//   ....[117]....
        /*05f4*/ 	.word	0x000048f0


	//   ....[118]....
        /*05f8*/ 	.word	0x00004920


	//   ....[119]....
        /*05fc*/ 	.word	0x00004950


	//   ....[120]....
        /*0600*/ 	.word	0x00004980


	//   ....[121]....
        /*0604*/ 	.word	0x000049b0


	//   ....[122]....
        /*0608*/ 	.word	0x000049e0


	//   ....[123]....
        /*060c*/ 	.word	0x00004a90


	//   ....[124]....
        /*0610*/ 	.word	0x00004ac0


	//   ....[125]....
        /*0614*/ 	.word	0x00004ad0


	//   ....[126]....
        /*0618*/ 	.word	0x00004b20


	//   ....[127]....
        /*061c*/ 	.word	0x00004b30


	//   ....[128]....
        /*0620*/ 	.word	0x00004b70


	//   ....[129]....
        /*0624*/ 	.word	0x00004ba0


	//   ....[130]....
        /*0628*/ 	.word	0x00004be0


	//   ....[131]....
        /*062c*/ 	.word	0x00004c10


	//   ....[132]....
        /*0630*/ 	.word	0x00004ce0


	//   ....[133]....
        /*0634*/ 	.word	0x00004cf0


	//   ....[134]....
        /*0638*/ 	.word	0x00004d40


	//   ....[135]....
        /*063c*/ 	.word	0x00004d70


	//   ....[136]....
        /*0640*/ 	.word	0x00004da0


	//   ....[137]....
        /*0644*/ 	.word	0x00004dd0


	//   ....[138]....
        /*0648*/ 	.word	0x00004e00


	//   ....[139]....
        /*064c*/ 	.word	0x00004e30


	//   ....[140]....
        /*0650*/ 	.word	0x00004ea0


	//   ....[141]....
        /*0654*/ 	.word	0x00004f50


	//   ....[142]....
        /*0658*/ 	.word	0x00005520


	//   ....[143]....
        /*065c*/ 	.word	0x00005870


	//   ....[144]....
        /*0660*/ 	.word	0x00005920


	//   ....[145]....
        /*0664*/ 	.word	0x000059d0


	//   ....[146]....
        /*0668*/ 	.word	0x00005a80


	//   ....[147]....
        /*066c*/ 	.word	0x00005b30


	//   ....[148]....
        /*0670*/ 	.word	0x00005be0


	//   ....[149]....
        /*0674*/ 	.word	0x00005c90


	//   ....[150]....
        /*0678*/ 	.word	0x00005d40


	//   ....[151]....
        /*067c*/ 	.word	0x00005df0


	//   ....[152]....
        /*0680*/ 	.word	0x00005ea0


	//   ....[153]....
        /*0684*/ 	.word	0x00005f50


	//   ....[154]....
        /*0688*/ 	.word	0x00006000


	//   ....[155]....
        /*068c*/ 	.word	0x000060b0


	//   ....[156]....
        /*0690*/ 	.word	0x00006160


	//   ....[157]....
        /*0694*/ 	.word	0x00006210


	//   ....[158]....
        /*0698*/ 	.word	0x00006420


	//   ....[159]....
        /*069c*/ 	.word	0x00006570


	//   ....[160]....
        /*06a0*/ 	.word	0x000066c0


	//   ....[161]....
        /*06a4*/ 	.word	0x00006810


	//   ....[162]....
        /*06a8*/ 	.word	0x00006960


	//   ....[163]....
        /*06ac*/ 	.word	0x00006ab0


	//   ....[164]....
        /*06b0*/ 	.word	0x00006c00


	//   ....[165]....
        /*06b4*/ 	.word	0x00006d50


	//   ....[166]....
        /*06b8*/ 	.word	0x00006ea0


	//   ....[167]....
        /*06bc*/ 	.word	0x00006fe0


	//   ....[168]....
        /*06c0*/ 	.word	0x00007110


	//   ....[169]....
        /*06c4*/ 	.word	0x00007240


	//   ....[170]....
        /*06c8*/ 	.word	0x00007370


	//   ....[171]....
        /*06cc*/ 	.word	0x000074a0


	//   ....[172]....
        /*06d0*/ 	.word	0x000075d0


	//   ....[173]....
        /*06d4*/ 	.word	0x000080c0


	//   ....[174]....
        /*06d8*/ 	.word	0x00008140


	//   ....[175]....
        /*06dc*/ 	.word	0x000081c0


	//   ....[176]....
        /*06e0*/ 	.word	0x00008240


	//   ....[177]....
        /*06e4*/ 	.word	0x000082c0


	//   ....[178]....
        /*06e8*/ 	.word	0x00008340


	//   ....[179]....
        /*06ec*/ 	.word	0x000083c0


	//   ....[180]....
        /*06f0*/ 	.word	0x00008440


	//   ....[181]....
        /*06f4*/ 	.word	0x000084d0


	//   ....[182]....
        /*06f8*/ 	.word	0x00008550


	//   ....[183]....
        /*06fc*/ 	.word	0x000085e0


	//   ....[184]....
        /*0700*/ 	.word	0x00008660


	//   ....[185]....
        /*0704*/ 	.word	0x000086e0


	//   ....[186]....
        /*0708*/ 	.word	0x00008760


	//   ....[187]....
        /*070c*/ 	.word	0x000087e0


	//   ....[188]....
        /*0710*/ 	.word	0x000089f0


	//   ....[189]....
        /*0714*/ 	.word	0x00008af0


	//   ....[190]....
        /*0718*/ 	.word	0x00008bf0


	//   ....[191]....
        /*071c*/ 	.word	0x00008cf0


	//   ....[192]....
        /*0720*/ 	.word	0x00008df0


	//   ....[193]....
        /*0724*/ 	.word	0x00008ef0


	//   ....[194]....
        /*0728*/ 	.word	0x00008ff0


	//   ....[195]....
        /*072c*/ 	.word	0x000090f0


	//   ....[196]....
        /*0730*/ 	.word	0x000091e0


	//   ....[197]....
        /*0734*/ 	.word	0x000092c0


	//   ....[198]....
        /*0738*/ 	.word	0x000093a0


	//   ....[199]....
        /*073c*/ 	.word	0x00009480


	//   ....[200]....
        /*0740*/ 	.word	0x00009560


	//   ....[201]....
        /*0744*/ 	.word	0x00009650


	//   ....[202]....
        /*0748*/ 	.word	0x000096f0


	//   ....[203]....
        /*074c*/ 	.word	0x00009760


	//   ....[204]....
        /*0750*/ 	.word	0x000097d0


	//   ....[205]....
        /*0754*/ 	.word	0x00009840


	//   ....[206]....
        /*0758*/ 	.word	0x000098b0


	//   ....[207]....
        /*075c*/ 	.word	0x00009920


	//----- nvinfo : EIATTR_VRC_CTA_INIT_COUNT
	.align		4
.L_388:
        /*0760*/ 	.byte	0x02, 0x4a
	.zero		1
	.zero		1


	//----- nvinfo : EIATTR_EXIT_INSTR_OFFSETS
	.align		4
        /*0764*/ 	.byte	0x04, 0x1c
        /*0766*/ 	.short	(.L_390 - .L_389)


	//   ....[0]....
.L_389:
        /*0768*/ 	.word	0x000022f0


	//   ....[1]....
        /*076c*/ 	.word	0x000025f0


	//   ....[2]....
        /*0770*/ 	.word	0x00002610


	//   ....[3]....
        /*0774*/ 	.word	0x000087f0


	//   ....[4]....
        /*0778*/ 	.word	0x00009700


	//----- nvinfo : EIATTR_MAX_THREADS
	.align		4
.L_390:
        /*077c*/ 	.byte	0x04, 0x05
        /*077e*/ 	.short	(.L_392 - .L_391)
.L_391:
        /*0780*/ 	.word	0x00000180
        /*0784*/ 	.word	0x00000001
        /*0788*/ 	.word	0x00000001


	//----- nvinfo : EIATTR_CRS_STACK_SIZE
	.align		4
.L_392:
        /*078c*/ 	.byte	0x04, 0x1e
        /*078e*/ 	.short	(.L_394 - .L_393)
.L_393:
        /*0790*/ 	.word	0x00000000


	//----- nvinfo : EIATTR_CBANK_PARAM_SIZE
	.align		4
.L_394:
        /*0794*/ 	.byte	0x03, 0x19
        /*0796*/ 	.short	0x004d


	//----- nvinfo : EIATTR_PARAM_CBANK
	.align		4
        /*0798*/ 	.byte	0x04, 0x0a
        /*079a*/ 	.short	(.L_396 - .L_395)
	.align		4
.L_395:
        /*079c*/ 	.word	index@(.nv.constant0._ZN3cub18CUB_300001_SM_10006detail10radix_sort29DeviceRadixSortOnesweepKernelINS1_5radix10policy_hubImiyE10Policy1000ELNS0_9SortOrderE0EmiyiiNS1_21identity_decomposer_tEEEvPT5_SB_PT3_PKSC_PT1_PKSG_PT2_PKSK_T4_iiT6_)
        /*07a0*/ 	.short	0x0380
        /*07a2*/ 	.short	0x004d


	//----- nvinfo : EIATTR_SW_WAR
	.align		4
.L_396:
        /*07a4*/ 	.byte	0x04, 0x36
        /*07a6*/ 	.short	(.L_398 - .L_397)
.L_397:
        /*07a8*/ 	.word	0x00000008
.L_398:


//--------------------- .nv.info._ZN3cub18CUB_300001_SM_10006detail10radix_sort33DeviceRadixSortExclusiveSumKernelINS1_5radix10policy_hubImiyE10Policy1000EyEEvPT0_ --------------------------
	.section	.nv.info._ZN3cub18CUB_300001_SM_10006detail10radix_sort33DeviceRadixSortExclusiveSumKernelINS1_5radix10policy_hubImiyE10Policy1000EyEEvPT0_,"",@"SHT_CUDA_INFO"
	.sectionflags	@""
	.align	4


	//----- nvinfo : EIATTR_CUDA_API_VERSION
	.align		4
        /*0000*/ 	.byte	0x04, 0x37
        /*0002*/ 	.short	(.L_400 - .L_399)
.L_399:
        /*0004*/ 	.word	0x00000082


	//----- nvinfo : EIATTR_KPARAM_INFO
	.align		4
.L_400:
        /*0008*/ 	.byte	0x04, 0x17
        /*000a*/ 	.short	(.L_402 - .L_401)
.L_401:
        /*000c*/ 	.word	0x00000000
        /*0010*/ 	.short	0x0000
        /*0012*/ 	.short	0x0000
        /*0014*/ 	.byte	0x00, 0xf5, 0x21, 0x00


	//----- nvinfo : EIATTR_SPARSE_MMA_MASK
	.align		4
.L_402:
        /*0018*/ 	.byte	0x03, 0x50
        /*001a*/ 	.short	0x0000


	//----- nvinfo : EIATTR_MAXREG_COUNT
	.align		4
        /*001c*/ 	.byte	0x03, 0x1b
        /*001e*/ 	.short	0x00ff


	//----- nvinfo : EIATTR_NUM_BARRIERS
	.align		4
        /*0020*/ 	.byte	0x02, 0x4c
        /*0022*/ 	.byte	0x01
	.zero		1


	//----- nvinfo : EIATTR_MERCURY_ISA_VERSION
	.align		4
        /*0024*/ 	.byte	0x03, 0x5f
        /*0026*/ 	.short	0x0101


	//----- nvinfo : EIATTR_COOP_GROUP_MASK_REGIDS
	.align		4
        /*0028*/ 	.byte	0x04, 0x29
        /*002a*/ 	.short	(.L_404 - .L_403)


	//   ....[0]....
.L_403:
        /*002c*/ 	.word	0xffffffff


	//   ....[1]....
        /*0030*/ 	.word	0xffffffff


	//   ....[2]....
        /*0034*/ 	.word	0xffffffff


	//   ....[3]....
        /*0038*/ 	.word	0xffffffff


	//   ....[4]....
        /*003c*/ 	.word	0xffffffff


	//   ....[5]....
        /*0040*/ 	.word	0xffffffff


	//   ....[6]....
        /*0044*/ 	.word	0xffffffff


	//   ....[7]....
        /*0048*/ 	.word	0xffffffff


	//   ....[8]....
        /*004c*/ 	.word	0xffffffff


	//   ....[9]....
        /*0050*/ 	.word	0xffffffff


	//   ....[10]....
        /*0054*/ 	.word	0x05000015


	//   ....[11]....
        /*0058*/ 	.word	0x05000015


	//   ....[12]....
        /*005c*/ 	.word	0x05000015


	//   ....[13]....
        /*0060*/ 	.word	0x05000015


	//   ....[14]....
        /*0064*/ 	.word	0x05000015


	//   ....[15]....
        /*0068*/ 	.word	0x05000015


	//   ....[16]....
        /*006c*/ 	.word	0x05000015


	//   ....[17]....
        /*0070*/ 	.word	0x05000015


	//   ....[18]....
        /*0074*/ 	.word	0x05000015


	//   ....[19]....
        /*0078*/ 	.word	0x05000015


	//----- nvinfo : EIATTR_COOP_GROUP_INSTR_OFFSETS
	.align		4
.L_404:
        /*007c*/ 	.byte	0x04, 0x28
        /*007e*/ 	.short	(.L_406 - .L_405)


	//   ....[0]....
.L_405:
        /*0080*/ 	.word	0x00000250


	//   ....[1]....
        /*0084*/ 	.word	0x00000260


	//   ....[2]....
        /*0088*/ 	.word	0x000002a0


	//   ....[3]....
        /*008c*/ 	.word	0x000002c0


	//   ....[4]....
        /*0090*/ 	.word	0x00000310


	//   ....[5]....
        /*0094*/ 	.word	0x00000320


	//   ....[6]....
        /*0098*/ 	.word	0x00000360


	//   ....[7]....
        /*009c*/ 	.word	0x00000380


	//   ....[8]....
        /*00a0*/ 	.word	0x000003d0


	//   ....[9]....
        /*00a4*/ 	.word	0x000003e0


	//   ....[10]....
        /*00a8*/ 	.word	0x00000660


	//   ....[11]....
        /*00ac*/ 	.word	0x000006b0


	//   ....[12]....
        /*00b0*/ 	.word	0x00000740


	//   ....[13]....
        /*00b4*/ 	.word	0x00000790


	//   ....[14]....
        /*00b8*/ 	.word	0x00000820


	//   ....[15]....
        /*00bc*/ 	.word	0x00000870


	//   ....[16]....
        /*00c0*/ 	.word	0x00000900


	//   ....[17]....
        /*00c4*/ 	.word	0x00000950


	//   ....[18]....
        /*00c8*/ 	.word	0x000009e0


	//   ....[19]....
        /*00cc*/ 	.word	0x00000a30


	//----- nvinfo : EIATTR_VRC_CTA_INIT_COUNT
	.align		4
.L_406:
        /*00d0*/ 	.byte	0x02, 0x4a
	.zero		1
	.zero		1


	//----- nvinfo : EIATTR_EXIT_INSTR_OFFSETS
	.align		4
        /*00d4*/ 	.byte	0x04, 0x1c
        /*00d6*/ 	.short	(.L_408 - .L_407)


	//   ....[0]....
.L_407:
        /*00d8*/ 	.word	0x000005d0


	//   ....[1]....
        /*00dc*/ 	.word	0x00000600


	//----- nvinfo : EIATTR_CRS_STACK_SIZE
	.align		4
.L_408:
        /*00e0*/ 	.byte	0x04, 0x1e
        /*00e2*/ 	.short	(.L_410 - .L_409)
.L_409:
        /*00e4*/ 	.word	0x00000000


	//----- nvinfo : EIATTR_CBANK_PARAM_SIZE
	.align		4
.L_410:
        /*00e8*/ 	.byte	0x03, 0x19
        /*00ea*/ 	.short	0x0008


	//----- nvinfo : EIATTR_PARAM_CBANK
	.align		4
        /*00ec*/ 	.byte	0x04, 0x0a
        /*00ee*/ 	.short	(.L_412 - .L_411)
	.align		4
.L_411:
        /*00f0*/ 	.word	index@(.nv.constant0._ZN3cub18CUB_300001_SM_10006detail10radix_sort33DeviceRadixSortExclusiveSumKernelINS1_5radix10policy_hubImiyE10Policy1000EyEEvPT0_)
        /*00f4*/ 	.short	0x0380
        /*00f6*/ 	.short	0x0008


	//----- nvinfo : EIATTR_SW_WAR
	.align		4
.L_412:
        /*00f8*/ 	.byte	0x04, 0x36
        /*00fa*/ 	.short	(.L_414 - .L_413)
.L_413:
        /*00fc*/ 	.word	0x00000008
.L_414:


//--------------------- .nv.info._ZN3cub18CUB_300001_SM_10006detail10radix_sort30DeviceRadixSortHistogramKernelINS1_5radix10policy_hubImiyE10Policy1000ELNS0_9SortOrderE0EmyNS1_21identity_decomposer_tEEEvPT2_PKT1_SA_iiT3_ --------------------------
	.section	.nv.info._ZN3cub18CUB_300001_SM_10006detail10radix_sort30DeviceRadixSortHistogramKernelINS1_5radix10policy_hubImiyE10Policy1000ELNS0_9SortOrderE0EmyNS1_21identity_decomposer_tEEEvPT2_PKT1_SA_iiT3_,"",@"SHT_CUDA_INFO"
	.sectionflags	@""
	.align	4


	//----- nvinfo : EIATTR_CUDA_API_VERSION
	.align		4
        /*0000*/ 	.byte	0x04, 0x37
        /*0002*/ 	.short	(.L_416 - .L_415)
.L_415:
        /*0004*/ 	.word	0x00000082


	//----- nvinfo : EIATTR_KPARAM_INFO
	.align		4
.L_416:
        /*0008*/ 	.byte	0x04, 0x17
        /*000a*/ 	.short	(.L_418 - .L_417)
.L_417:
        /*000c*/ 	.word	0x00000000
        /*0010*/ 	.short	0x0005
        /*0012*/ 	.short	0x0020
        /*0014*/ 	.byte	0x00, 0xf0, 0x05, 0x00


	//----- nvinfo : EIATTR_KPARAM_INFO
	.align		4
.L_418:
        /*0018*/ 	.byte	0x04, 0x17
        /*001a*/ 	.short	(.L_420 - .L_419)
.L_419:
        /*001c*/ 	.word	0x00000000
        /*0020*/ 	.short	0x0004
        /*0022*/ 	.short	0x001c
        /*0024*/ 	.byte	0x00, 0xf0, 0x11, 0x00


	//----- nvinfo : EIATTR_KPARAM_INFO
	.align		4
.L_420:
        /*0028*/ 	.byte	0x04, 0x17
        /*002a*/ 	.short	(.L_422 - .L_421)
.L_421:
        /*002c*/ 	.word	0x00000000
        /*0030*/ 	.short	0x0003
        /*0032*/ 	.short	0x0018
        /*0034*/ 	.byte	0x00, 0xf0, 0x11, 0x00


	//----- nvinfo : EIATTR_KPARAM_INFO
	.align		4
.L_422:
        /*0038*/ 	.byte	0x04, 0x17
        /*003a*/ 	.short	(.L_424 - .L_423)
.L_423:
        /*003c*/ 	.word	0x00000000
        /*0040*/ 	.short	0x0002
        /*0042*/ 	.short	0x0010
        /*0044*/ 	.byte	0x00, 0xf0, 0x21, 0x00


	//----- nvinfo : EIATTR_KPARAM_INFO
	.align		4
.L_424:
        /*0048*/ 	.byte	0x04, 0x17
        /*004a*/ 	.short	(.L_426 - .L_425)
.L_425:
        /*004c*/ 	.word	0x00000000
        /*0050*/ 	.short	0x0001
        /*0052*/ 	.short	0x0008
        /*0054*/ 	.byte	0x00, 0xf5, 0x21, 0x00


	//----- nvinfo : EIATTR_KPARAM_INFO
	.align		4
.L_426:
        /*0058*/ 	.byte	0x04, 0x17
        /*005a*/ 	.short	(.L_428 - .L_427)
.L_427:
        /*005c*/ 	.word	0x00000000
        /*0060*/ 	.short	0x0000
        /*0062*/ 	.short	0x0000
        /*0064*/ 	.byte	0x00, 0xf5, 0x21, 0x00


	//----- nvinfo : EIATTR_SPARSE_MMA_MASK
	.align		4
.L_428:
        /*0068*/ 	.byte	0x03, 0x50
        /*006a*/ 	.short	0x0000


	//----- nvinfo : EIATTR_MAXREG_COUNT
	.align		4
        /*006c*/ 	.byte	0x03, 0x1b
        /*006e*/ 	.short	0x00ff


	//----- nvinfo : EIATTR_NUM_BARRIERS
	.align		4
        /*0070*/ 	.byte	0x02, 0x4c
        /*0072*/ 	.byte	0x01
	.zero		1


	//----- nvinfo : EIATTR_MERCURY_ISA_VERSION
	.align		4
        /*0074*/ 	.byte	0x03, 0x5f
        /*0076*/ 	.short	0x0101


	//----- nvinfo : EIATTR_VRC_CTA_INIT_COUNT
	.align		4
        /*0078*/ 	.byte	0x02, 0x4a
	.zero		1
	.zero		1


	//----- nvinfo : EIATTR_EXIT_INSTR_OFFSETS
	.align		4
        /*007c*/ 	.byte	0x04, 0x1c
        /*007e*/ 	.short	(.L_430 - .L_429)


	//   ....[0]....
.L_429:
        /*0080*/ 	.word	0x00000040


	//   ....[1]....
        /*0084*/ 	.word	0x00002fb0


	//----- nvinfo : EIATTR_MAX_THREADS
	.align		4
.L_430:
        /*0088*/ 	.byte	0x04, 0x05
        /*008a*/ 	.short	(.L_432 - .L_431)
.L_431:
        /*008c*/ 	.word	0x00000080
        /*0090*/ 	.word	0x00000001
        /*0094*/ 	.word	0x00000001


	//----- nvinfo : EIATTR_CRS_STACK_SIZE
	.align		4
.L_432:
        /*0098*/ 	.byte	0x04, 0x1e
        /*009a*/ 	.short	(.L_434 - .L_433)
.L_433:
        /*009c*/ 	.word	0x00000000


	//----- nvinfo : EIATTR_CBANK_PARAM_SIZE
	.align		4
.L_434:
        /*00a0*/ 	.byte	0x03, 0x19
        /*00a2*/ 	.short	0x0021


	//----- nvinfo : EIATTR_PARAM_CBANK
	.align		4
        /*00a4*/ 	.byte	0x04, 0x0a
        /*00a6*/ 	.short	(.L_436 - .L_435)
	.align		4
.L_435:
        /*00a8*/ 	.word	index@(.nv.constant0._ZN3cub18CUB_300001_SM_10006detail10radix_sort30DeviceRadixSortHistogramKernelINS1_5radix10policy_hubImiyE10Policy1000ELNS0_9SortOrderE0EmyNS1_21identity_decomposer_tEEEvPT2_PKT1_SA_iiT3_)
        /*00ac*/ 	.short	0x0380
        /*00ae*/ 	.short	0x0021


	//----- nvinfo : EIATTR_SW_WAR
	.align		4
.L_436:
        /*00b0*/ 	.byte	0x04, 0x36
        /*00b2*/ 	.short	(.L_438 - .L_437)
.L_437:
        /*00b4*/ 	.word	0x00000008
.L_438:


//--------------------- .nv.info._ZN3cub18CUB_300001_SM_10006detail10radix_sort31DeviceRadixSortSingleTileKernelINS1_5radix10policy_hubImiyE10Policy1000ELNS0_9SortOrderE0EmiyNS1_21identity_decomposer_tEEEvPKT1_PSA_PKT2_PSE_T3_iiT4_ --------------------------
	.section	.nv.info._ZN3cub18CUB_300001_SM_10006detail10radix_sort31DeviceRadixSortSingleTileKernelINS1_5radix10policy_hubImiyE10Policy1000ELNS0_9SortOrderE0EmiyNS1_21identity_decomposer_tEEEvPKT1_PSA_PKT2_PSE_T3_iiT4_,"",@"SHT_CUDA_INFO"
	.sectionflags	@""
	.align	4


	//----- nvinfo : EIATTR_CUDA_API_VERSION
	.align		4
        /*0000*/ 	.byte	0x04, 0x37
        /*0002*/ 	.short	(.L_440 - .L_439)
.L_439:
        /*0004*/ 	.word	0x00000082


	//----- nvinfo : EIATTR_KPARAM_INFO
	.align		4
.L_440:
        /*0008*/ 	.byte	0x04, 0x17
        /*000a*/ 	.short	(.L_442 - .L_441)
.L_441:
        /*000c*/ 	.word	0x00000000
        /*0010*/ 	.short	0x0007
        /*0012*/ 	.short	0x0030
        /*0014*/ 	.byte	0x00, 0xf0, 0x05, 0x00


	//----- nvinfo : EIATTR_KPARAM_INFO
	.align		4
.L_442:
        /*0018*/ 	.byte	0x04, 0x17
        /*001a*/ 	.short	(.L_444 - .L_443)
.L_443:
        /*001c*/ 	.word	0x00000000
        /*0020*/ 	.short	0x0006
        /*0022*/ 	.short	0x002c
        /*0024*/ 	.byte	0x00, 0xf0, 0x11, 0x00


	//----- nvinfo : EIATTR_KPARAM_INFO
	.align		4
.L_444:
        /*0028*/ 	.byte	0x04, 0x17
        /*002a*/ 	.short	(.L_446 - .L_445)
.L_445:
        /*002c*/ 	.word	0x00000000
        /*0030*/ 	.short	0x0005
        /*0032*/ 	.short	0x0028
        /*0034*/ 	.byte	0x00, 0xf0, 0x11, 0x00


	//----- nvinfo : EIATTR_KPARAM_INFO
	.align		4
.L_446:
        /*0038*/ 	.byte	0x04, 0x17
        /*003a*/ 	.short	(.L_448 - .L_447)
.L_447:
        /*003c*/ 	.word	0x00000000
        /*0040*/ 	.short	0x0004
        /*0042*/ 	.short	0x0020
        /*0044*/ 	.byte	0x00, 0xf0, 0x21, 0x00


	//----- nvinfo : EIATTR_KPARAM_INFO
	.align		4
.L_448:
        /*0048*/ 	.byte	0x04, 0x17
        /*004a*/ 	.short	(.L_450 - .L_449)
.L_449:
        /*004c*/ 	.word	0x00000000
        /*0050*/ 	.short	0x0003
        /*0052*/ 	.short	0x0018
        /*0054*/ 	.byte	0x00, 0xf5, 0x21, 0x00


	//----- nvinfo : EIATTR_KPARAM_INFO
	.align		4
.L_450:
        /*0058*/ 	.byte	0x04, 0x17
        /*005a*/ 	.short	(.L_452 - .L_451)
.L_451:
        /*005c*/ 	.word	0x00000000
        /*0060*/ 	.short	0x0002
        /*0062*/ 	.short	0x0010
        /*0064*/ 	.byte	0x00, 0xf5, 0x21, 0x00


	//----- nvinfo : EIATTR_KPARAM_INFO
	.align		4
.L_452:
        /*0068*/ 	.byte	0x04, 0x17
        /*006a*/ 	.short	(.L_454 - .L_453)
.L_453:
        /*006c*/ 	.word	0x00000000
        /*0070*/ 	.short	0x0001
        /*0072*/ 	.short	0x0008
        /*0074*/ 	.byte	0x00, 0xf5, 0x21, 0x00


	//----- nvinfo : EIATTR_KPARAM_INFO
	.align		4
.L_454:
        /*0078*/ 	.byte	0x04, 0x17
        /*007a*/ 	.short	(.L_456 - .L_455)
.L_455:
        /*007c*/ 	.word	0x00000000
        /*0080*/ 	.short	0x0000
        /*0082*/ 	.short	0x0000
        /*0084*/ 	.byte	0x00, 0xf5, 0x21, 0x00


	//----- nvinfo : EIATTR_SPARSE_MMA_MASK
	.align		4
.L_456:
        /*0088*/ 	.byte	0x03, 0x50
        /*008a*/ 	.short	0x0000


	//----- nvinfo : EIATTR_MAXREG_COUNT
	.align		4
        /*008c*/ 	.byte	0x03, 0x1b
        /*008e*/ 	.short	0x00ff


	//----- nvinfo : EIATTR_NUM_BARRIERS
	.align		4
        /*0090*/ 	.byte	0x02, 0x4c
        /*0092*/ 	.byte	0x01
	.zero		1


	//----- nvinfo : EIATTR_MERCURY_ISA_VERSION
	.align		4
        /*0094*/ 	.byte	0x03, 0x5f
        /*0096*/ 	.short	0x0101


	//----- nvinfo : EIATTR_COOP_GROUP_MASK_REGIDS
	.align		4
        /*0098*/ 	.byte	0x04, 0x29
        /*009a*/ 	.short	(.L_458 - .L_457)


	//   ....[0]....
.L_457:
        /*009c*/ 	.word	0xffffffff


	//   ....[1]....
        /*00a0*/ 	.word	0xffffffff


	//   ....[2]....
        /*00a4*/ 	.word	0xffffffff


	//   ....[3]....
        /*00a8*/ 	.word	0xffffffff


	//   ....[4]....
        /*00ac*/ 	.word	0xffffffff


	//----- nvinfo : EIATTR_COOP_GROUP_INSTR_OFFSETS
	.align		4
.L_458:
        /*00b0*/ 	.byte	0x04, 0x28
        /*00b2*/ 	.short	(.L_460 - .L_459)


	//   ....[0]....
.L_459:
        /*00b4*/ 	.word	0x000011f0


	//   ....[1]....
        /*00b8*/ 	.word	0x00001210


	//   ....[2]....
        /*00bc*/ 	.word	0x00001230


	//   ....[3]....
        /*00c0*/ 	.word	0x00001250


	//   ....[4]....
        /*00c4*/ 	.word	0x00001270


	//----- nvinfo : EIATTR_VRC_CTA_INIT_COUNT
	.align		4
.L_460:
        /*00c8*/ 	.byte	0x02, 0x4a
	.zero		1
	.zero		1


	//----- nvinfo : EIATTR_EXIT_INSTR_OFFSETS
	.align		4
        /*00cc*/ 	.byte	0x04, 0x1c
        /*00ce*/ 	.short	(.L_462 - .L_461)


	//   ....[0]....
.L_461:
        /*00d0*/ 	.word	0x000024e0


	//   ....[1]....
        /*00d4*/ 	.word	0x00002520


	//----- nvinfo : EIATTR_MAX_THREADS
	.align		4
.L_462:
        /*00d8*/ 	.byte	0x04, 0x05
        /*00da*/ 	.short	(.L_464 - .L_463)
.L_463:
        /*00dc*/ 	.word	0x00000100
        /*00e0*/ 	.word	0x00000001
        /*00e4*/ 	.word	0x00000001


	//----- nvinfo : EIATTR_CBANK_PARAM_SIZE
	.align		4
.L_464:
        /*00e8*/ 	.byte	0x03, 0x19
        /*00ea*/ 	.short	0x0031


	//----- nvinfo : EIATTR_PARAM_CBANK
	.align		4
        /*00ec*/ 	.byte	0x04, 0x0a
        /*00ee*/ 	.short	(.L_466 - .L_465)
	.align		4
.L_465:
        /*00f0*/ 	.word	index@(.nv.constant0._ZN3cub18CUB_300001_SM_10006detail10radix_sort31DeviceRadixSortSingleTileKernelINS1_5radix10policy_hubImiyE10Policy1000ELNS0_9SortOrderE0EmiyNS1_21identity_decomposer_tEEEvPKT1_PSA_PKT2_PSE_T3_iiT4_)
        /*00f4*/ 	.short	0x0380
        /*00f6*/ 	.short	0x0031


	//----- nvinfo : EIATTR_SW_WAR
	.align		4
.L_466:
        /*00f8*/ 	.byte	0x04, 0x36
        /*00fa*/ 	.short	(.L_468 - .L_467)
.L_467:
        /*00fc*/ 	.word	0x00000008
.L_468:


//--------------------- .nv.info._ZN3cub18CUB_300001_SM_10006detail4scan16DeviceScanKernelINS2_10policy_hubIiiimN4cuda3std3__44plusIvEEE10Policy1000EN6thrust24THRUST_300001_SM_1000_NS6detail15normal_iteratorINSD_10device_ptrIiEEEESI_NS0_13ScanTileStateIiLb1EEES9_NS0_8NullTypeEmiLb0ESL_EEvT0_T1_T2_iT3_T4_T5_ --------------------------
	.section	.nv.info._ZN3cub18CUB_300001_SM_10006detail4scan16DeviceScanKernelINS2_10policy_hubIiiimN4cuda3std3__44plusIvEEE10Policy1000EN6thrust24THRUST_300001_SM_1000_NS6detail15normal_iteratorINSD_10device_ptrIiEEEESI_NS0_13ScanTileStateIiLb1EEES9_NS0_8NullTypeEmiLb0ESL_EEvT0_T1_T2_iT3_T4_T5_,"",@"SHT_CUDA_INFO"
	.sectionflags	@""
	.align	4


	//----- nvinfo : EIATTR_CUDA_API_VERSION
	.align		4
        /*0000*/ 	.byte	0x04, 0x37
        /*0002*/ 	.short	(.L_470 - .L_469)
.L_469:
        /*0004*/ 	.word	0x00000082


	//----- nvinfo : EIATTR_KPARAM_INFO
	.align		4
.L_470:
        /*0008*/ 	.byte	0x04, 0x17
        /*000a*/ 	.short	(.L_472 - .L_471)
.L_471:
        /*000c*/ 	.word	0x00000000
        /*0010*/ 	.short	0x0006
        /*0012*/ 	.short	0x0020
        /*0014*/ 	.byte	0x00, 0xf0, 0x21, 0x00


	//----- nvinfo : EIATTR_KPARAM_INFO
	.align		4
.L_472:
        /*0018*/ 	.byte	0x04, 0x17
        /*001a*/ 	.short	(.L_474 - .L_473)
.L_473:
        /*001c*/ 	.word	0x00000000
        /*0020*/ 	.short	0x0005
        /*0022*/ 	.short	0x001d
        /*0024*/ 	.byte	0x00, 0xf0, 0x05, 0x00


	//----- nvinfo : EIATTR_KPARAM_INFO
	.align		4
.L_474:
        /*0028*/ 	.byte	0x04, 0x17
        /*002a*/ 	.short	(.L_476 - .L_475)
.L_475:
        /*002c*/ 	.word	0x00000000
        /*0030*/ 	.short	0x0004
        /*0032*/ 	.short	0x001c
        /*0034*/ 	.byte	0x00, 0xf0, 0x05, 0x00


	//----- nvinfo : EIATTR_KPARAM_INFO
	.align		4
.L_476:
        /*0038*/ 	.byte	0x04, 0x17
        /*003a*/ 	.short	(.L_478 - .L_477)
.L_477:
        /*003c*/ 	.word	0x00000000
        /*0040*/ 	.short	0x0003
        /*0042*/ 	.short	0x0018
        /*0044*/ 	.byte	0x00, 0xf0, 0x11, 0x00


	//----- nvinfo : EIATTR_KPARAM_INFO
	.align		4
.L_478:
        /*0048*/ 	.byte	0x04, 0x17
        /*004a*/ 	.short	(.L_480 - .L_479)
.L_479:
        /*004c*/ 	.word	0x00000000
        /*0050*/ 	.short	0x0002
        /*0052*/ 	.short	0x0010
        /*0054*/ 	.byte	0x00, 0xf0, 0x21, 0x00


	//----- nvinfo : EIATTR_KPARAM_INFO
	.align		4
.L_480:
        /*0058*/ 	.byte	0x04, 0x17
        /*005a*/ 	.short	(.L_482 - .L_481)
.L_481:
        /*005c*/ 	.word	0x00000000
        /*0060*/ 	.short	0x0001
        /*0062*/ 	.short	0x0008
        /*0064*/ 	.byte	0x00, 0xf0, 0x21, 0x00


	//----- nvinfo : EIATTR_KPARAM_INFO
	.align		4
.L_482:
        /*0068*/ 	.byte	0x04, 0x17
        /*006a*/ 	.short	(.L_484 - .L_483)
.L_483:
        /*006c*/ 	.word	0x00000000
        /*0070*/ 	.short	0x0000
        /*0072*/ 	.short	0x0000
        /*0074*/ 	.byte	0x00, 0xf0, 0x21, 0x00


	//----- nvinfo : EIATTR_SPARSE_MMA_MASK
	.align		4
.L_484:
        /*0078*/ 	.byte	0x03, 0x50
        /*007a*/ 	.short	0x0000


	//----- nvinfo : EIATTR_MAXREG_COUNT
	.align		4
        /*007c*/ 	.byte	0x03, 0x1b
        /*007e*/ 	.short	0x0080


	//----- nvinfo : EIATTR_NUM_BARRIERS
	.align		4
        /*0080*/ 	.byte	0x02, 0x4c
        /*0082*/ 	.byte	0x01
	.zero		1


	//----- nvinfo : EIATTR_MERCURY_ISA_VERSION
	.align		4
        /*0084*/ 	.byte	0x03, 0x5f
        /*0086*/ 	.short	0x0101


	//----- nvinfo : EIATTR_COOP_GROUP_MASK_REGIDS
	.align		4
        /*0088*/ 	.byte	0x04, 0x29
        /*008a*/ 	.short	(.L_486 - .L_485)


	//   ....[0]....
.L_485:
        /*008c*/ 	.word	0xffffffff


	//   ....[1]....
        /*0090*/ 	.word	0xffffffff


	//   ....[2]....
        /*0094*/ 	.word	0xffffffff


	//   ....[3]....
        /*0098*/ 	.word	0xffffffff


	//   ....[4]....
        /*009c*/ 	.word	0xffffffff


	//   ....[5]....
        /*00a0*/ 	.word	0xffffffff


	//   ....[6]....
        /*00a4*/ 	.word	0xffffffff


	//   ....[7]....
        /*00a8*/ 	.word	0xffffffff


	//   ....[8]....
        /*00ac*/ 	.word	0xffffffff


	//   ....[9]....
        /*00b0*/ 	.word	0xffffffff


	//   ....[10]....
        /*00b4*/ 	.word	0xffffffff


	//   ....[11]....
        /*00b8*/ 	.word	0xffffffff


	//   ....[12]....
        /*00bc*/ 	.word	0xffffffff


	//   ....[13]....
        /*00c0*/ 	.word	0xffffffff


	//   ....[14]....
        /*00c4*/ 	.word	0xffffffff


	//   ....[15]....
        /*00c8*/ 	.word	0xffffffff


	//   ....[16]....
        /*00cc*/ 	.word	0xffffffff


	//   ....[17]....
        /*00d0*/ 	.word	0xffffffff


	//   ....[18]....
        /*00d4*/ 	.word	0xffffffff


	//   ....[19]....
        /*00d8*/ 	.word	0xffffffff


	//   ....[20]....
        /*00dc*/ 	.word	0xffffffff


	//   ....[21]....
        /*00e0*/ 	.word	0xffffffff


	//   ....[22]....
        /*00e4*/ 	.word	0xffffffff


	//   ....[23]....
        /*00e8*/ 	.word	0xffffffff


	//   ....[24]....
        /*00ec*/ 	.word	0xffffffff


	//   ....[25]....
        /*00f0*/ 	.word	0xffffffff


	//   ....[26]....
        /*00f4*/ 	.word	0xffffffff


	//   ....[27]....
        /*00f8*/ 	.word	0xffffffff


	//   ....[28]....
        /*00fc*/ 	.word	0xffffffff


	//   ....[29]....
        /*0100*/ 	.word	0xffffffff


	//   ....[30]....
        /*0104*/ 	.word	0xffffffff


	//   ....[31]....
        /*0108*/ 	.word	0xffffffff


	//   ....[32]....
        /*010c*/ 	.word	0xffffffff


	//   ....[33]....
        /*0110*/ 	.word	0xffffffff


	//   ....[34]....
        /*0114*/ 	.word	0xffffffff


	//   ....[35]....
        /*0118*/ 	.word	0xffffffff


	//   ....[36]....
        /*011c*/ 	.word	0xffffffff


	//   ....[37]....
        /*0120*/ 	.word	0xffffffff


	//   ....[38]....
        /*0124*/ 	.word	0xffffffff


	//   ....[39]....
        /*0128*/ 	.word	0xffffffff


	//   ....[40]....
        /*012c*/ 	.word	0xffffffff


	//   ....[41]....
        /*0130*/ 	.word	0xffffffff


	//   ....[42]....
        /*0134*/ 	.word	0xffffffff


	//   ....[43]....
        /*0138*/ 	.word	0xffffffff


	//   ....[44]....
        /*013c*/ 	.word	0xffffffff


	//   ....[45]....
        /*0140*/ 	.word	0xffffffff


	//   ....[46]....
        /*0144*/ 	.word	0xffffffff


	//   ....[47]....
        /*0148*/ 	.word	0xffffffff


	//   ....[48]....
        /*014c*/ 	.word	0xffffffff


	//   ....[49]....
        /*0150*/ 	.word	0xffffffff


	//   ....[50]....
        /*0154*/ 	.word	0xffffffff


	//   ....[51]....
        /*0158*/ 	.word	0xffffffff


	//   ....[52]....
        /*015c*/ 	.word	0xffffffff


	//   ....[53]....
        /*0160*/ 	.word	0xffffffff


	//   ....[54]....
        /*0164*/ 	.word	0xffffffff


	//   ....[55]....
        /*0168*/ 	.word	0xffffffff


	//   ....[56]....
        /*016c*/ 	.word	0xffffffff


	//   ....[57]....
        /*0170*/ 	.word	0xffffffff


	//   ....[58]....
        /*0174*/ 	.word	0xffffffff


	//   ....[59]....
        /*0178*/ 	.word	0xffffffff


	//   ....[60]....
        /*017c*/ 	.word	0x05000008


	//   ....[61]....
        /*0180*/ 	.word	0x05000008


	//   ....[62]....
        /*0184*/ 	.word	0x05000008


	//   ....[63]....
        /*0188*/ 	.word	0x05000008


	//   ....[64]....
        /*018c*/ 	.word	0x05000008


	//   ....[65]....
        /*0190*/ 	.word	0x05000008


	//   ....[66]....
        /*0194*/ 	.word	0x05000008


	//   ....[67]....
        /*0198*/ 	.word	0x05000008


	//   ....[68]....
        /*019c*/ 	.word	0x05000008


	//   ....[69]....
        /*01a0*/ 	.word	0x05000008


	//   ....[70]....
        /*01a4*/ 	.word	0x05000008


	//   ....[71]....
        /*01a8*/ 	.word	0x05000008


	//   ....[72]....
        /*01ac*/ 	.word	0x05000008


	//   ....[73]....
        /*01b0*/ 	.word	0x05000008


	//   ....[74]....
        /*01b4*/ 	.word	0x05000008


	//   ....[75]....
        /*01b8*/ 	.word	0x05000008


	//   ....[76]....
        /*01bc*/ 	.word	0x05000008


	//   ....[77]....
        /*01c0*/ 	.word	0x05000008


	//   ....[78]....
        /*01c4*/ 	.word	0x05000008


	//   ....[79]....
        /*01c8*/ 	.word	0x05000008


	//   ....[80]....
        /*01cc*/ 	.word	0x05000008


	//   ....[81]....
        /*01d0*/ 	.word	0x05000008


	//   ....[82]....
        /*01d4*/ 	.word	0x05000008


	//   ....[83]....
        /*01d8*/ 	.word	0x05000008


	//   ....[84]....
        /*01dc*/ 	.word	0x05000008


	//   ....[85]....
        /*01e0*/ 	.word	0x05000008


	//   ....[86]....
        /*01e4*/ 	.word	0x05000008


	//   ....[87]....
        /*01e8*/ 	.word	0x05000008


	//   ....[88]....
        /*01ec*/ 	.word	0x05000008


	//   ....[89]....
        /*01f0*/ 	.word	0x05000008


	//   ....[90]....
        /*01f4*/ 	.word	0x05000008


	//   ....[91]....
        /*01f8*/ 	.word	0x05000008


	//   ....[92]....
        /*01fc*/ 	.word	0x05000008


	//   ....[93]....
        /*0200*/ 	.word	0x05000008


	//   ....[94]....
        /*0204*/ 	.word	0x05000008


	//   ....[95]....
        /*0208*/ 	.word	0x05000008


	//----- nvinfo : EIATTR_COOP_GROUP_INSTR_OFFSETS
	.align		4
.L_486:
        /*020c*/ 	.byte	0x04, 0x28
        /*020e*/ 	.short	(.L_488 - .L_487)


	//   ....[0]....
.L_487:
        /*0210*/ 	.word	0x00000470


	//   ....[1]....
        /*0214*/ 	.word	0x000006a0


	//   ....[2]....
        /*0218*/ 	.word	0x000006c0


	//   ....[3]....
        /*021c*/ 	.word	0x000006e0


	//   ....[4]....
        /*0220*/ 	.word	0x00000700


	//   ....[5]....
        /*0224*/ 	.word	0x00000720


	//   ....[6]....
        /*0228*/ 	.word	0x00000b20


	//   ....[7]....
        /*022c*/ 	.word	0x00000b40


	//   ....[8]....
        /*0230*/ 	.word	0x00000b60


	//   ....[9]....
        /*0234*/ 	.word	0x00000b80


	//   ....[10]....
        /*0238*/ 	.word	0x00000ba0


	//   ....[11]....
        /*023c*/ 	.word	0x00000fa0


	//   ....[12]....
        /*0240*/ 	.word	0x00001030


	//   ....[13]....
        /*0244*/ 	.word	0x00001090


	//   ....[14]....
        /*0248*/ 	.word	0x00001130


	//   ....[15]....
        /*024c*/ 	.word	0x00001190


	//   ....[16]....
        /*0250*/ 	.word	0x000011d0


	//   ....[17]....
        /*0254*/ 	.word	0x00001220


	//   ....[18]....
        /*0258*/ 	.word	0x00001270


	//   ....[19]....
        /*025c*/ 	.word	0x00001280


	//   ....[20]....
        /*0260*/ 	.word	0x00001360


	//   ....[21]....
        /*0264*/ 	.word	0x000013f0


	//   ....[22]....
        /*0268*/ 	.word	0x00001440


	//   ....[23]....
        /*026c*/ 	.word	0x000014a0


	//   ....[24]....
        /*0270*/ 	.word	0x00001500


	//   ....[25]....
        /*0274*/ 	.word	0x00001540


	//   ....[26]....
        /*0278*/ 	.word	0x00001580


	//   ....[27]....
        /*027c*/ 	.word	0x000015c0


	//   ....[28]....
        /*0280*/ 	.word	0x000015d0


	//   ....[29]....
        /*0284*/ 	.word	0x00001a50


	//   ....[30]....
        /*0288*/ 	.word	0x00002410


	//   ....[31]....
        /*028c*/ 	.word	0x00002640


	//   ....[32]....
        /*0290*/ 	.word	0x00002660


	//   ....[33]....
        /*0294*/ 	.word	0x00002680


	//   ....[34]....
        /*0298*/ 	.word	0x000026a0


	//   ....[35]....
        /*029c*/ 	.word	0x000026c0


	//   ....[36]....
        /*02a0*/ 	.word	0x00002a50


	//   ....[37]....
        /*02a4*/ 	.word	0x00002a70


	//   ....[38]....
        /*02a8*/ 	.word	0x00002a90


	//   ....[39]....
        /*02ac*/ 	.word	0x00002ab0


	//   ....[40]....
        /*02b0*/ 	.word	0x00002ad0


	//   ....[41]....
        /*02b4*/ 	.word	0x00002ed0


	//   ....[42]....
        /*02b8*/ 	.word	0x00002f60


	//   ....[43]....
        /*02bc*/ 	.word	0x00002fc0


	//   ....[44]....
        /*02c0*/ 	.word	0x00003030


	//   ....[45]....
        /*02c4*/ 	.word	0x00003090


	//   ....[46]....
        /*02c8*/ 	.word	0x000030f0


	//   ....[47]....
        /*02cc*/ 	.word	0x00003140


	//   ....[48]....
        /*02d0*/ 	.word	0x000031a0


	//   ....[49]....
        /*02d4*/ 	.word	0x000031b0


	//   ....[50]....
        /*02d8*/ 	.word	0x00003290


	//   ....[51]....
        /*02dc*/ 	.word	0x00003320


	//   ....[52]....
        /*02e0*/ 	.word	0x00003370


	//   ....[53]....
        /*02e4*/ 	.word	0x000033e0


	//   ....[54]....
        /*02e8*/ 	.word	0x00003440


	//   ....[55]....
        /*02ec*/ 	.word	0x00003490


	//   ....[56]....
        /*02f0*/ 	.word	0x000034f0


	//   ....[57]....
        /*02f4*/ 	.word	0x00003530


	//   ....[58]....
        /*02f8*/ 	.word	0x00003540


	//   ....[59]....
        /*02fc*/ 	.word	0x000039a0


	//   ....[60]....
        /*0300*/ 	.word	0x00003f50


	//   ....[61]....
        /*0304*/ 	.word	0x00003fd0


	//   ....[62]....
        /*0308*/ 	.word	0x00004070


	//   ....[63]....
        /*030c*/ 	.word	0x00004160


	//   ....[64]....
        /*0310*/ 	.word	0x000041e0


	//   ....[65]....
        /*0314*/ 	.word	0x00004260


	//   ....[66]....
        /*0318*/ 	.word	0x000042e0


	//   ....[67]....
        /*031c*/ 	.word	0x00004360


	//   ....[68]....
        /*0320*/ 	.word	0x00004400


	//   ....[69]....
        /*0324*/ 	.word	0x00004470


	//   ....[70]....
        /*0328*/ 	.word	0x000044f0


	//   ....[71]....
        /*032c*/ 	.word	0x00004570


	//   ....[72]....
        /*0330*/ 	.word	0x00004620


	//   ....[73]....
        /*0334*/ 	.word	0x000046a0


	//   ....[74]....
        /*0338*/ 	.word	0x00004710


	//   ....[75]....
        /*033c*/ 	.word	0x00004780


	//   ....[76]....
        /*0340*/ 	.word	0x000047f0


	//   ....[77]....
        /*0344*/ 	.word	0x00004850


	//   ....[78]....
        /*0348*/ 	.word	0x000048c0


	//   ....[79]....
        /*034c*/ 	.word	0x00004940


	//   ....[80]....
        /*0350*/ 	.word	0x000049e0


	//   ....[81]....
        /*0354*/ 	.word	0x00004ab0


	//   ....[82]....
        /*0358*/ 	.word	0x00004b30


	//   ....[83]....
        /*035c*/ 	.word	0x00004bd0


	//   ....[84]....
        /*0360*/ 	.word	0x00004c60


	//   ....[85]....
        /*0364*/ 	.word	0x00004cd0


	//   ....[86]....
        /*0368*/ 	.word	0x00004d70


	//   ....[87]....
        /*036c*/ 	.word	0x00004de0


	//   ....[88]....
        /*0370*/ 	.word	0x00004e60


	//   ....[89]....
        /*0374*/ 	.word	0x00004ee0


	//   ....[90]....
        /*0378*/ 	.word	0x00004f90


	//   ....[91]....
        /*037c*/ 	.word	0x00005030


	//   ....[92]....
        /*0380*/ 	.word	0x000050c0


	//   ....[93]....
        /*0384*/ 	.word	0x00005160


	//   ....[94]....
        /*0388*/ 	.word	0x000051e0


	//   ....[95]....
        /*038c*/ 	.word	0x00005240


	//----- nvinfo : EIATTR_VRC_CTA_INIT_COUNT
	.align		4
.L_488:
        /*0390*/ 	.byte	0x02, 0x4a
	.zero		1
	.zero		1


	//----- nvinfo : EIATTR_EXIT_INSTR_OFFSETS
	.align		4
        /*0394*/ 	.byte	0x04, 0x1c
        /*0396*/ 	.short	(.L_490 - .L_489)


	//   ....[0]....
.L_489:
        /*0398*/ 	.word	0x00001cc0


	//   ....[1]....
        /*039c*/ 	.word	0x00001cf0


	//   ....[2]....
        /*03a0*/ 	.word	0x00003ee0


	//   ....[3]....
        /*03a4*/ 	.word	0x00003f00


	//----- nvinfo : EIATTR_MAX_THREADS
	.align		4
.L_490:
        /*03a8*/ 	.byte	0x04, 0x05
        /*03aa*/ 	.short	(.L_492 - .L_491)
.L_491:
        /*03ac*/ 	.word	0x000001a0
        /*03b0*/ 	.word	0x00000001
        /*03b4*/ 	.word	0x00000001


	//----- nvinfo : EIATTR_CRS_STACK_SIZE
	.align		4
.L_492:
        /*03b8*/ 	.byte	0x04, 0x1e
        /*03ba*/ 	.short	(.L_494 - .L_493)
.L_493:
        /*03bc*/ 	.word	0x00000000


	//----- nvinfo : EIATTR_CBANK_PARAM_SIZE
	.align		4
.L_494:
        /*03c0*/ 	.byte	0x03, 0x19
        /*03c2*/ 	.short	0x0028


	//----- nvinfo : EIATTR_PARAM_CBANK
	.align		4
        /*03c4*/ 	.byte	0x04, 0x0a
        /*03c6*/ 	.short	(.L_496 - .L_495)
	.align		4
.L_495:
        /*03c8*/ 	.word	index@(.nv.constant0._ZN3cub18CUB_300001_SM_10006detail4scan16DeviceScanKernelINS2_10policy_hubIiiimN4cuda3std3__44plusIvEEE10Policy1000EN6thrust24THRUST_300001_SM_1000_NS6detail15normal_iteratorINSD_10device_ptrIiEEEESI_NS0_13ScanTileStateIiLb1EEES9_NS0_8NullTypeEmiLb0ESL_EEvT0_T1_T2_iT3_T4_T5_)
        /*03cc*/ 	.short	0x0380
        /*03ce*/ 	.short	0x0028


	//----- nvinfo : EIATTR_SW_WAR
	.align		4
.L_496:
        /*03d0*/ 	.byte	0x04, 0x36
        /*03d2*/ 	.short	(.L_498 - .L_497)
.L_497:
        /*03d4*/ 	.word	0x00000008
.L_498:


//--------------------- .nv.info._ZN3cub18CUB_300001_SM_10006detail4scan16DeviceScanKernelINS2_10policy_hubIiiijN4cuda3std3__44plusIvEEE10Policy1000EN6thrust24THRUST_300001_SM_1000_NS6detail15normal_iteratorINSD_10device_ptrIiEEEESI_NS0_13ScanTileStateIiLb1EEES9_NS0_8NullTypeEjiLb0ESL_EEvT0_T1_T2_iT3_T4_T5_ --------------------------
	.section	.nv.info._ZN3cub18CUB_300001_SM_10006detail4scan16DeviceScanKernelINS2_10policy_hubIiiijN4cuda3std3__44plusIvEEE10Policy1000EN6thrust24THRUST_300001_SM_1000_NS6detail15normal_iteratorINSD_10device_ptrIiEEEESI_NS0_13ScanTileStateIiLb1EEES9_NS0_8NullTypeEjiLb0ESL_EEvT0_T1_T2_iT3_T4_T5_,"",@"SHT_CUDA_INFO"
	.sectionflags	@""
	.align	4


	//----- nvinfo : EIATTR_CUDA_API_VERSION
	.align		4
        /*0000*/ 	.byte	0x04, 0x37
        /*0002*/ 	.short	(.L_500 - .L_499)
.L_499:
        /*0004*/ 	.word	0x00000082


	//----- nvinfo : EIATTR_KPARAM_INFO
	.align		4
.L_500:
        /*0008*/ 	.byte	0x04, 0x17
        /*000a*/ 	.short	(.L_502 - .L_501)
.L_501:
        /*000c*/ 	.word	0x00000000
        /*0010*/ 	.short	0x0006
        /*0012*/ 	.short	0x0020
        /*0014*/ 	.byte	0x00, 0xf0, 0x11, 0x00


	//----- nvinfo : EIATTR_KPARAM_INFO
	.align		4
.L_502:
        /*0018*/ 	.byte	0x04, 0x17
        /*001a*/ 	.short	(.L_504 - .L_503)
.L_503:
        /*001c*/ 	.word	0x00000000
        /*0020*/ 	.short	0x0005
        /*0022*/ 	.short	0x001d
        /*0024*/ 	.byte	0x00, 0xf0, 0x05, 0x00


	//----- nvinfo : EIATTR_KPARAM_INFO
	.align		4
.L_504:
        /*0028*/ 	.byte	0x04, 0x17
        /*002a*/ 	.short	(.L_506 - .L_505)
.L_505:
        /*002c*/ 	.word	0x00000000
        /*0030*/ 	.short	0x0004
        /*0032*/ 	.short	0x001c
        /*0034*/ 	.byte	0x00, 0xf0, 0x05, 0x00


	//----- nvinfo : EIATTR_KPARAM_INFO
	.align		4
.L_506:
        /*0038*/ 	.byte	0x04, 0x17
        /*003a*/ 	.short	(.L_508 - .L_507)
.L_507:
        /*003c*/ 	.word	0x00000000
        /*0040*/ 	.short	0x0003
        /*0042*/ 	.short	0x0018
        /*0044*/ 	.byte	0x00, 0xf0, 0x11, 0x00


	//----- nvinfo : EIATTR_KPARAM_INFO
	.align		4
.L_508:
        /*0048*/ 	.byte	0x04, 0x17
        /*004a*/ 	.short	(.L_510 - .L_509)
.L_509:
        /*004c*/ 	.word	0x00000000
        /*0050*/ 	.short	0x0002
        /*0052*/ 	.short	0x0010
        /*0054*/ 	.byte	0x00, 0xf0, 0x21, 0x00


	//----- nvinfo : EIATTR_KPARAM_INFO
	.align		4
.L_510:
        /*0058*/ 	.byte	0x04, 0x17
        /*005a*/ 	.short	(.L_512 - .L_511)
.L_511:
        /*005c*/ 	.word	0x00000000
        /*0060*/ 	.short	0x0001
        /*0062*/ 	.short	0x0008
        /*0064*/ 	.byte	0x00, 0xf0, 0x21, 0x00


	//----- nvinfo : EIATTR_KPARAM_INFO
	.align		4
.L_512:
        /*0068*/ 	.byte	0x04, 0x17
        /*006a*/ 	.short	(.L_514 - .L_513)
.L_513:
        /*006c*/ 	.word	0x00000000
        /*0070*/ 	.short	0x0000
        /*0072*/ 	.short	0x0000
        /*0074*/ 	.byte	0x00, 0xf0, 0x21, 0x00


	//----- nvinfo : EIATTR_SPARSE_MMA_MASK
	.align		4
.L_514:
        /*0078*/ 	.byte	0x03, 0x50
        /*007a*/ 	.short	0x0000


	//----- nvinfo : EIATTR_MAXREG_COUNT
	.align		4
        /*007c*/ 	.byte	0x03, 0x1b
        /*007e*/ 	.short	0x00a8


	//----- nvinfo : EIATTR_NUM_BARRIERS
	.align		4
        /*0080*/ 	.byte	0x02, 0x4c
        /*0082*/ 	.byte	0x01
	.zero		1


	//----- nvinfo : EIATTR_MERCURY_ISA_VERSION
	.align		4
        /*0084*/ 	.byte	0x03, 0x5f
        /*0086*/ 	.short	0x0101


	//----- nvinfo : EIATTR_UNUSED_LOAD_BYTE_OFFSET
	.align		4
        /*0088*/ 	.byte	0x04, 0x44
        /*008a*/ 	.short	(.L_516 - .L_515)


	//   ....[0]....
.L_515:
        /*008c*/ 	.word	0x00002a20
        /*0090*/ 	.word	0x00000fff


	//----- nvinfo : EIATTR_COOP_GROUP_MASK_REGIDS
	.align		4
.L_516:
        /*0094*/ 	.byte	0x04, 0x29
        /*0096*/ 	.short	(.L_518 - .L_517)


	//   ....[0]....
.L_517:
        /*0098*/ 	.word	0xffffffff


	//   ....[1]....
        /*009c*/ 	.word	0xffffffff


	//   ....[2]....
        /*00a0*/ 	.word	0xffffffff


	//   ....[3]....
        /*00a4*/ 	.word	0xffffffff


	//   ....[4]....
        /*00a8*/ 	.word	0xffffffff


	//   ....[5]....
        /*00ac*/ 	.word	0xffffffff


	//   ....[6]....
        /*00b0*/ 	.word	0xffffffff


	//   ....[7]....
        /*00b4*/ 	.word	0xffffffff


	//   ....[8]....
        /*00b8*/ 	.word	0xffffffff


	//   ....[9]....
        /*00bc*/ 	.word	0xffffffff


	//   ....[10]....
        /*00c0*/ 	.word	0xffffffff


	//   ....[11]....
        /*00c4*/ 	.word	0xffffffff


	//   ....[12]....
        /*00c8*/ 	.word	0xffffffff


	//   ....[13]....
        /*00cc*/ 	.word	0xffffffff


	//   ....[14]....
        /*00d0*/ 	.word	0xffffffff


	//   ....[15]....
        /*00d4*/ 	.word	0xffffffff


	//   ....[16]....
        /*00d8*/ 	.word	0xffffffff


	//   ....[17]....
        /*00dc*/ 	.word	0xffffffff


	//   ....[18]....
        /*00e0*/ 	.word	0xffffffff


	//   ....[19]....
        /*00e4*/ 	.word	0xffffffff


	//   ....[20]....
        /*00e8*/ 	.word	0xffffffff


	//   ....[21]....
        /*00ec*/ 	.word	0xffffffff


	//   ....[22]....
        /*00f0*/ 	.word	0xffffffff


	//   ....[23]....
        /*00f4*/ 	.word	0xffffffff


	//   ....[24]....
        /*00f8*/ 	.word	0xffffffff


	//   ....[25]....
        /*00fc*/ 	.word	0xffffffff


	//   ....[26]....
        /*0100*/ 	.word	0xffffffff


	//   ....[27]....
        /*0104*/ 	.word	0xffffffff


	//   ....[28]....
        /*0108*/ 	.word	0xffffffff


	//   ....[29]....
        /*010c*/ 	.word	0xffffffff


	//   ....[30]....
        /*0110*/ 	.word	0xffffffff


	//   ....[31]....
        /*0114*/ 	.word	0xffffffff


	//   ....[32]....
        /*0118*/ 	.word	0xffffffff


	//   ....[33]....
        /*011c*/ 	.word	0xffffffff


	//   ....[34]....
        /*0120*/ 	.word	0xffffffff


	//   ....[35]....
        /*0124*/ 	.word	0xffffffff


	//   ....[36]....
        /*0128*/ 	.word	0xffffffff


	//   ....[37]....
        /*012c*/ 	.word	0xffffffff


	//   ....[38]....
        /*0130*/ 	.word	0xffffffff


	//   ....[39]....
        /*0134*/ 	.word	0xffffffff


	//   ....[40]....
        /*0138*/ 	.word	0xffffffff


	//   ....[41]....
        /*013c*/ 	.word	0xffffffff


	//   ....[42]....
        /*0140*/ 	.word	0xffffffff


	//   ....[43]....
        /*0144*/ 	.word	0xffffffff


	//   ....[44]....
        /*0148*/ 	.word	0xffffffff


	//   ....[45]....
        /*014c*/ 	.word	0xffffffff


	//   ....[46]....
        /*0150*/ 	.word	0xffffffff


	//   ....[47]....
        /*0154*/ 	.word	0xffffffff


	//   ....[48]....
        /*0158*/ 	.word	0xffffffff


	//   ....[49]....
        /*015c*/ 	.word	0xffffffff


	//   ....[50]....
        /*0160*/ 	.word	0xffffffff


	//   ....[51]....
        /*0164*/ 	.word	0xffffffff


	//   ....[52]....
        /*0168*/ 	.word	0xffffffff


	//   ....[53]....
        /*016c*/ 	.word	0xffffffff


	//   ....[54]....
        /*0170*/ 	.word	0xffffffff


	//   ....[55]....
        /*0174*/ 	.word	0xffffffff


	//   ....[56]....
        /*0178*/ 	.word	0xffffffff


	//   ....[57]....
        /*017c*/ 	.word	0xffffffff


	//   ....[58]....
        /*0180*/ 	.word	0xffffffff


	//   ....[59]....
        /*0184*/ 	.word	0xffffffff


	//   ....[60]....
        /*0188*/ 	.word	0x05000015


	//   ....[61]....
        /*018c*/ 	.word	0x05000015


	//   ....[62]....
        /*0190*/ 	.word	0x05000015


	//   ....[63]....
        /*0194*/ 	.word	0x05000015


	//   ....[64]....
        /*0198*/ 	.word	0x05000015


	//   ....[65]....
        /*019c*/ 	.word	0x05000015


	//   ....[66]....
        /*01a0*/ 	.word	0x05000015


	//   ....[67]....
        /*01a4*/ 	.word	0x05000015


	//   ....[68]....
        /*01a8*/ 	.word	0x05000015


	//   ....[69]....
        /*01ac*/ 	.word	0x05000015


	//   ....[70]....
        /*01b0*/ 	.word	0x05000015


	//   ....[71]....
        /*01b4*/ 	.word	0x05000015


	//   ....[72]....
        /*01b8*/ 	.word	0x05000015


	//   ....[73]....
        /*01bc*/ 	.word	0x05000015


	//   ....[74]....
        /*01c0*/ 	.word	0x05000015


	//   ....[75]....
        /*01c4*/ 	.word	0x05000015


	//   ....[76]....
        /*01c8*/ 	.word	0x05000015


	//   ....[77]....
        /*01cc*/ 	.word	0x05000015


	//   ....[78]....
        /*01d0*/ 	.word	0x05000015


	//   ....[79]....
        /*01d4*/ 	.word	0x05000015


	//   ....[80]....
        /*01d8*/ 	.word	0x05000015


	//   ....[81]....
        /*01dc*/ 	.word	0x05000015


	//   ....[82]....
        /*01e0*/ 	.word	0x05000015


	//   ....[83]....
        /*01e4*/ 	.word	0x05000015


	//   ....[84]....
        /*01e8*/ 	.word	0x05000015


	//   ....[85]....
        /*01ec*/ 	.word	0x05000015


	//   ....[86]....
        /*01f0*/ 	.word	0x05000015


	//   ....[87]....
        /*01f4*/ 	.word	0x05000015


	//   ....[88]....
        /*01f8*/ 	.word	0x05000015


	//   ....[89]....
        /*01fc*/ 	.word	0x05000015


	//   ....[90]....
        /*0200*/ 	.word	0x05000015


	//   ....[91]....
        /*0204*/ 	.word	0x05000015


	//   ....[92]....
        /*0208*/ 	.word	0x05000015


	//   ....[93]....
        /*020c*/ 	.word	0x05000015


	//   ....[94]....
        /*0210*/ 	.word	0x05000015


	//   ....[95]....
        /*0214*/ 	.word	0x05000015


	//----- nvinfo : EIATTR_COOP_GROUP_INSTR_OFFSETS
	.align		4
.L_518:
        /*0218*/ 	.byte	0x04, 0x28
        /*021a*/ 	.short	(.L_520 - .L_519)


	//   ....[0]....
.L_519:
        /*021c*/ 	.word	0x000004b0


	//   ....[1]....
        /*0220*/ 	.word	0x00000680


	//   ....[2]....
        /*0224*/ 	.word	0x000006a0


	//   ....[3]....
        /*0228*/ 	.word	0x000006c0


	//   ....[4]....
        /*022c*/ 	.word	0x000006e0


	//   ....[5]....
        /*0230*/ 	.word	0x00000700


	//   ....[6]....
        /*0234*/ 	.word	0x00000ae0


	//   ....[7]....
        /*0238*/ 	.word	0x00000b00


	//   ....[8]....
        /*023c*/ 	.word	0x00000b20


	//   ....[9]....
        /*0240*/ 	.word	0x00000b40


	//   ....[10]....
        /*0244*/ 	.word	0x00000b60


	//   ....[11]....
        /*0248*/ 	.word	0x00000f10


	//   ....[12]....
        /*024c*/ 	.word	0x000010e0


	//   ....[13]....
        /*0250*/ 	.word	0x00001140


	//   ....[14]....
        /*0254*/ 	.word	0x000011d0


	//   ....[15]....
        /*0258*/ 	.word	0x00001230


	//   ....[16]....
        /*025c*/ 	.word	0x00001280


	//   ....[17]....
        /*0260*/ 	.word	0x000012e0


	//   ....[18]....
        /*0264*/ 	.word	0x00001320


	//   ....[19]....
        /*0268*/ 	.word	0x00001330


	//   ....[20]....
        /*026c*/ 	.word	0x000013f0


	//   ....[21]....
        /*0270*/ 	.word	0x000015c0


	//   ....[22]....
        /*0274*/ 	.word	0x00001610


	//   ....[23]....
        /*0278*/ 	.word	0x00001670


	//   ....[24]....
        /*027c*/ 	.word	0x000016d0


	//   ....[25]....
        /*0280*/ 	.word	0x00001710


	//   ....[26]....
        /*0284*/ 	.word	0x00001750


	//   ....[27]....
        /*0288*/ 	.word	0x00001790


	//   ....[28]....
        /*028c*/ 	.word	0x000017a0


	//   ....[29]....
        /*0290*/ 	.word	0x00001c60


	//   ....[30]....
        /*0294*/ 	.word	0x00002740


	//   ....[31]....
        /*0298*/ 	.word	0x00002910


	//   ....[32]....
        /*029c*/ 	.word	0x00002930


	//   ....[33]....
        /*02a0*/ 	.word	0x00002950


	//   ....[34]....
        /*02a4*/ 	.word	0x00002970


	//   ....[35]....
        /*02a8*/ 	.word	0x00002990


	//   ....[36]....
        /*02ac*/ 	.word	0x00002d10


	//   ....[37]....
        /*02b0*/ 	.word	0x00002d30


	//   ....[38]....
        /*02b4*/ 	.word	0x00002d50


	//   ....[39]....
        /*02b8*/ 	.word	0x00002d70


	//   ....[40]....
        /*02bc*/ 	.word	0x00002d90


	//   ....[41]....
        /*02c0*/ 	.word	0x00003140


	//   ....[42]....
        /*02c4*/ 	.word	0x00003310


	//   ....[43]....
        /*02c8*/ 	.word	0x00003370


	//   ....[44]....
        /*02cc*/ 	.word	0x000033e0


	//   ....[45]....
        /*02d0*/ 	.word	0x00003430


	//   ....[46]....
        /*02d4*/ 	.word	0x00003480


	//   ....[47]....
        /*02d8*/ 	.word	0x000034c0


	//   ....[48]....
        /*02dc*/ 	.word	0x00003530


	//   ....[49]....
        /*02e0*/ 	.word	0x00003540


	//   ....[50]....
        /*02e4*/ 	.word	0x00003620


	//   ....[51]....
        /*02e8*/ 	.word	0x000037f0


	//   ....[52]....
        /*02ec*/ 	.word	0x00003840


	//   ....[53]....
        /*02f0*/ 	.word	0x000038c0


	//   ....[54]....
        /*02f4*/ 	.word	0x00003910


	//   ....[55]....
        /*02f8*/ 	.word	0x00003960


	//   ....[56]....
        /*02fc*/ 	.word	0x000039c0


	//   ....[57]....
        /*0300*/ 	.word	0x00003a00


	//   ....[58]....
        /*0304*/ 	.word	0x00003a10


	//   ....[59]....
        /*0308*/ 	.word	0x00003eb0


	//   ....[60]....
        /*030c*/ 	.word	0x00004510


	//   ....[61]....
        /*0310*/ 	.word	0x00004590


	//   ....[62]....
        /*0314*/ 	.word	0x00004620


	//   ....[63]....
        /*0318*/ 	.word	0x00004720


	//   ....[64]....
        /*031c*/ 	.word	0x000047a0


	//   ....[65]....
        /*0320*/ 	.word	0x00004840


	//   ....[66]....
        /*0324*/ 	.word	0x000048c0


	//   ....[67]....
        /*0328*/ 	.word	0x00004950


	//   ....[68]....
        /*032c*/ 	.word	0x00004980


	//   ....[69]....
        /*0330*/ 	.word	0x00004a30


	//   ....[70]....
        /*0334*/ 	.word	0x00004ab0


	//   ....[71]....
        /*0338*/ 	.word	0x00004b30


	//   ....[72]....
        /*033c*/ 	.word	0x00004bf0


	//   ....[73]....
        /*0340*/ 	.word	0x00004c80


	//   ....[74]....
        /*0344*/ 	.word	0x00004d00


	//   ....[75]....
        /*0348*/ 	.word	0x00004d80


	//   ....[76]....
        /*034c*/ 	.word	0x00004e00


	//   ....[77]....
        /*0350*/ 	.word	0x00004e60


	//   ....[78]....
        /*0354*/ 	.word	0x00004ed0


	//   ....[79]....
        /*0358*/ 	.word	0x00004f50


	//   ....[80]....
        /*035c*/ 	.word	0x00004fe0


	//   ....[81]....
        /*0360*/ 	.word	0x000050b0


	//   ....[82]....
        /*0364*/ 	.word	0x00005140


	//   ....[83]....
        /*0368*/ 	.word	0x000051d0


	//   ....[84]....
        /*036c*/ 	.word	0x00005260


	//   ....[85]....
        /*0370*/ 	.word	0x00005310


	//   ....[86]....
        /*0374*/ 	.word	0x00005340


	//   ....[87]....
        /*0378*/ 	.word	0x000053f0


	//   ....[88]....
        /*037c*/ 	.word	0x00005470


	//   ....[89]....
        /*0380*/ 	.word	0x000054f0


	//   ....[90]....
        /*0384*/ 	.word	0x000055b0


	//   ....[91]....
        /*0388*/ 	.word	0x00005650


	//   ....[92]....
        /*038c*/ 	.word	0x000056f0


	//   ....[93]....
        /*0390*/ 	.word	0x00005780


	//   ....[94]....
        /*0394*/ 	.word	0x00005800


	//   ....[95]....
        /*0398*/ 	.word	0x00005860


	//----- nvinfo : EIATTR_VRC_CTA_INIT_COUNT
	.align		4
.L_520:
        /*039c*/ 	.byte	0x02, 0x4a
	.zero		1
	.zero		1


	//----- nvinfo : EIATTR_EXIT_INSTR_OFFSETS
	.align		4
        /*03a0*/ 	.byte	0x04, 0x1c
        /*03a2*/ 	.short	(.L_522 - .L_521)


	//   ....[0]....
.L_521:
        /*03a4*/ 	.word	0x00001f30


	//   ....[1]....
        /*03a8*/ 	.word	0x00001f50


	//   ....[2]....
        /*03ac*/ 	.word	0x000044a0


	//   ....[3]....
        /*03b0*/ 	.word	0x000044c0


	//----- nvinfo : EIATTR_MAX_THREADS
	.align		4
.L_522:
        /*03b4*/ 	.byte	0x04, 0x05
        /*03b6*/ 	.short	(.L_524 - .L_523)
.L_523:
        /*03b8*/ 	.word	0x00000180
        /*03bc*/ 	.word	0x00000001
        /*03c0*/ 	.word	0x00000001


	//----- nvinfo : EIATTR_CRS_STACK_SIZE
	.align		4
.L_524:
        /*03c4*/ 	.byte	0x04, 0x1e
        /*03c6*/ 	.short	(.L_526 - .L_525)
.L_525:
        /*03c8*/ 	.word	0x00000000


	//----- nvinfo : EIATTR_CBANK_PARAM_SIZE
	.align		4
.L_526:
        /*03cc*/ 	.byte	0x03, 0x19
        /*03ce*/ 	.short	0x0024


	//----- nvinfo : EIATTR_PARAM_CBANK
	.align		4
        /*03d0*/ 	.byte	0x04, 0x0a
        /*03d2*/ 	.short	(.L_528 - .L_527)
	.align		4
.L_527:
        /*03d4*/ 	.word	index@(.nv.constant0._ZN3cub18CUB_300001_SM_10006detail4scan16DeviceScanKernelINS2_10policy_hubIiiijN4cuda3std3__44plusIvEEE10Policy1000EN6thrust24THRUST_300001_SM_1000_NS6detail15normal_iteratorINSD_10device_ptrIiEEEESI_NS0_13ScanTileStateIiLb1EEES9_NS0_8NullTypeEjiLb0ESL_EEvT0_T1_T2_iT3_T4_T5_)
        /*03d8*/ 	.short	0x0380
        /*03da*/ 	.short	0x0024


	//----- nvinfo : EIATTR_SW_WAR
	.align		4
.L_528:
        /*03dc*/ 	.byte	0x04, 0x36
        /*03de*/ 	.short	(.L_530 - .L_529)
.L_529:
        /*03e0*/ 	.word	0x00000008
.L_530:


//--------------------- .nv.info._ZN3cub18CUB_300001_SM_10006detail4scan20DeviceScanInitKernelINS0_13ScanTileStateIiLb1EEEEEvT_i --------------------------
	.section	.nv.info._ZN3cub18CUB_300001_SM_10006detail4scan20DeviceScanInitKernelINS0_13ScanTileStateIiLb1EEEEEvT_i,"",@"SHT_CUDA_INFO"
	.sectionflags	@""
	.align	4


	//----- nvinfo : EIATTR_CUDA_API_VERSION
	.align		4
        /*0000*/ 	.byte	0x04, 0x37
        /*0002*/ 	.short	(.L_532 - .L_531)
.L_531:
        /*0004*/ 	.word	0x00000082


	//----- nvinfo : EIATTR_KPARAM_INFO
	.align		4
.L_532:
        /*0008*/ 	.byte	0x04, 0x17
        /*000a*/ 	.short	(.L_534 - .L_533)
.L_533:
        /*000c*/ 	.word	0x00000000
        /*0010*/ 	.short	0x0001
        /*0012*/ 	.short	0x0008
        /*0014*/ 	.byte	0x00, 0xf0, 0x11, 0x00


	//----- nvinfo : EIATTR_KPARAM_INFO
	.align		4
.L_534:
        /*0018*/ 	.byte	0x04, 0x17
        /*001a*/ 	.short	(.L_536 - .L_535)
.L_535:
        /*001c*/ 	.word	0x00000000
        /*0020*/ 	.short	0x0000
        /*0022*/ 	.short	0x0000
        /*0024*/ 	.byte	0x00, 0xf0, 0x21, 0x00


	//----- nvinfo : EIATTR_SPARSE_MMA_MASK
	.align		4
.L_536:
        /*0028*/ 	.byte	0x03, 0x50
        /*002a*/ 	.short	0x0000


	//----- nvinfo : EIATTR_MAXREG_COUNT
	.align		4
        /*002c*/ 	.byte	0x03, 0x1b
        /*002e*/ 	.short	0x00ff


	//----- nvinfo : EIATTR_MERCURY_ISA_VERSION
	.align		4
        /*0030*/ 	.byte	0x03, 0x5f
        /*0032*/ 	.short	0x0101


	//----- nvinfo : EIATTR_VRC_CTA_INIT_COUNT
	.align		4
        /*0034*/ 	.byte	0x02, 0x4a
	.zero		1
	.zero		1


	//----- nvinfo : EIATTR_EXIT_INSTR_OFFSETS
	.align		4
        /*0038*/ 	.byte	0x04, 0x1c
        /*003a*/ 	.short	(.L_538 - .L_537)


	//   ....[0]....
.L_537:
        /*003c*/ 	.word	0x000000f0


	//   ....[1]....
        /*0040*/ 	.word	0x00000130


	//----- nvinfo : EIATTR_CBANK_PARAM_SIZE
	.align		4
.L_538:
        /*0044*/ 	.byte	0x03, 0x19
        /*0046*/ 	.short	0x000c


	//----- nvinfo : EIATTR_PARAM_CBANK
	.align		4
        /*0048*/ 	.byte	0x04, 0x0a
        /*004a*/ 	.short	(.L_540 - .L_539)
	.align		4
.L_539:
        /*004c*/ 	.word	index@(.nv.constant0._ZN3cub18CUB_300001_SM_10006detail4scan20DeviceScanInitKernelINS0_13ScanTileStateIiLb1EEEEEvT_i)
        /*0050*/ 	.short	0x0380
        /*0052*/ 	.short	0x000c


	//----- nvinfo : EIATTR_SW_WAR
	.align		4
.L_540:
        /*0054*/ 	.byte	0x04, 0x36
        /*0056*/ 	.short	(.L_542 - .L_541)
.L_541:
        /*0058*/ 	.word	0x00000008
.L_542:


//--------------------- .nv.info._ZN3cub18CUB_300001_SM_10006detail8for_each13static_kernelINS2_12policy_hub_t12policy_500_tEmN6thrust24THRUST_300001_SM_1000_NS8cuda_cub20__uninitialized_fill7functorINS7_10device_ptrI7double2EESC_EEEEvT0_T1_ --------------------------
	.section	.nv.info._ZN3cub18CUB_300001_SM_10006detail8for_each13static_kernelINS2_12policy_hub_t12policy_500_tEmN6thrust24THRUST_300001_SM_1000_NS8cuda_cub20__uninitialized_fill7functorINS7_10device_ptrI7double2EESC_EEEEvT0_T1_,"",@"SHT_CUDA_INFO"
	.sectionflags	@""
	.align	4


	//----- nvinfo : EIATTR_CUDA_API_VERSION
	.align		4
        /*0000*/ 	.byte	0x04, 0x37
        /*0002*/ 	.short	(.L_544 - .L_543)
.L_543:
        /*0004*/ 	.word	0x00000082


	//----- nvinfo : EIATTR_KPARAM_INFO
	.align		4
.L_544:
        /*0008*/ 	.byte	0x04, 0x17
        /*000a*/ 	.short	(.L_546 - .L_545)
.L_545:
        /*000c*/ 	.word	0x00000000
        /*0010*/ 	.short	0x0001
        /*0012*/ 	.short	0x0010
        /*0014*/ 	.byte	0x00, 0xf0, 0x81, 0x00


	//----- nvinfo : EIATTR_KPARAM_INFO
	.align		4
.L_546:
        /*0018*/ 	.byte	0x04, 0x17
        /*001a*/ 	.short	(.L_548 - .L_547)
.L_547:
        /*001c*/ 	.word	0x00000000
        /*0020*/ 	.short	0x0000
        /*0022*/ 	.short	0x0000
        /*0024*/ 	.byte	0x00, 0xf0, 0x21, 0x00


	//----- nvinfo : EIATTR_SPARSE_MMA_MASK
	.align		4
.L_548:
        /*0028*/ 	.byte	0x03, 0x50
        /*002a*/ 	.short	0x0000


	//----- nvinfo : EIATTR_MAXREG_COUNT
	.align		4
        /*002c*/ 	.byte	0x03, 0x1b
        /*002e*/ 	.short	0x00ff


	//----- nvinfo : EIATTR_MERCURY_ISA_VERSION
	.align		4
        /*0030*/ 	.byte	0x03, 0x5f
        /*0032*/ 	.short	0x0101


	//----- nvinfo : EIATTR_VRC_CTA_INIT_COUNT
	.align		4
        /*0034*/ 	.byte	0x02, 0x4a
	.zero		1
	.zero		1


	//----- nvinfo : EIATTR_EXIT_INSTR_OFFSETS
	.align		4
        /*0038*/ 	.byte	0x04, 0x1c
        /*003a*/ 	.short	(.L_550 - .L_549)


	//   ....[0]....
.L_549:
        /*003c*/ 	.word	0x00000140


	//   ....[1]....
        /*0040*/ 	.word	0x00000250


	//   ....[2]....
        /*0044*/ 	.word	0x00000290


	//----- nvinfo : EIATTR_MAX_THREADS
	.align		4
.L_550:
        /*0048*/ 	.byte	0x04, 0x05
        /*004a*/ 	.short	(.L_552 - .L_551)
.L_551:
        /*004c*/ 	.word	0x00000100
        /*0050*/ 	.word	0x00000001
        /*0054*/ 	.word	0x00000001


	//----- nvinfo : EIATTR_CBANK_PARAM_SIZE
	.align		4
.L_552:
        /*0058*/ 	.byte	0x03, 0x19
        /*005a*/ 	.short	0x0030


	//----- nvinfo : EIATTR_PARAM_CBANK
	.align		4
        /*005c*/ 	.byte	0x04, 0x0a
        /*005e*/ 	.short	(.L_554 - .L_553)
	.align		4
.L_553:
        /*0060*/ 	.word	index@(.nv.constant0._ZN3cub18CUB_300001_SM_10006detail8for_each13static_kernelINS2_12policy_hub_t12policy_500_tEmN6thrust24THRUST_300001_SM_1000_NS8cuda_cub20__uninitialized_fill7functorINS7_10device_ptrI7double2EESC_EEEEvT0_T1_)
        /*0064*/ 	.short	0x0380
        /*0066*/ 	.short	0x0030


	//----- nvinfo : EIATTR_SW_WAR
	.align		4
.L_554:
        /*0068*/ 	.byte	0x04, 0x36
        /*006a*/ 	.short	(.L_556 - .L_555)
.L_555:
        /*006c*/ 	.word	0x00000008
.L_556:


//--------------------- .nv.info._ZN3cub18CUB_300001_SM_10006detail8for_each13static_kernelINS2_12policy_hub_t12policy_500_tElN6thrust24THRUST_300001_SM_1000_NS8cuda_cub10__tabulate7functorINS7_6detail15normal_iteratorINS7_10device_ptrIiEEEENS7_6system6detail7generic6detail22compute_sequence_valueIivEElEEEEvT0_T1_ --------------------------
	.section	.nv.info._ZN3cub18CUB_300001_SM_10006detail8for_each13static_kernelINS2_12policy_hub_t12policy_500_tElN6thrust24THRUST_300001_SM_1000_NS8cuda_cub10__tabulate7functorINS7_6detail15normal_iteratorINS7_10device_ptrIiEEEENS7_6system6detail7generic6detail22compute_sequence_valueIivEElEEEEvT0_T1_,"",@"SHT_CUDA_INFO"
	.sectionflags	@""
	.align	4


	//----- nvinfo : EIATTR_CUDA_API_VERSION
	.align		4
        /*0000*/ 	.byte	0x04, 0x37
        /*0002*/ 	.short	(.L_558 - .L_557)
.L_557:
        /*0004*/ 	.word	0x00000082


	//----- nvinfo : EIATTR_KPARAM_INFO
	.align		4
.L_558:
        /*0008*/ 	.byte	0x04, 0x17
        /*000a*/ 	.short	(.L_560 - .L_559)
.L_559:
        /*000c*/ 	.word	0x00000000
        /*0010*/ 	.short	0x0001
        /*0012*/ 	.short	0x0008
        /*0014*/ 	.byte	0x00, 0xf0, 0x41, 0x00


	//----- nvinfo : EIATTR_KPARAM_INFO
	.align		4
.L_560:
        /*0018*/ 	.byte	0x04, 0x17
        /*001a*/ 	.short	(.L_562 - .L_561)
.L_561:
        /*001c*/ 	.word	0x00000000
        /*0020*/ 	.short	0x0000
        /*0022*/ 	.short	0x0000
        /*0024*/ 	.byte	0x00, 0xf0, 0x21, 0x00


	//----- nvinfo : EIATTR_SPARSE_MMA_MASK
	.align		4
.L_562:
        /*0028*/ 	.byte	0x03, 0x50
        /*002a*/ 	.short	0x0000


	//----- nvinfo : EIATTR_MAXREG_COUNT
	.align		4
        /*002c*/ 	.byte	0x03, 0x1b
        /*002e*/ 	.short	0x00ff


	//----- nvinfo : EIATTR_MERCURY_ISA_VERSION
	.align		4
        /*0030*/ 	.byte	0x03, 0x5f
        /*0032*/ 	.short	0x0101


	//----- nvinfo : EIATTR_VRC_CTA_INIT_COUNT
	.align		4
        /*0034*/ 	.byte	0x02, 0x4a
	.zero		1
	.zero		1


	//----- nvinfo : EIATTR_EXIT_INSTR_OFFSETS
	.align		4
        /*0038*/ 	.byte	0x04, 0x1c
        /*003a*/ 	.short	(.L_564 - .L_563)


	//   ....[0]....
.L_563:
        /*003c*/ 	.word	0x00000160


	//   ....[1]....
        /*0040*/ 	.word	0x000002b0


	//   ....[2]....
        /*0044*/ 	.word	0x00000340


	//----- nvinfo : EIATTR_MAX_THREADS
	.align		4
.L_564:
        /*0048*/ 	.byte	0x04, 0x05
        /*004a*/ 	.short	(.L_566 - .L_565)
.L_565:
        /*004c*/ 	.word	0x00000100
        /*0050*/ 	.word	0x00000001
        /*0054*/ 	.word	0x00000001


	//----- nvinfo : EIATTR_CRS_STACK_SIZE
	.align		4
.L_566:
        /*0058*/ 	.byte	0x04, 0x1e
        /*005a*/ 	.short	(.L_568 - .L_567)
.L_567:
        /*005c*/ 	.word	0x00000000


	//----- nvinfo : EIATTR_CBANK_PARAM_SIZE
	.align		4
.L_568:
        /*0060*/ 	.byte	0x03, 0x19
        /*0062*/ 	.short	0x0018


	//----- nvinfo : EIATTR_PARAM_CBANK
	.align		4
        /*0064*/ 	.byte	0x04, 0x0a
        /*0066*/ 	.short	(.L_570 - .L_569)
	.align		4
.L_569:
        /*0068*/ 	.word	index@(.nv.constant0._ZN3cub18CUB_300001_SM_10006detail8for_each13static_kernelINS2_12policy_hub_t12policy_500_tElN6thrust24THRUST_300001_SM_1000_NS8cuda_cub10__tabulate7functorINS7_6detail15normal_iteratorINS7_10device_ptrIiEEEENS7_6system6detail7generic6detail22compute_sequence_valueIivEElEEEEvT0_T1_)
        /*006c*/ 	.short	0x0380
        /*006e*/ 	.short	0x0018


	//----- nvinfo : EIATTR_SW_WAR
	.align		4
.L_570:
        /*0070*/ 	.byte	0x04, 0x36
        /*0072*/ 	.short	(.L_572 - .L_571)
.L_571:
        /*0074*/ 	.word	0x00000008
.L_572:


//--------------------- .nv.info._ZN3cub18CUB_300001_SM_10006detail8for_each13static_kernelINS2_12policy_hub_t12policy_500_tEmN6thrust24THRUST_300001_SM_1000_NS8cuda_cub20__uninitialized_fill7functorINS7_10device_ptrIiEEiEEEEvT0_T1_ --------------------------
	.section	.nv.info._ZN3cub18CUB_300001_SM_10006detail8for_each13static_kernelINS2_12policy_hub_t12policy_500_tEmN6thrust24THRUST_300001_SM_1000_NS8cuda_cub20__uninitialized_fill7functorINS7_10device_ptrIiEEiEEEEvT0_T1_,"",@"SHT_CUDA_INFO"
	.sectionflags	@""
	.align	4


	//----- nvinfo : EIATTR_CUDA_API_VERSION
	.align		4
        /*0000*/ 	.byte	0x04, 0x37
        /*0002*/ 	.short	(.L_574 - .L_573)
.L_573:
        /*0004*/ 	.word	0x00000082


	//----- nvinfo : EIATTR_KPARAM_INFO
	.align		4
.L_574:
        /*0008*/ 	.byte	0x04, 0x17
        /*000a*/ 	.short	(.L_576 - .L_575)
.L_575:
        /*000c*/ 	.word	0x00000000
        /*0010*/ 	.short	0x0001
        /*0012*/ 	.short	0x0008
        /*0014*/ 	.byte	0x00, 0xf0, 0x41, 0x00


	//----- nvinfo : EIATTR_KPARAM_INFO
	.align		4
.L_576:
        /*0018*/ 	.byte	0x04, 0x17
        /*001a*/ 	.short	(.L_578 - .L_577)
.L_577:
        /*001c*/ 	.word	0x00000000
        /*0020*/ 	.short	0x0000
        /*0022*/ 	.short	0x0000
        /*0024*/ 	.byte	0x00, 0xf0, 0x21, 0x00


	//----- nvinfo : EIATTR_SPARSE_MMA_MASK
	.align		4
.L_578:
        /*0028*/ 	.byte	0x03, 0x50
        /*002a*/ 	.short	0x0000


	//----- nvinfo : EIATTR_MAXREG_COUNT
	.align		4
        /*002c*/ 	.byte	0x03, 0x1b
        /*002e*/ 	.short	0x00ff


	//----- nvinfo : EIATTR_MERCURY_ISA_VERSION
	.align		4
        /*0030*/ 	.byte	0x03, 0x5f
        /*0032*/ 	.short	0x0101


	//----- nvinfo : EIATTR_VRC_CTA_INIT_COUNT
	.align		4
        /*0034*/ 	.byte	0x02, 0x4a
	.zero		1
	.zero		1


	//----- nvinfo : EIATTR_EXIT_INSTR_OFFSETS
	.align		4
        /*0038*/ 	.byte	0x04, 0x1c
        /*003a*/ 	.short	(.L_580 - .L_579)


	//   ....[0]....
.L_579:
        /*003c*/ 	.word	0x00000130


	//   ....[1]....
        /*0040*/ 	.word	0x00000230


	//   ....[2]....
        /*0044*/ 	.word	0x00000260


	//----- nvinfo : EIATTR_MAX_THREADS
	.align		4
.L_580:
        /*0048*/ 	.byte	0x04, 0x05
        /*004a*/ 	.short	(.L_582 - .L_581)
.L_581:
        /*004c*/ 	.word	0x00000100
        /*0050*/ 	.word	0x00000001
        /*0054*/ 	.word	0x00000001


	//----- nvinfo : EIATTR_CBANK_PARAM_SIZE
	.align		4
.L_582:
        /*0058*/ 	.byte	0x03, 0x19
        /*005a*/ 	.short	0x0018


	//----- nvinfo : EIATTR_PARAM_CBANK
	.align		4
        /*005c*/ 	.byte	0x04, 0x0a
        /*005e*/ 	.short	(.L_584 - .L_583)
	.align		4
.L_583:
        /*0060*/ 	.word	index@(.nv.constant0._ZN3cub18CUB_300001_SM_10006detail8for_each13static_kernelINS2_12policy_hub_t12policy_500_tEmN6thrust24THRUST_300001_SM_1000_NS8cuda_cub20__uninitialized_fill7functorINS7_10device_ptrIiEEiEEEEvT0_T1_)
        /*0064*/ 	.short	0x0380
        /*0066*/ 	.short	0x0018


	//----- nvinfo : EIATTR_SW_WAR
	.align		4
.L_584:
        /*0068*/ 	.byte	0x04, 0x36
        /*006a*/ 	.short	(.L_586 - .L_585)
.L_585:
        /*006c*/ 	.word	0x00000008
.L_586:


//--------------------- .nv.info._ZN3cub18CUB_300001_SM_10006detail8for_each13static_kernelINS2_12policy_hub_t12policy_500_tEmN6thrust24THRUST_300001_SM_1000_NS8cuda_cub20__uninitialized_fill7functorINS7_10device_ptrImEEmEEEEvT0_T1_ --------------------------
	.section	.nv.info._ZN3cub18CUB_300001_SM_10006detail8for_each13static_kernelINS2_12policy_hub_t12policy_500_tEmN6thrust24THRUST_300001_SM_1000_NS8cuda_cub20__uninitialized_fill7functorINS7_10device_ptrImEEmEEEEvT0_T1_,"",@"SHT_CUDA_INFO"
	.sectionflags	@""
	.align	4


	//----- nvinfo : EIATTR_CUDA_API_VERSION
	.align		4
        /*0000*/ 	.byte	0x04, 0x37
        /*0002*/ 	.short	(.L_588 - .L_587)
.L_587:
        /*0004*/ 	.word	0x00000082


	//----- nvinfo : EIATTR_KPARAM_INFO
	.align		4
.L_588:
        /*0008*/ 	.byte	0x04, 0x17
        /*000a*/ 	.short	(.L_590 - .L_589)
.L_589:
        /*000c*/ 	.word	0x00000000
        /*0010*/ 	.short	0x0001
        /*0012*/ 	.short	0x0008
        /*0014*/ 	.byte	0x00, 0xf0, 0x41, 0x00


	//----- nvinfo : EIATTR_KPARAM_INFO
	.align		4
.L_590:
        /*0018*/ 	.byte	0x04, 0x17
        /*001a*/ 	.short	(.L_592 - .L_591)
.L_591:
        /*001c*/ 	.word	0x00000000
        /*0020*/ 	.short	0x0000
        /*0022*/ 	.short	0x0000
        /*0024*/ 	.byte	0x00, 0xf0, 0x21, 0x00


	//----- nvinfo : EIATTR_SPARSE_MMA_MASK
	.align		4
.L_592:
        /*0028*/ 	.byte	0x03, 0x50
        /*002a*/ 	.short	0x0000


	//----- nvinfo : EIATTR_MAXREG_COUNT
	.align		4
        /*002c*/ 	.byte	0x03, 0x1b
        /*002e*/ 	.short	0x00ff


	//----- nvinfo : EIATTR_MERCURY_ISA_VERSION
	.align		4
        /*0030*/ 	.byte	0x03, 0x5f
        /*0032*/ 	.short	0x0101


	//----- nvinfo : EIATTR_VRC_CTA_INIT_COUNT
	.align		4
        /*0034*/ 	.byte	0x02, 0x4a
	.zero		1
	.zero		1


	//----- nvinfo : EIATTR_EXIT_INSTR_OFFSETS
	.align		4
        /*0038*/ 	.byte	0x04, 0x1c
        /*003a*/ 	.short	(.L_594 - .L_593)


	//   ....[0]....
.L_593:
        /*003c*/ 	.word	0x00000130


	//   ....[1]....
        /*0040*/ 	.word	0x00000230


	//   ....[2]....
        /*0044*/ 	.word	0x00000260


	//----- nvinfo : EIATTR_MAX_THREADS
	.align		4
.L_594:
        /*0048*/ 	.byte	0x04, 0x05
        /*004a*/ 	.short	(.L_596 - .L_595)
.L_595:
        /*004c*/ 	.word	0x00000100
        /*0050*/ 	.word	0x00000001
        /*0054*/ 	.word	0x00000001


	//----- nvinfo : EIATTR_CBANK_PARAM_SIZE
	.align		4
.L_596:
        /*0058*/ 	.byte	0x03, 0x19
        /*005a*/ 	.short	0x0018


	//----- nvinfo : EIATTR_PARAM_CBANK
	.align		4
        /*005c*/ 	.byte	0x04, 0x0a
        /*005e*/ 	.short	(.L_598 - .L_597)
	.align		4
.L_597:
        /*0060*/ 	.word	index@(.nv.constant0._ZN3cub18CUB_300001_SM_10006detail8for_each13static_kernelINS2_12policy_hub_t12policy_500_tEmN6thrust24THRUST_300001_SM_1000_NS8cuda_cub20__uninitialized_fill7functorINS7_10device_ptrImEEmEEEEvT0_T1_)
        /*0064*/ 	.short	0x0380
        /*0066*/ 	.short	0x0018


	//----- nvinfo : EIATTR_SW_WAR
	.align		4
.L_598:
        /*0068*/ 	.byte	0x04, 0x36
        /*006a*/ 	.short	(.L_600 - .L_599)
.L_599:
        /*006c*/ 	.word	0x00000008
.L_600:


//--------------------- .nv.info._ZN3cub18CUB_300001_SM_10006detail11EmptyKernelIvEEvv --------------------------
	.section	.nv.info._ZN3cub18CUB_300001_SM_10006detail11EmptyKernelIvEEvv,"",@"SHT_CUDA_INFO"
	.sectionflags	@""
	.align	4


	//----- nvinfo : EIATTR_CUDA_API_VERSION
	.align		4
        /*0000*/ 	.byte	0x04, 0x37
        /*0002*/ 	.short	(.L_602 - .L_601)
.L_601:
        /*0004*/ 	.word	0x00000082


	//----- nvinfo : EIATTR_SPARSE_MMA_MASK
	.align		4
.L_602:
        /*0008*/ 	.byte	0x03, 0x50
        /*000a*/ 	.short	0x0000


	//----- nvinfo : EIATTR_MAXREG_COUNT
	.align		4
        /*000c*/ 	.byte	0x03, 0x1b
        /*000e*/ 	.short	0x00ff


	//----- nvinfo : EIATTR_MERCURY_ISA_VERSION
	.align		4
        /*0010*/ 	.byte	0x03, 0x5f
        /*0012*/ 	.short	0x0101


	//----- nvinfo : EIATTR_VRC_CTA_INIT_COUNT
	.align		4
        /*0014*/ 	.byte	0x02, 0x4a
	.zero		1
	.zero		1


	//----- nvinfo : EIATTR_EXIT_INSTR_OFFSETS
	.align		4
        /*0018*/ 	.byte	0x04, 0x1c
        /*001a*/ 	.short	(.L_604 - .L_603)


	//   ....[0]....
.L_603:
        /*001c*/ 	.word	0x00000010


	//----- nvinfo : EIATTR_SW_WAR
	.align		4
.L_604:
        /*0020*/ 	.byte	0x04, 0x36
        /*0022*/ 	.short	(.L_606 - .L_605)
.L_605:
        /*0024*/ 	.word	0x00000008
.L_606:


//--------------------- .nv.info._ZN6thrust24THRUST_300001_SM_1000_NS8cuda_cub4core6detail13_kernel_agentINS1_15__reduce_by_key16ReduceByKeyAgentINS0_6detail15normal_iteratorINS0_10device_ptrIiEEEENS0_12zip_iteratorIN4cuda3std3__45tupleIJNS0_18transform_iteratorIN12Trajectories21PhaseToComplexFunctorENS0_20permutation_iteratorINS9_IdEESB_EENS0_11use_defaultESN_EESB_EEEEENS0_16discard_iteratorISN_EENSC_INSG_IJNS8_INS9_I7double2EEEESB_EEEEENSF_8equal_toIiEENSI_21ReduceComplexAndIndexEPllEEJSB_SQ_SS_SX_S11_N3cub18CUB_300001_SM_100024ReduceByKeyScanTileStateINSG_IJST_iEEElLb0EEESZ_S10_llEEEvDpT0_ --------------------------
	.section	.nv.info._ZN6thrust24THRUST_300001_SM_1000_NS8cuda_cub4core6detail13_kernel_agentINS1_15__reduce_by_key16ReduceByKeyAgentINS0_6detail15normal_iteratorINS0_10device_ptrIiEEEENS0_12zip_iteratorIN4cuda3std3__45tupleIJNS0_18transform_iteratorIN12Trajectories21PhaseToComplexFunctorENS0_20permutation_iteratorINS9_IdEESB_EENS0_11use_defaultESN_EESB_EEEEENS0_16discard_iteratorISN_EENSC_INSG_IJNS8_INS9_I7double2EEEESB_EEEEENSF_8equal_toIiEENSI_21ReduceComplexAndIndexEPllEEJSB_SQ_SS_SX_S11_N3cub18CUB_300001_SM_100024ReduceByKeyScanTileStateINSG_IJST_iEEElLb0EEESZ_S10_llEEEvDpT0_,"",@"SHT_CUDA_INFO"
	.sectionflags	@""
	.align	4


	//----- nvinfo : EIATTR_CUDA_API_VERSION
	.align		4
        /*0000*/ 	.byte	0x04, 0x37
        /*0002*/ 	.short	(.L_608 - .L_607)
.L_607:
        /*0004*/ 	.word	0x00000082


	//----- nvinfo : EIATTR_KPARAM_INFO
	.align		4
.L_608:
        /*0008*/ 	.byte	0x04, 0x17
        /*000a*/ 	.short	(.L_610 - .L_609)
.L_609:
        /*000c*/ 	.word	0x00000000
        /*0010*/ 	.short	0x0009
        /*0012*/ 	.short	0x0078
        /*0014*/ 	.byte	0x00, 0xf0, 0x21, 0x00


	//----- nvinfo : EIATTR_KPARAM_INFO
	.align		4
.L_610:
        /*0018*/ 	.byte	0x04, 0x17
        /*001a*/ 	.short	(.L_612 - .L_611)
.L_611:
        /*001c*/ 	.word	0x00000000
        /*0020*/ 	.short	0x0008
        /*0022*/ 	.short	0x0070
        /*0024*/ 	.byte	0x00, 0xf0, 0x21, 0x00


	//----- nvinfo : EIATTR_KPARAM_INFO
	.align		4
.L_612:
        /*0028*/ 	.byte	0x04, 0x17
        /*002a*/ 	.short	(.L_614 - .L_613)
.L_613:
        /*002c*/ 	.word	0x00000000
        /*0030*/ 	.short	0x0007
        /*0032*/ 	.short	0x0069
        /*0034*/ 	.byte	0x00, 0xf0, 0x05, 0x00


	//----- nvinfo : EIATTR_KPARAM_INFO
	.align		4
.L_614:
        /*0038*/ 	.byte	0x04, 0x17
        /*003a*/ 	.short	(.L_616 - .L_615)
.L_615:
        /*003c*/ 	.word	0x00000000
        /*0040*/ 	.short	0x0006
        /*0042*/ 	.short	0x0068
        /*0044*/ 	.byte	0x00, 0xf0, 0x05, 0x00


	//----- nvinfo : EIATTR_KPARAM_INFO
	.align		4
.L_616:
        /*0048*/ 	.byte	0x04, 0x17
        /*004a*/ 	.short	(.L_618 - .L_617)
.L_617:
        /*004c*/ 	.word	0x00000000
        /*0050*/ 	.short	0x0005
        /*0052*/ 	.short	0x0050
        /*0054*/ 	.byte	0x00, 0xf0, 0x61, 0x00


	//----- nvinfo : EIATTR_KPARAM_INFO
	.align		4
.L_618:
        /*0058*/ 	.byte	0x04, 0x17
        /*005a*/ 	.short	(.L_620 - .L_619)
.L_619:
        /*005c*/ 	.word	0x00000000
        /*0060*/ 	.short	0x0004
        /*0062*/ 	.short	0x0048
        /*0064*/ 	.byte	0x00, 0xf5, 0x21, 0x00


	//----- nvinfo : EIATTR_KPARAM_INFO
	.align		4
.L_620:
        /*0068*/ 	.byte	0x04, 0x17
        /*006a*/ 	.short	(.L_622 - .L_621)
.L_621:
        /*006c*/ 	.word	0x00000000
        /*0070*/ 	.short	0x0003
        /*0072*/ 	.short	0x0038
        /*0074*/ 	.byte	0x00, 0xf0, 0x41, 0x00


	//----- nvinfo : EIATTR_KPARAM_INFO
	.align		4
.L_622:
        /*0078*/ 	.byte	0x04, 0x17
        /*007a*/ 	.short	(.L_624 - .L_623)
.L_623:
        /*007c*/ 	.word	0x00000000
        /*0080*/ 	.short	0x0002
        /*0082*/ 	.short	0x0028
        /*0084*/ 	.byte	0x00, 0xf0, 0x41, 0x00


	//----- nvinfo : EIATTR_KPARAM_INFO
	.align		4
.L_624:
        /*0088*/ 	.byte	0x04, 0x17
        /*008a*/ 	.short	(.L_626 - .L_625)
.L_625:
        /*008c*/ 	.word	0x00000000
        /*0090*/ 	.short	0x0001
        /*0092*/ 	.short	0x0008
        /*0094*/ 	.byte	0x00, 0xf0, 0x81, 0x00


	//----- nvinfo : EIATTR_KPARAM_INFO
	.align		4
.L_626:
        /*0098*/ 	.byte	0x04, 0x17
        /*009a*/ 	.short	(.L_628 - .L_627)
.L_627:
        /*009c*/ 	.word	0x00000000
        /*00a0*/ 	.short	0x0000
        /*00a2*/ 	.short	0x0000
        /*00a4*/ 	.byte	0x00, 0xf0, 0x21, 0x00


	//----- nvinfo : EIATTR_SPARSE_MMA_MASK
	.align		4
.L_628:
        /*00a8*/ 	.byte	0x03, 0x50
        /*00aa*/ 	.short	0x0000


	//----- nvinfo : EIATTR_MAXREG_COUNT
	.align		4
        /*00ac*/ 	.byte	0x03, 0x1b
        /*00ae*/ 	.short	0x00ff


	//----- nvinfo : EIATTR_NUM_BARRIERS
	.align		4
        /*00b0*/ 	.byte	0x02, 0x4c
        /*00b2*/ 	.byte	0x01
	.zero		1


	//----- nvinfo : EIATTR_MERCURY_ISA_VERSION
	.align		4
        /*00b4*/ 	.byte	0x03, 0x5f
        /*00b6*/ 	.short	0x0101


	//----- nvinfo : EIATTR_COOP_GROUP_MASK_REGIDS
	.align		4
        /*00b8*/ 	.byte	0x04, 0x29
        /*00ba*/ 	.short	(.L_630 - .L_629)


	//   ....[0]....
.L_629:
        /*00bc*/ 	.word	0xffffffff


	//   ....[1]....
        /*00c0*/ 	.word	0xffffffff


	//   ....[2]....
        /*00c4*/ 	.word	0xffffffff


	//   ....[3]....
        /*00c8*/ 	.word	0xffffffff


	//   ....[4]....
        /*00cc*/ 	.word	0xffffffff


	//   ....[5]....
        /*00d0*/ 	.word	0xffffffff


	//   ....[6]....
        /*00d4*/ 	.word	0xffffffff


	//   ....[7]....
        /*00d8*/ 	.word	0xffffffff


	//   ....[8]....
        /*00dc*/ 	.word	0xffffffff


	//   ....[9]....
        /*00e0*/ 	.word	0xffffffff


	//   ....[10]....
        /*00e4*/ 	.word	0xffffffff


	//   ....[11]....
        /*00e8*/ 	.word	0xffffffff


	//   ....[12]....
        /*00ec*/ 	.word	0xffffffff


	//   ....[13]....
        /*00f0*/ 	.word	0xffffffff


	//   ....[14]....
        /*00f4*/ 	.word	0xffffffff


	//   ....[15]....
        /*00f8*/ 	.word	0xffffffff


	//   ....[16]....
        /*00fc*/ 	.word	0xffffffff


	//   ....[17]....
        /*0100*/ 	.word	0xffffffff


	//   ....[18]....
        /*0104*/ 	.word	0xffffffff


	//   ....[19]....
        /*0108*/ 	.word	0xffffffff


	//   ....[20]....
        /*010c*/ 	.word	0xffffffff


	//   ....[21]....
        /*0110*/ 	.word	0xffffffff


	//   ....[22]....
        /*0114*/ 	.word	0xffffffff


	//   ....[23]....
        /*0118*/ 	.word	0xffffffff


	//   ....[24]....
        /*011c*/ 	.word	0xffffffff


	//   ....[25]....
        /*0120*/ 	.word	0xffffffff


	//   ....[26]....
        /*0124*/ 	.word	0xffffffff


	//   ....[27]....
        /*0128*/ 	.word	0xffffffff


	//   ....[28]....
        /*012c*/ 	.word	0xffffffff


	//   ....[29]....
        /*0130*/ 	.word	0xffffffff


	//   ....[30]....
        /*0134*/ 	.word	0xffffffff


	//   ....[31]....
        /*0138*/ 	.word	0xffffffff


	//   ....[32]....
        /*013c*/ 	.word	0xffffffff


	//   ....[33]....
        /*0140*/ 	.word	0xffffffff


	//   ....[34]....
        /*0144*/ 	.word	0xffffffff


	//   ....[35]....
        /*0148*/ 	.word	0xffffffff


	//   ....[36]....
        /*014c*/ 	.word	0xffffffff


	//   ....[37]....
        /*0150*/ 	.word	0xffffffff


	//   ....[38]....
        /*0154*/ 	.word	0xffffffff


	//   ....[39]....
        /*0158*/ 	.word	0xffffffff


	//   ....[40]....
        /*015c*/ 	.word	0xffffffff


	//   ....[41]....
        /*0160*/ 	.word	0xffffffff


	//   ....[42]....
        /*0164*/ 	.word	0xffffffff


	//   ....[43]....
        /*0168*/ 	.word	0xffffffff


	//   ....[44]....
        /*016c*/ 	.word	0xffffffff


	//   ....[45]....
        /*0170*/ 	.word	0xffffffff


	//   ....[46]....
        /*0174*/ 	.word	0xffffffff


	//   ....[47]....
        /*0178*/ 	.word	0xffffffff


	//   ....[48]....
        /*017c*/ 	.word	0xffffffff


	//   ....[49]....
        /*0180*/ 	.word	0xffffffff


	//   ....[50]....
        /*0184*/ 	.word	0xffffffff


	//   ....[51]....
        /*0188*/ 	.word	0xffffffff


	//   ....[52]....
        /*018c*/ 	.word	0xffffffff


	//   ....[53]....
        /*0190*/ 	.word	0xffffffff


	//   ....[54]....
        /*0194*/ 	.word	0xffffffff


	//   ....[55]....
        /*0198*/ 	.word	0xffffffff


	//   ....[56]....
        /*019c*/ 	.word	0xffffffff


	//   ....[57]....
        /*01a0*/ 	.word	0xffffffff


	//   ....[58]....
        /*01a4*/ 	.word	0xffffffff


	//   ....[59]....
        /*01a8*/ 	.word	0xffffffff


	//   ....[60]....
        /*01ac*/ 	.word	0xffffffff


	//   ....[61]....
        /*01b0*/ 	.word	0xffffffff


	//   ....[62]....
        /*01b4*/ 	.word	0xffffffff


	//   ....[63]....
        /*01b8*/ 	.word	0xffffffff


	//   ....[64]....
        /*01bc*/ 	.word	0xffffffff


	//   ....[65]....
        /*01c0*/ 	.word	0xffffffff


	//   ....[66]....
        /*01c4*/ 	.word	0xffffffff


	//   ....[67]....
        /*01c8*/ 	.word	0xffffffff


	//   ....[68]....
        /*01cc*/ 	.word	0xffffffff


	//   ....[69]....
        /*01d0*/ 	.word	0xffffffff


	//   ....[70]....
        /*01d4*/ 	.word	0xffffffff


	//   ....[71]....
        /*01d8*/ 	.word	0xffffffff


	//   ....[72]....
        /*01dc*/ 	.word	0xffffffff


	//   ....[73]....
        /*01e0*/ 	.word	0xffffffff


	//   ....[74]....
        /*01e4*/ 	.word	0xffffffff


	//   ....[75]....
        /*01e8*/ 	.word	0xffffffff


	//   ....[76]....
        /*01ec*/ 	.word	0xffffffff


	//   ....[77]....
        /*01f0*/ 	.word	0xffffffff


	//   ....[78]....
        /*01f4*/ 	.word	0xffffffff


	//   ....[79]....
        /*01f8*/ 	.word	0xffffffff


	//   ....[80]....
        /*01fc*/ 	.word	0xffffffff


	//   ....[81]....
        /*0200*/ 	.word	0xffffffff


	//   ....[82]....
        /*0204*/ 	.word	0xffffffff


	//   ....[83]....
        /*0208*/ 	.word	0xffffffff


	//   ....[84]....
        /*020c*/ 	.word	0xffffffff


	//   ....[85]....
        /*0210*/ 	.word	0xffffffff


	//   ....[86]....
        /*0214*/ 	.word	0xffffffff


	//   ....[87]....
        /*0218*/ 	.word	0xffffffff


	//   ....[88]....
        /*021c*/ 	.word	0xffffffff


	//   ....[89]....
        /*0220*/ 	.word	0xffffffff


	//   ....[90]....
        /*0224*/ 	.word	0xffffffff


	//   ....[91]....
        /*0228*/ 	.word	0xffffffff


	//   ....[92]....
        /*022c*/ 	.word	0xffffffff


	//   ....[93]....
        /*0230*/ 	.word	0xffffffff


	//   ....[94]....
        /*0234*/ 	.word	0xffffffff


	//   ....[95]....
        /*0238*/ 	.word	0xffffffff


	//   ....[96]....
        /*023c*/ 	.word	0xffffffff


	//   ....[97]....
        /*0240*/ 	.word	0xffffffff


	//   ....[98]....
        /*0244*/ 	.word	0xffffffff


	//   ....[99]....
        /*0248*/ 	.word	0xffffffff


	//   ....[100]....
        /*024c*/ 	.word	0xffffffff


	//   ....[101]....
        /*0250*/ 	.word	0xffffffff


	//   ....[102]....
        /*0254*/ 	.word	0xffffffff


	//   ....[103]....
        /*0258*/ 	.word	0xffffffff


	//   ....[104]....
        /*025c*/ 	.word	0xffffffff


	//   ....[105]....
        /*0260*/ 	.word	0xffffffff


	//   ....[106]....
        /*0264*/ 	.word	0xffffffff


	//   ....[107]....
        /*0268*/ 	.word	0xffffffff


	//   ....[108]....
        /*026c*/ 	.word	0xffffffff


	//   ....[109]....
        /*0270*/ 	.word	0xffffffff


	//   ....[110]....
        /*0274*/ 	.word	0xffffffff


	//   ....[111]....
        /*0278*/ 	.word	0xffffffff


	//   ....[112]....
        /*027c*/ 	.word	0xffffffff


	//   ....[113]....
        /*0280*/ 	.word	0xffffffff


	//   ....[114]....
        /*0284*/ 	.word	0xffffffff


	//   ....[115]....
        /*0288*/ 	.word	0xffffffff


	//   ....[116]....
        /*028c*/ 	.word	0xffffffff


	//   ....[117]....
        /*0290*/ 	.word	0xffffffff


	//   ....[118]....
        /*0294*/ 	.word	0xffffffff


	//   ....[119]....
        /*0298*/ 	.word	0xffffffff


	//   ....[120]....
        /*029c*/ 	.word	0xffffffff


	//   ....[121]....
        /*02a0*/ 	.word	0xffffffff


	//   ....[122]....
        /*02a4*/ 	.word	0xffffffff


	//   ....[123]....
        /*02a8*/ 	.word	0xffffffff


	//   ....[124]....
        /*02ac*/ 	.word	0xffffffff


	//   ....[125]....
        /*02b0*/ 	.word	0xffffffff


	//   ....[126]....
        /*02b4*/ 	.word	0xffffffff


	//   ....[127]....
        /*02b8*/ 	.word	0xffffffff


	//   ....[128]....
        /*02bc*/ 	.word	0xffffffff


	//   ....[129]....
        /*02c0*/ 	.word	0xffffffff


	//   ....[130]....
        /*02c4*/ 	.word	0xffffffff


	//   ....[131]....
        /*02c8*/ 	.word	0xffffffff


	//   ....[132]....
        /*02cc*/ 	.word	0xffffffff


	//   ....[133]....
        /*02d0*/ 	.word	0xffffffff


	//   ....[134]....
        /*02d4*/ 	.word	0xffffffff


	//   ....[135]....
        /*02d8*/ 	.word	0xffffffff


	//   ....[136]....
        /*02dc*/ 	.word	0xffffffff


	//   ....[137]....
        /*02e0*/ 	.word	0xffffffff


	//   ....[138]....
        /*02e4*/ 	.word	0xffffffff


	//   ....[139]....
        /*02e8*/ 	.word	0xffffffff


	//   ....[140]....
        /*02ec*/ 	.word	0xffffffff


	//   ....[141]....
        /*02f0*/ 	.word	0xffffffff


	//   ....[142]....
        /*02f4*/ 	.word	0xffffffff


	//   ....[143]....
        /*02f8*/ 	.word	0xffffffff


	//   ....[144]....
        /*02fc*/ 	.word	0xffffffff


	//   ....[145]....
        /*0300*/ 	.word	0xffffffff


	//   ....[146]....
        /*0304*/ 	.word	0xffffffff


	//   ....[147]....
        /*0308*/ 	.word	0xffffffff


	//   ....[148]....
        /*030c*/ 	.word	0xffffffff


	//   ....[149]....
        /*0310*/ 	.word	0xffffffff


	//   ....[150]....
        /*0314*/ 	.word	0xffffffff


	//   ....[151]....
        /*0318*/ 	.word	0xffffffff


	//   ....[152]....
        /*031c*/ 	.word	0xffffffff


	//   ....[153]....
        /*0320*/ 	.word	0xffffffff


	//   ....[154]....
        /*0324*/ 	.word	0xffffffff


	//   ....[155]....
        /*0328*/ 	.word	0xffffffff


	//   ....[156]....
        /*032c*/ 	.word	0xffffffff


	//   ....[157]....
        /*0330*/ 	.word	0xffffffff


	//   ....[158]....
        /*0334*/ 	.word	0xffffffff


	//   ....[159]....
        /*0338*/ 	.word	0xffffffff


	//   ....[160]....
        /*033c*/ 	.word	0xffffffff


	//   ....[161]....
        /*0340*/ 	.word	0xffffffff


	//   ....[162]....
        /*0344*/ 	.word	0xffffffff


	//   ....[163]....
        /*0348*/ 	.word	0xffffffff


	//   ....[164]....
        /*034c*/ 	.word	0xffffffff


	//   ....[165]....
        /*0350*/ 	.word	0xffffffff


	//   ....[166]....
        /*0354*/ 	.word	0xffffffff


	//   ....[167]....
        /*0358*/ 	.word	0xffffffff


	//   ....[168]....
        /*035c*/ 	.word	0xffffffff


	//   ....[169]....
        /*0360*/ 	.word	0xffffffff


	//   ....[170]....
        /*0364*/ 	.word	0xffffffff


	//   ....[171]....
        /*0368*/ 	.word	0xffffffff


	//   ....[172]....
        /*036c*/ 	.word	0xffffffff


	//   ....[173]....
        /*0370*/ 	.word	0xffffffff


	//   ....[174]....
        /*0374*/ 	.word	0xffffffff


	//   ....[175]....
        /*0378*/ 	.word	0xffffffff


	//   ....[176]....
        /*037c*/ 	.word	0xffffffff


	//   ....[177]....
        /*0380*/ 	.word	0xffffffff


	//   ....[178]....
        /*0384*/ 	.word	0xffffffff


	//   ....[179]....
        /*0388*/ 	.word	0xffffffff


	//   ....[180]....
        /*038c*/ 	.word	0xffffffff


	//   ....[181]....
        /*0390*/ 	.word	0xffffffff


	//   ....[182]....
        /*0394*/ 	.word	0xffffffff


	//   ....[183]....
        /*0398*/ 	.word	0xffffffff


	//   ....[184]....
        /*039c*/ 	.word	0xffffffff


	//   ....[185]....
        /*03a0*/ 	.word	0xffffffff


	//   ....[186]....
        /*03a4*/ 	.word	0xffffffff


	//   ....[187]....
        /*03a8*/ 	.word	0xffffffff


	//   ....[188]....
        /*03ac*/ 	.word	0xffffffff


	//   ....[189]....
        /*03b0*/ 	.word	0xffffffff


	//   ....[190]....
        /*03b4*/ 	.word	0xffffffff


	//   ....[191]....
        /*03b8*/ 	.word	0xffffffff


	//   ....[192]....
        /*03bc*/ 	.word	0xffffffff


	//   ....[193]....
        /*03c0*/ 	.word	0xffffffff


	//   ....[194]....
        /*03c4*/ 	.word	0xffffffff


	//   ....[195]....
        /*03c8*/ 	.word	0xffffffff


	//   ....[196]....
        /*03cc*/ 	.word	0xffffffff


	//   ....[197]....
        /*03d0*/ 	.word	0xffffffff


	//   ....[198]....
        /*03d4*/ 	.word	0xffffffff


	//   ....[199]....
        /*03d8*/ 	.word	0xffffffff


	//   ....[200]....
        /*03dc*/ 	.word	0xffffffff


	//   ....[201]....
        /*03e0*/ 	.word	0xffffffff


	//   ....[202]....
        /*03e4*/ 	.word	0xffffffff


	//   ....[203]....
        /*03e8*/ 	.word	0xffffffff


	//   ....[204]....
        /*03ec*/ 	.word	0xffffffff


	//   ....[205]....
        /*03f0*/ 	.word	0xffffffff


	//   ....[206]....
        /*03f4*/ 	.word	0xffffffff


	//   ....[207]....
        /*03f8*/ 	.word	0xffffffff


	//   ....[208]....
        /*03fc*/ 	.word	0xffffffff


	//   ....[209]....
        /*0400*/ 	.word	0xffffffff


	//   ....[210]....
        /*0404*/ 	.word	0xffffffff


	//   ....[211]....
        /*0408*/ 	.word	0xffffffff


	//   ....[212]....
        /*040c*/ 	.word	0xffffffff


	//   ....[213]....
        /*0410*/ 	.word	0xffffffff


	//   ....[214]....
        /*0414*/ 	.word	0xffffffff


	//   ....[215]....
        /*0418*/ 	.word	0xffffffff


	//   ....[216]....
        /*041c*/ 	.word	0xffffffff


	//   ....[217]....
        /*0420*/ 	.word	0xffffffff


	//   ....[218]....
        /*0424*/ 	.word	0xffffffff


	//   ....[219]....
        /*0428*/ 	.word	0xffffffff


	//   ....[220]....
        /*042c*/ 	.word	0xffffffff


	//   ....[221]....
        /*0430*/ 	.word	0xffffffff


	//   ....[222]....
        /*0434*/ 	.word	0xffffffff


	//   ....[223]....
        /*0438*/ 	.word	0xffffffff


	//   ....[224]....
        /*043c*/ 	.word	0xffffffff


	//   ....[225]....
        /*0440*/ 	.word	0xffffffff


	//   ....[226]....
        /*0444*/ 	.word	0xffffffff


	//   ....[227]....
        /*0448*/ 	.word	0xffffffff


	//   ....[228]....
        /*044c*/ 	.word	0xffffffff


	//   ....[229]....
        /*0450*/ 	.word	0xffffffff


	//   ....[230]....
        /*0454*/ 	.word	0xffffffff


	//   ....[231]....
        /*0458*/ 	.word	0xffffffff


	//   ....[232]....
        /*045c*/ 	.word	0xffffffff


	//   ....[233]....
        /*0460*/ 	.word	0xffffffff


	//   ....[234]....
        /*0464*/ 	.word	0xffffffff


	//   ....[235]....
        /*0468*/ 	.word	0xffffffff


	//   ....[236]....
        /*046c*/ 	.word	0xffffffff


	//   ....[237]....
        /*0470*/ 	.word	0xffffffff


	//   ....[238]....
        /*0474*/ 	.word	0xffffffff


	//   ....[239]....
        /*0478*/ 	.word	0xffffffff


	//   ....[240]....
        /*047c*/ 	.word	0xffffffff


	//   ....[241]....
        /*0480*/ 	.word	0xffffffff


	//   ....[242]....
        /*0484*/ 	.word	0xffffffff


	//   ....[243]....
        /*0488*/ 	.word	0xffffffff


	//   ....[244]....
        /*048c*/ 	.word	0xffffffff


	//   ....[245]....
        /*0490*/ 	.word	0xffffffff


	//   ....[246]....
        /*0494*/ 	.word	0xffffffff


	//   ....[247]....
        /*0498*/ 	.word	0xffffffff


	//   ....[248]....
        /*049c*/ 	.word	0xffffffff


	//   ....[249]....
        /*04a0*/ 	.word	0xffffffff


	//   ....[250]....
        /*04a4*/ 	.word	0xffffffff


	//   ....[251]....
        /*04a8*/ 	.word	0xffffffff


	//   ....[252]....
        /*04ac*/ 	.word	0xffffffff


	//   ....[253]....
        /*04b0*/ 	.word	0xffffffff


	//   ....[254]....
        /*04b4*/ 	.word	0xffffffff


	//   ....[255]....
        /*04b8*/ 	.word	0xffffffff


	//   ....[0]....
        /*04bc*/ 	.word	0xffffffff


	//   ....[1]....
        /*04c0*/ 	.word	0xffffffff


	//   ....[2]....
        /*04c4*/ 	.word	0xffffffff


	//   ....[3]....
        /*04c8*/ 	.word	0xffffffff


	//   ....[4]....
        /*04cc*/ 	.word	0xffffffff


	//   ....[5]....
        /*04d0*/ 	.word	0xffffffff


	//   ....[6]....
        /*04d4*/ 	.word	0xffffffff


	//   ....[7]....
        /*04d8*/ 	.word	0xffffffff


	//   ....[8]....
        /*04dc*/ 	.word	0xffffffff


	//   ....[9]....
        /*04e0*/ 	.word	0xffffffff


	//   ....[10]....
        /*04e4*/ 	.word	0xffffffff


	//   ....[11]....
        /*04e8*/ 	.word	0xffffffff


	//   ....[12]....
        /*04ec*/ 	.word	0xffffffff


	//   ....[13]....
        /*04f0*/ 	.word	0xffffffff


	//   ....[14]....
        /*04f4*/ 	.word	0xffffffff


	//   ....[15]....
        /*04f8*/ 	.word	0xffffffff


	//   ....[16]....
        /*04fc*/ 	.word	0xffffffff


	//   ....[17]....
        /*0500*/ 	.word	0xffffffff


	//   ....[18]....
        /*0504*/ 	.word	0xffffffff


	//   ....[19]....
        /*0508*/ 	.word	0xffffffff


	//   ....[20]....
        /*050c*/ 	.word	0xffffffff


	//   ....[21]....
        /*0510*/ 	.word	0xffffffff


	//   ....[22]....
        /*0514*/ 	.word	0xffffffff


	//   ....[23]....
        /*0518*/ 	.word	0xffffffff


	//   ....[24]....
        /*051c*/ 	.word	0xffffffff


	//   ....[25]....
        /*0520*/ 	.word	0xffffffff


	//   ....[26]....
        /*0524*/ 	.word	0xffffffff


	//   ....[27]....
        /*0528*/ 	.word	0xffffffff


	//   ....[28]....
        /*052c*/ 	.word	0xffffffff


	//   ....[29]....
        /*0530*/ 	.word	0xffffffff


	//   ....[30]....
        /*0534*/ 	.word	0xffffffff


	//   ....[31]....
        /*0538*/ 	.word	0xffffffff


	//   ....[32]....
        /*053c*/ 	.word	0xffffffff


	//   ....[33]....
        /*0540*/ 	.word	0xffffffff


	//   ....[34]....
        /*0544*/ 	.word	0xffffffff


	//   ....[35]....
        /*0548*/ 	.word	0xffffffff


	//   ....[36]....
        /*054c*/ 	.word	0xffffffff


	//   ....[37]....
        /*0550*/ 	.word	0xffffffff


	//   ....[38]....
        /*0554*/ 	.word	0xffffffff


	//   ....[39]....
        /*0558*/ 	.word	0xffffffff


	//   ....[40]....
        /*055c*/ 	.word	0xffffffff


	//   ....[41]....
        /*0560*/ 	.word	0xffffffff


	//   ....[42]....
        /*0564*/ 	.word	0xffffffff


	//   ....[43]....
        /*0568*/ 	.word	0xffffffff


	//   ....[44]....
        /*056c*/ 	.word	0xffffffff


	//   ....[45]....
        /*0570*/ 	.word	0xffffffff


	//   ....[46]....
        /*0574*/ 	.word	0xffffffff


	//   ....[47]....
        /*0578*/ 	.word	0xffffffff


	//   ....[48]....
        /*057c*/ 	.word	0xffffffff


	//   ....[49]....
        /*0580*/ 	.word	0xffffffff


	//   ....[50]....
        /*0584*/ 	.word	0xffffffff


	//   ....[51]....
        /*0588*/ 	.word	0xffffffff


	//   ....[52]....
        /*058c*/ 	.word	0xffffffff


	//   ....[53]....
        /*0590*/ 	.word	0xffffffff


	//   ....[54]....
        /*0594*/ 	.word	0xffffffff


	//   ....[55]....
        /*0598*/ 	.word	0xffffffff


	//   ....[56]....
        /*059c*/ 	.word	0xffffffff


	//   ....[57]....
        /*05a0*/ 	.word	0xffffffff


	//   ....[58]....
        /*05a4*/ 	.word	0xffffffff


	//   ....[59]....
        /*05a8*/ 	.word	0xffffffff


	//   ....[60]....
        /*05ac*/ 	.word	0xffffffff


	//   ....[61]....
        /*05b0*/ 	.word	0xffffffff


	//   ....[62]....
        /*05b4*/ 	.word	0xffffffff


	//   ....[63]....
        /*05b8*/ 	.word	0xffffffff


	//   ....[64]....
        /*05bc*/ 	.word	0xffffffff


	//   ....[65]....
        /*05c0*/ 	.word	0xffffffff


	//   ....[66]....
        /*05c4*/ 	.word	0xffffffff


	//   ....[67]....
        /*05c8*/ 	.word	0xffffffff


	//   ....[68]....
        /*05cc*/ 	.word	0xffffffff


	//   ....[69]....
        /*05d0*/ 	.word	0xffffffff


	//   ....[70]....
        /*05d4*/ 	.word	0xffffffff


	//   ....[71]....
        /*05d8*/ 	.word	0xffffffff


	//   ....[72]....
        /*05dc*/ 	.word	0x05000034


	//   ....[73]....
        /*05e0*/ 	.word	0x05000034


	//   ....[74]....
        /*05e4*/ 	.word	0x05000034


	//   ....[75]....
        /*05e8*/ 	.word	0x05000034


	//   ....[76]....
        /*05ec*/ 	.word	0x05000034


	//   ....[77]....
        /*05f0*/ 	.word	0x05000034


	//   ....[78]....
        /*05f4*/ 	.word	0x05000034


	//   ....[79]....
        /*05f8*/ 	.word	0x05000034


	//   ....[80]....
        /*05fc*/ 	.word	0x05000034


	//   ....[81]....
        /*0600*/ 	.word	0x05000034


	//   ....[82]....
        /*0604*/ 	.word	0x05000034


	//   ....[83]....
        /*0608*/ 	.word	0x05000034


	//   ....[84]....
        /*060c*/ 	.word	0x05000034


	//   ....[85]....
        /*0610*/ 	.word	0x05000034


	//   ....[86]....
        /*0614*/ 	.word	0x05000034


	//   ....[87]....
        /*0618*/ 	.word	0x05000034


	//   ....[88]....
        /*061c*/ 	.word	0x05000034


	//   ....[89]....
        /*0620*/ 	.word	0x05000034


	//   ....[90]....
        /*0624*/ 	.word	0x05000034


	//   ....[91]....
        /*0628*/ 	.word	0x05000034


	//   ....[92]....
        /*062c*/ 	.word	0x05000034


	//   ....[93]....
        /*0630*/ 	.word	0x05000034


	//   ....[94]....
        /*0634*/ 	.word	0x05000034


	//   ....[95]....
        /*0638*/ 	.word	0x05000034


	//   ....[96]....
        /*063c*/ 	.word	0x05000034


	//   ....[97]....
        /*0640*/ 	.word	0x05000034


	//   ....[98]....
        /*0644*/ 	.word	0x05000034


	//   ....[99]....
        /*0648*/ 	.word	0x05000034


	//   ....[100]....
        /*064c*/ 	.word	0x05000034


	//   ....[101]....
        /*0650*/ 	.word	0x05000034


	//   ....[102]....
        /*0654*/ 	.word	0x05000034


	//   ....[103]....
        /*0658*/ 	.word	0x05000034


	//   ....[104]....
        /*065c*/ 	.word	0x05000034


	//   ....[105]....
        /*0660*/ 	.word	0x05000034


	//   ....[106]....
        /*0664*/ 	.word	0x05000034


	//   ....[107]....
        /*0668*/ 	.word	0x05000034


	//   ....[108]....
        /*066c*/ 	.word	0x05000034


	//   ....[109]....
        /*0670*/ 	.word	0x05000034


	//   ....[110]....
        /*0674*/ 	.word	0x05000034


	//   ....[111]....
        /*0678*/ 	.word	0x05000034


	//   ....[112]....
        /*067c*/ 	.word	0x05000034


	//   ....[113]....
        /*0680*/ 	.word	0x05000034


	//   ....[114]....
        /*0684*/ 	.word	0x05000034


	//   ....[115]....
        /*0688*/ 	.word	0x05000034


	//   ....[116]....
        /*068c*/ 	.word	0x05000034


	//   ....[117]....
        /*0690*/ 	.word	0x05000034


	//   ....[118]....
        /*0694*/ 	.word	0x05000034


	//   ....[119]....
        /*0698*/ 	.word	0x05000034


	//   ....[120]....
        /*069c*/ 	.word	0x05000034


	//   ....[121]....
        /*06a0*/ 	.word	0x05000034


	//   ....[122]....
        /*06a4*/ 	.word	0x05000034


	//   ....[123]....
        /*06a8*/ 	.word	0x05000034


	//   ....[124]....
        /*06ac*/ 	.word	0x05000034


	//   ....[125]....
        /*06b0*/ 	.word	0x05000034


	//   ....[126]....
        /*06b4*/ 	.word	0x05000034


	//   ....[127]....
        /*06b8*/ 	.word	0x05000034


	//   ....[128]....
        /*06bc*/ 	.word	0x05000034


	//   ....[129]....
        /*06c0*/ 	.word	0x05000034


	//   ....[130]....
        /*06c4*/ 	.word	0x05000034


	//   ....[131]....
        /*06c8*/ 	.word	0x05000034


	//   ....[132]....
        /*06cc*/ 	.word	0x05000034


	//   ....[133]....
        /*06d0*/ 	.word	0x05000034


	//   ....[134]....
        /*06d4*/ 	.word	0x05000034


	//   ....[135]....
        /*06d8*/ 	.word	0x05000034


	//   ....[136]....
        /*06dc*/ 	.word	0x05000034


	//   ....[137]....
        /*06e0*/ 	.word	0x05000034


	//   ....[138]....
        /*06e4*/ 	.word	0x05000034


	//   ....[139]....
        /*06e8*/ 	.word	0x05000034


	//   ....[140]....
        /*06ec*/ 	.word	0x05000034


	//   ....[141]....
        /*06f0*/ 	.word	0x05000034


	//   ....[142]....
        /*06f4*/ 	.word	0x05000034


	//   ....[143]....
        /*06f8*/ 	.word	0x05000034


	//   ....[144]....
        /*06fc*/ 	.word	0x05000034


	//   ....[145]....
        /*0700*/ 	.word	0x05000034


	//   ....[146]....
        /*0704*/ 	.word	0x05000034


	//   ....[147]....
        /*0708*/ 	.word	0x05000034


	//   ....[148]....
        /*070c*/ 	.word	0x05000034


	//   ....[149]....
        /*0710*/ 	.word	0x05000034


	//   ....[150]....
        /*0714*/ 	.word	0x05000034


	//   ....[151]....
        /*0718*/ 	.word	0x05000034


	//   ....[152]....
        /*071c*/ 	.word	0x05000034


	//   ....[153]....
        /*0720*/ 	.word	0x05000034


	//   ....[154]....
        /*0724*/ 	.word	0x05000034


	//   ....[155]....
        /*0728*/ 	.word	0x05000034


	//   ....[156]....
        /*072c*/ 	.word	0x05000034


	//   ....[157]....
        /*0730*/ 	.word	0x05000034


	//   ....[158]....
        /*0734*/ 	.word	0x05000034


	//   ....[159]....
        /*0738*/ 	.word	0x05000034


	//   ....[160]....
        /*073c*/ 	.word	0x05000034


	//   ....[161]....
        /*0740*/ 	.word	0x05000034


	//   ....[162]....
        /*0744*/ 	.word	0x05000034


	//   ....[163]....
        /*0748*/ 	.word	0x05000034


	//   ....[164]....
        /*074c*/ 	.word	0x05000034


	//   ....[165]....
        /*0750*/ 	.word	0x05000034


	//   ....[166]....
        /*0754*/ 	.word	0x05000034


	//   ....[167]....
        /*0758*/ 	.word	0x05000034


	//   ....[168]....
        /*075c*/ 	.word	0x05000034


	//   ....[169]....
        /*0760*/ 	.word	0x05000034


	//   ....[170]....
        /*0764*/ 	.word	0x05000034


	//   ....[171]....
        /*0768*/ 	.word	0x05000034


	//   ....[172]....
        /*076c*/ 	.word	0x05000034


	//   ....[173]....
        /*0770*/ 	.word	0x05000034


	//   ....[174]....
        /*0774*/ 	.word	0x05000034


	//   ....[175]....
        /*0778*/ 	.word	0x05000034


	//   ....[176]....
        /*077c*/ 	.word	0x05000034


	//   ....[177]....
        /*0780*/ 	.word	0x05000034


	//   ....[178]....
        /*0784*/ 	.word	0x05000034


	//   ....[179]....
        /*0788*/ 	.word	0x05000034


	//   ....[180]....
        /*078c*/ 	.word	0x05000034


	//   ....[181]....
        /*0790*/ 	.word	0x05000034


	//   ....[182]....
        /*0794*/ 	.word	0x05000034


	//   ....[183]....
        /*0798*/ 	.word	0x05000034


	//   ....[184]....
        /*079c*/ 	.word	0x05000034


	//   ....[185]....
        /*07a0*/ 	.word	0x05000034


	//   ....[186]....
        /*07a4*/ 	.word	0x05000034


	//   ....[187]....
        /*07a8*/ 	.word	0x05000034


	//   ....[188]....
        /*07ac*/ 	.word	0x05000034


	//   ....[189]....
        /*07b0*/ 	.word	0x05000034


	//   ....[190]....
        /*07b4*/ 	.word	0x05000034


	//   ....[191]....
        /*07b8*/ 	.word	0x05000034


	//   ....[192]....
        /*07bc*/ 	.word	0x05000034


	//   ....[193]....
        /*07c0*/ 	.word	0x05000034


	//   ....[194]....
        /*07c4*/ 	.word	0x05000034


	//   ....[195]....
        /*07c8*/ 	.word	0x05000034


	//   ....[196]....
        /*07cc*/ 	.word	0x05000034


	//   ....[197]....
        /*07d0*/ 	.word	0x05000034


	//   ....[198]....
        /*07d4*/ 	.word	0x05000034


	//   ....[199]....
        /*07d8*/ 	.word	0x05000034


	//   ....[200]....
        /*07dc*/ 	.word	0x05000034


	//   ....[201]....
        /*07e0*/ 	.word	0x05000034


	//   ....[202]....
        /*07e4*/ 	.word	0x05000034


	//   ....[203]....
        /*07e8*/ 	.word	0x05000034


	//   ....[204]....
        /*07ec*/ 	.word	0x05000034


	//   ....[205]....
        /*07f0*/ 	.word	0x05000034


	//   ....[206]....
        /*07f4*/ 	.word	0x05000034


	//   ....[207]....
        /*07f8*/ 	.word	0x05000034


	//   ....[208]....
        /*07fc*/ 	.word	0x05000034


	//   ....[209]....
        /*0800*/ 	.word	0x05000034


	//   ....[210]....
        /*0804*/ 	.word	0x05000034


	//   ....[211]....
        /*0808*/ 	.word	0x05000034


	//   ....[212]....
        /*080c*/ 	.word	0x05000034


	//   ....[213]....
        /*0810*/ 	.word	0x05000034


	//   ....[214]....
        /*0814*/ 	.word	0x05000034


	//   ....[215]....
        /*0818*/ 	.word	0x05000034


	//   ....[216]....
        /*081c*/ 	.word	0x05000034


	//   ....[217]....
        /*0820*/ 	.word	0x05000034


	//   ....[218]....
        /*0824*/ 	.word	0x05000034


	//   ....[219]....
        /*0828*/ 	.word	0x05000034


	//   ....[220]....
        /*082c*/ 	.word	0x05000034


	//   ....[221]....
        /*0830*/ 	.word	0x05000034


	//   ....[222]....
        /*0834*/ 	.word	0x05000034


	//   ....[223]....
        /*0838*/ 	.word	0x05000034


	//   ....[224]....
        /*083c*/ 	.word	0x05000034


	//   ....[225]....
        /*0840*/ 	.word	0x05000034


	//   ....[226]....
        /*0844*/ 	.word	0x05000034


	//   ....[227]....
        /*0848*/ 	.word	0x05000034


	//   ....[228]....
        /*084c*/ 	.word	0x05000034


	//   ....[229]....
        /*0850*/ 	.word	0x05000034


	//   ....[230]....
        /*0854*/ 	.word	0x05000034


	//   ....[231]....
        /*0858*/ 	.word	0x05000034


	//   ....[232]....
        /*085c*/ 	.word	0x05000034


	//   ....[233]....
        /*0860*/ 	.word	0x05000034


	//   ....[234]....
        /*0864*/ 	.word	0x05000034


	//   ....[235]....
        /*0868*/ 	.word	0x05000034


	//   ....[236]....
        /*086c*/ 	.word	0x05000034


	//   ....[237]....
        /*0870*/ 	.word	0x05000034


	//   ....[238]....
        /*0874*/ 	.word	0x05000034


	//   ....[239]....
        /*0878*/ 	.word	0x05000034


	//   ....[240]....
        /*087c*/ 	.word	0x05000034


	//   ....[241]....
        /*0880*/ 	.word	0x05000034


	//   ....[242]....
        /*0884*/ 	.word	0x05000034


	//   ....[243]....
        /*0888*/ 	.word	0x05000034


	//   ....[244]....
        /*088c*/ 	.word	0x05000034


	//   ....[245]....
        /*0890*/ 	.word	0x05000034


	//   ....[246]....
        /*0894*/ 	.word	0x05000034


	//   ....[247]....
        /*0898*/ 	.word	0x05000034


	//   ....[248]....
        /*089c*/ 	.word	0x05000034


	//   ....[249]....
        /*08a0*/ 	.word	0x05000034


	//   ....[250]....
        /*08a4*/ 	.word	0x05000034


	//   ....[251]....
        /*08a8*/ 	.word	0x05000034


	//   ....[252]....
        /*08ac*/ 	.word	0x05000034


	//   ....[253]....
        /*08b0*/ 	.word	0x05000034


	//   ....[254]....
        /*08b4*/ 	.word	0x05000034


	//   ....[255]....
        /*08b8*/ 	.word	0x05000034


	//   ....[0]....
        /*08bc*/ 	.word	0x05000034


	//   ....[1]....
        /*08c0*/ 	.word	0x05000034


	//   ....[2]....
        /*08c4*/ 	.word	0x05000034


	//   ....[3]....
        /*08c8*/ 	.word	0x05000034


	//   ....[4]....
        /*08cc*/ 	.word	0x05000034


	//   ....[5]....
        /*08d0*/ 	.word	0x05000034


	//   ....[6]....
        /*08d4*/ 	.word	0x05000034


	//   ....[7]....
        /*08d8*/ 	.word	0x05000034


	//   ....[8]....
        /*08dc*/ 	.word	0x05000034


	//   ....[9]....
        /*08e0*/ 	.word	0x05000034


	//   ....[10]....
        /*08e4*/ 	.word	0x05000034


	//   ....[11]....
        /*08e8*/ 	.word	0x05000034


	//   ....[12]....
        /*08ec*/ 	.word	0x05000034


	//   ....[13]....
        /*08f0*/ 	.word	0x05000034


	//   ....[14]....
        /*08f4*/ 	.word	0x05000034


	//   ....[15]....
        /*08f8*/ 	.word	0x05000034


	//   ....[16]....
        /*08fc*/ 	.word	0x05000034


	//   ....[17]....
        /*0900*/ 	.word	0x05000034


	//   ....[18]....
        /*0904*/ 	.word	0x05000034


	//   ....[19]....
        /*0908*/ 	.word	0x05000034


	//   ....[20]....
        /*090c*/ 	.word	0x05000034


	//   ....[21]....
        /*0910*/ 	.word	0x05000034


	//   ....[22]....
        /*0914*/ 	.word	0x05000034


	//   ....[23]....
        /*0918*/ 	.word	0x05000034


	//   ....[24]....
        /*091c*/ 	.word	0x05000034


	//   ....[25]....
        /*0920*/ 	.word	0x05000034


	//   ....[26]....
        /*0924*/ 	.word	0x05000034


	//   ....[27]....
        /*0928*/ 	.word	0x05000034


	//   ....[28]....
        /*092c*/ 	.word	0x05000034


	//   ....[29]....
        /*0930*/ 	.word	0x05000034


	//   ....[30]....
        /*0934*/ 	.word	0x05000034


	//   ....[31]....
        /*0938*/ 	.word	0x05000034


	//   ....[32]....
        /*093c*/ 	.word	0x05000034


	//   ....[33]....
        /*0940*/ 	.word	0x05000034


	//   ....[34]....
        /*0944*/ 	.word	0x05000034


	//   ....[35]....
        /*0948*/ 	.word	0x05000034


	//   ....[36]....
        /*094c*/ 	.word	0x05000034


	//   ....[37]....
        /*0950*/ 	.word	0x05000034


	//   ....[38]....
        /*0954*/ 	.word	0x05000034


	//   ....[39]....
        /*0958*/ 	.word	0x05000034


	//   ....[40]....
        /*095c*/ 	.word	0x05000034


	//   ....[41]....
        /*0960*/ 	.word	0x05000034


	//   ....[42]....
        /*0964*/ 	.word	0x05000034


	//   ....[43]....
        /*0968*/ 	.word	0x05000034


	//   ....[44]....
        /*096c*/ 	.word	0x05000034


	//   ....[45]....
        /*0970*/ 	.word	0x05000034


	//   ....[46]....
        /*0974*/ 	.word	0x05000034


	//   ....[47]....
        /*0978*/ 	.word	0x05000034


	//   ....[48]....
        /*097c*/ 	.word	0x05000034


	//   ....[49]....
        /*0980*/ 	.word	0x05000034


	//   ....[50]....
        /*0984*/ 	.word	0x05000034


	//   ....[51]....
        /*0988*/ 	.word	0x05000034


	//   ....[52]....
        /*098c*/ 	.word	0x05000034


	//   ....[53]....
        /*0990*/ 	.word	0x05000034


	//   ....[54]....
        /*0994*/ 	.word	0x05000034


	//   ....[55]....
        /*0998*/ 	.word	0x05000034


	//   ....[56]....
        /*099c*/ 	.word	0x05000034


	//   ....[57]....
        /*09a0*/ 	.word	0x05000034


	//   ....[58]....
        /*09a4*/ 	.word	0x05000034


	//   ....[59]....
        /*09a8*/ 	.word	0x05000034


	//   ....[60]....
        /*09ac*/ 	.word	0x05000034


	//   ....[61]....
        /*09b0*/ 	.word	0x05000034


	//   ....[62]....
        /*09b4*/ 	.word	0x05000034


	//   ....[63]....
        /*09b8*/ 	.word	0x05000034


	//   ....[64]....
        /*09bc*/ 	.word	0x05000034


	//   ....[65]....
        /*09c0*/ 	.word	0x05000034


	//   ....[66]....
        /*09c4*/ 	.word	0x05000034


	//   ....[67]....
        /*09c8*/ 	.word	0x05000034


	//----- nvinfo : EIATTR_COOP_GROUP_INSTR_OFFSETS
	.align		4
.L_630:
        /*09cc*/ 	.byte	0x04, 0x28
        /*09ce*/ 	.short	(.L_632 - .L_631)


	//   ....[0]....
.L_631:
        /*09d0*/ 	.word	0x00000280


	//   ....[1]....
        /*09d4*/ 	.word	0x00001380


	//   ....[2]....
        /*09d8*/ 	.word	0x00001480


	//   ....[3]....
        /*09dc*/ 	.word	0x00001490


	//   ....[4]....
        /*09e0*/ 	.word	0x000014a0


	//   ....[5]....
        /*09e4*/ 	.word	0x000014b0


	//   ....[6]....
        /*09e8*/ 	.word	0x00001580


	//   ....[7]....
        /*09ec*/ 	.word	0x00001590


	//   ....[8]....
        /*09f0*/ 	.word	0x000015b0


	//   ....[9]....
        /*09f4*/ 	.word	0x00001600


	//   ....[10]....
        /*09f8*/ 	.word	0x00001610


	//   ....[11]....
        /*09fc*/ 	.word	0x00001620


	//   ....[12]....
        /*0a00*/ 	.word	0x00001630


	//   ....[13]....
        /*0a04*/ 	.word	0x000016d0


	//   ....[14]....
        /*0a08*/ 	.word	0x000016f0


	//   ....[15]....
        /*0a0c*/ 	.word	0x00001720


	//   ....[16]....
        /*0a10*/ 	.word	0x00001780


	//   ....[17]....
        /*0a14*/ 	.word	0x00001790


	//   ....[18]....
        /*0a18*/ 	.word	0x000017a0


	//   ....[19]....
        /*0a1c*/ 	.word	0x000017b0


	//   ....[20]....
        /*0a20*/ 	.word	0x00001810


	//   ....[21]....
        /*0a24*/ 	.word	0x00001840


	//   ....[22]....
        /*0a28*/ 	.word	0x00001870


	//   ....[23]....
        /*0a2c*/ 	.word	0x00001900


	//   ....[24]....
        /*0a30*/ 	.word	0x00001920


	//   ....[25]....
        /*0a34*/ 	.word	0x00001940


	//   ....[26]....
        /*0a38*/ 	.word	0x00001950


	//   ....[27]....
        /*0a3c*/ 	.word	0x00001990


	//   ....[28]....
        /*0a40*/ 	.word	0x000019b0


	//   ....[29]....
        /*0a44*/ 	.word	0x000019d0


	//   ....[30]....
        /*0a48*/ 	.word	0x00001aa0


	//   ....[31]....
        /*0a4c*/ 	.word	0x00001ad0


	//   ....[32]....
        /*0a50*/ 	.word	0x00001af0


	//   ....[33]....
        /*0a54*/ 	.word	0x00001b00


	//   ....[34]....
        /*0a58*/ 	.word	0x00001b20


	//   ....[35]....
        /*0a5c*/ 	.word	0x00001b30


	//   ....[36]....
        /*0a60*/ 	.word	0x00001b40


	//   ....[37]....
        /*0a64*/ 	.word	0x000022d0


	//   ....[38]....
        /*0a68*/ 	.word	0x00002530


	//   ....[39]....
        /*0a6c*/ 	.word	0x00002560


	//   ....[40]....
        /*0a70*/ 	.word	0x00002590


	//   ....[41]....
        /*0a74*/ 	.word	0x000025b0


	//   ....[42]....
        /*0a78*/ 	.word	0x000026a0


	//   ....[43]....
        /*0a7c*/ 	.word	0x000026f0


	//   ....[44]....
        /*0a80*/ 	.word	0x00003610


	//   ....[45]....
        /*0a84*/ 	.word	0x00004750


	//   ....[46]....
        /*0a88*/ 	.word	0x00004850


	//   ....[47]....
        /*0a8c*/ 	.word	0x00004870


	//   ....[48]....
        /*0a90*/ 	.word	0x00004880


	//   ....[49]....
        /*0a94*/ 	.word	0x00004890


	//   ....[50]....
        /*0a98*/ 	.word	0x000048e0


	//   ....[51]....
        /*0a9c*/ 	.word	0x000048f0


	//   ....[52]....
        /*0aa0*/ 	.word	0x00004990


	//   ....[53]....
        /*0aa4*/ 	.word	0x00004a00


	//   ....[54]....
        /*0aa8*/ 	.word	0x00004a20


	//   ....[55]....
        /*0aac*/ 	.word	0x00004a30


	//   ....[56]....
        /*0ab0*/ 	.word	0x00004a40


	//   ....[57]....
        /*0ab4*/ 	.word	0x00004a50


	//   ....[58]....
        /*0ab8*/ 	.word	0x00004a60


	//   ....[59]....
        /*0abc*/ 	.word	0x00004af0


	//   ....[60]....
        /*0ac0*/ 	.word	0x00004b70


	//   ....[61]....
        /*0ac4*/ 	.word	0x00004bb0


	//   ....[62]....
        /*0ac8*/ 	.word	0x00004bc0


	//   ....[63]....
        /*0acc*/ 	.word	0x00004bd0


	//   ....[64]....
        /*0ad0*/ 	.word	0x00004be0


	//   ....[65]....
        /*0ad4*/ 	.word	0x00004bf0


	//   ....[66]....
        /*0ad8*/ 	.word	0x00004c80


	//   ....[67]....
        /*0adc*/ 	.word	0x00004cd0


	//   ....[68]....
        /*0ae0*/ 	.word	0x00004d00


	//   ....[69]....
        /*0ae4*/ 	.word	0x00004d50


	//   ....[70]....
        /*0ae8*/ 	.word	0x00004d60


	//   ....[71]....
        /*0aec*/ 	.word	0x00004d70


	//   ....[72]....
        /*0af0*/ 	.word	0x00004d80


	//   ....[73]....
        /*0af4*/ 	.word	0x00004df0


	//   ....[74]....
        /*0af8*/ 	.word	0x00004e70


	//   ....[75]....
        /*0afc*/ 	.word	0x00004ec0


	//   ....[76]....
        /*0b00*/ 	.word	0x00004ee0


	//   ....[77]....
        /*0b04*/ 	.word	0x00004ef0


	//   ....[78]....
        /*0b08*/ 	.word	0x00004f00


	//   ....[79]....
        /*0b0c*/ 	.word	0x00004f30


	//   ....[80]....
        /*0b10*/ 	.word	0x00004f40


	//   ....[81]....
        /*0b14*/ 	.word	0x00005490


	//   ....[82]....
        /*0b18*/ 	.word	0x00005960


	//   ....[83]....
        /*0b1c*/ 	.word	0x00005970


	//   ....[84]....
        /*0b20*/ 	.word	0x00005980


	//   ....[85]....
        /*0b24*/ 	.word	0x00005990


	//   ....[86]....
        /*0b28*/ 	.word	0x00005b10


	//   ....[87]....
        /*0b2c*/ 	.word	0x00005b40


	//   ....[88]....
        /*0b30*/ 	.word	0x00006040


	//   ....[89]....
        /*0b34*/ 	.word	0x000065d0


	//   ....[90]....
        /*0b38*/ 	.word	0x00006620


	//   ....[91]....
        /*0b3c*/ 	.word	0x00006630


	//   ....[92]....
        /*0b40*/ 	.word	0x000066a0


	//   ....[93]....
        /*0b44*/ 	.word	0x000066b0


	//   ....[94]....
        /*0b48*/ 	.word	0x000066c0


	//   ....[95]....
        /*0b4c*/ 	.word	0x000066d0


	//   ....[96]....
        /*0b50*/ 	.word	0x000066e0


	//   ....[97]....
        /*0b54*/ 	.word	0x00006860


	//   ....[98]....
        /*0b58*/ 	.word	0x00006870


	//   ....[99]....
        /*0b5c*/ 	.word	0x000068e0


	//   ....[100]....
        /*0b60*/ 	.word	0x000068f0


	//   ....[101]....
        /*0b64*/ 	.word	0x00006900


	//   ....[102]....
        /*0b68*/ 	.word	0x00006910


	//   ....[103]....
        /*0b6c*/ 	.word	0x00006920


	//   ....[104]....
        /*0b70*/ 	.word	0x00006ab0


	//   ....[105]....
        /*0b74*/ 	.word	0x00006ac0


	//   ....[106]....
        /*0b78*/ 	.word	0x00006b30


	//   ....[107]....
        /*0b7c*/ 	.word	0x00006b40


	//   ....[108]....
        /*0b80*/ 	.word	0x00006b50


	//   ....[109]....
        /*0b84*/ 	.word	0x00006b60


	//   ....[110]....
        /*0b88*/ 	.word	0x00006b70


	//   ....[111]....
        /*0b8c*/ 	.word	0x00006d00


	//   ....[112]....
        /*0b90*/ 	.word	0x00006d10


	//   ....[113]....
        /*0b94*/ 	.word	0x00006d80


	//   ....[114]....
        /*0b98*/ 	.word	0x00006d90


	//   ....[115]....
        /*0b9c*/ 	.word	0x00006da0


	//   ....[116]....
        /*0ba0*/ 	.word	0x00006db0


	//   ....[117]....
        /*0ba4*/ 	.word	0x00006dc0


	//   ....[118]....
        /*0ba8*/ 	.word	0x00006f50


	//   ....[119]....
        /*0bac*/ 	.word	0x00006f60


	//   ....[120]....
        /*0bb0*/ 	.word	0x00006fd0


	//   ....[121]....
        /*0bb4*/ 	.word	0x00006fe0


	//   ....[122]....
        /*0bb8*/ 	.word	0x00006ff0


	//   ....[123]....
        /*0bbc*/ 	.word	0x00007000


	//   ....[124]....
        /*0bc0*/ 	.word	0x00007010


	//   ....[125]....
        /*0bc4*/ 	.word	0x00007250


	//   ....[126]....
        /*0bc8*/ 	.word	0x00007340


	//   ....[127]....
        /*0bcc*/ 	.word	0x000078b0


	//   ....[128]....
        /*0bd0*/ 	.word	0x00007900


	//   ....[129]....
        /*0bd4*/ 	.word	0x00007910


	//   ....[130]....
        /*0bd8*/ 	.word	0x00007980


	//   ....[131]....
        /*0bdc*/ 	.word	0x00007990


	//   ....[132]....
        /*0be0*/ 	.word	0x000079a0


	//   ....[133]....
        /*0be4*/ 	.word	0x000079b0


	//   ....[134]....
        /*0be8*/ 	.word	0x000079c0


	//   ....[135]....
        /*0bec*/ 	.word	0x00007ba0


	//   ....[136]....
        /*0bf0*/ 	.word	0x00007bb0


	//   ....[137]....
        /*0bf4*/ 	.word	0x00007c20


	//   ....[138]....
        /*0bf8*/ 	.word	0x00007c30


	//   ....[139]....
        /*0bfc*/ 	.word	0x00007c40


	//   ....[140]....
        /*0c00*/ 	.word	0x00007c50


	//   ....[141]....
        /*0c04*/ 	.word	0x00007c60


	//   ....[142]....
        /*0c08*/ 	.word	0x00007e50


	//   ....[143]....
        /*0c0c*/ 	.word	0x00007e60


	//   ....[144]....
        /*0c10*/ 	.word	0x00007ed0


	//   ....[145]....
        /*0c14*/ 	.word	0x00007ee0


	//   ....[146]....
        /*0c18*/ 	.word	0x00007ef0


	//   ....[147]....
        /*0c1c*/ 	.word	0x00007f00


	//   ....[148]....
        /*0c20*/ 	.word	0x00007f10


	//   ....[149]....
        /*0c24*/ 	.word	0x00008100


	//   ....[150]....
        /*0c28*/ 	.word	0x00008110


	//   ....[151]....
        /*0c2c*/ 	.word	0x00008180


	//   ....[152]....
        /*0c30*/ 	.word	0x00008190


	//   ....[153]....
        /*0c34*/ 	.word	0x000081a0


	//   ....[154]....
        /*0c38*/ 	.word	0x000081b0


	//   ....[155]....
        /*0c3c*/ 	.word	0x000081c0


	//   ....[156]....
        /*0c40*/ 	.word	0x000083b0


	//   ....[157]....
        /*0c44*/ 	.word	0x000083c0


	//   ....[158]....
        /*0c48*/ 	.word	0x00008430


	//   ....[159]....
        /*0c4c*/ 	.word	0x00008440


	//   ....[160]....
        /*0c50*/ 	.word	0x00008450


	//   ....[161]....
        /*0c54*/ 	.word	0x00008460


	//   ....[162]....
        /*0c58*/ 	.word	0x00008470


	//   ....[163]....
        /*0c5c*/ 	.word	0x00008740


	//   ....[164]....
        /*0c60*/ 	.word	0x00009b40


	//   ....[165]....
        /*0c64*/ 	.word	0x0000b460


	//   ....[166]....
        /*0c68*/ 	.word	0x0000b5f0


	//   ....[167]....
        /*0c6c*/ 	.word	0x0000b650


	//   ....[168]....
        /*0c70*/ 	.word	0x0000b660


	//   ....[169]....
        /*0c74*/ 	.word	0x0000b680


	//   ....[170]....
        /*0c78*/ 	.word	0x0000b6c0


	//   ....[171]....
        /*0c7c*/ 	.word	0x0000b740


	//   ....[172]....
        /*0c80*/ 	.word	0x0000b750


	//   ....[173]....
        /*0c84*/ 	.word	0x0000b7b0


	//   ....[174]....
        /*0c88*/ 	.word	0x0000b7f0


	//   ....[175]....
        /*0c8c*/ 	.word	0x0000b810


	//   ....[176]....
        /*0c90*/ 	.word	0x0000b830


	//   ....[177]....
        /*0c94*/ 	.word	0x0000b860


	//   ....[178]....
        /*0c98*/ 	.word	0x0000b8a0


	//   ....[179]....
        /*0c9c*/ 	.word	0x0000b900


	//   ....[180]....
        /*0ca0*/ 	.word	0x0000b940


	//   ....[181]....
        /*0ca4*/ 	.word	0x0000b980


	//   ....[182]....
        /*0ca8*/ 	.word	0x0000b9b0


	//   ....[183]....
        /*0cac*/ 	.word	0x0000b9e0


	//   ....[184]....
        /*0cb0*/ 	.word	0x0000b9f0


	//   ....[185]....
        /*0cb4*/ 	.word	0x0000ba20


	//   ....[186]....
        /*0cb8*/ 	.word	0x0000ba90


	//   ....[187]....
        /*0cbc*/ 	.word	0x0000bad0


	//   ....[188]....
        /*0cc0*/ 	.word	0x0000bb10


	//   ....[189]....
        /*0cc4*/ 	.word	0x0000bb40


	//   ....[190]....
        /*0cc8*/ 	.word	0x0000bb70


	//   ....[191]....
        /*0ccc*/ 	.word	0x0000bb80


	//   ....[192]....
        /*0cd0*/ 	.word	0x0000bba0


	//   ....[193]....
        /*0cd4*/ 	.word	0x0000bbf0


	//   ....[194]....
        /*0cd8*/ 	.word	0x0000bc60


	//   ....[195]....
        /*0cdc*/ 	.word	0x0000bca0


	//   ....[196]....
        /*0ce0*/ 	.word	0x0000bcd0


	//   ....[197]....
        /*0ce4*/ 	.word	0x0000bd00


	//   ....[198]....
        /*0ce8*/ 	.word	0x0000bd20


	//   ....[199]....
        /*0cec*/ 	.word	0x0000bd40


	//   ....[200]....
        /*0cf0*/ 	.word	0x0000bd60


	//   ....[201]....
        /*0cf4*/ 	.word	0x0000bf10


	//   ....[202]....
        /*0cf8*/ 	.word	0x0000bf20


	//   ....[203]....
        /*0cfc*/ 	.word	0x0000c530


	//   ....[204]....
        /*0d00*/ 	.word	0x0000c760


	//   ....[205]....
        /*0d04*/ 	.word	0x0000c790


	//   ....[206]....
        /*0d08*/ 	.word	0x0000c880


	//   ....[207]....
        /*0d0c*/ 	.word	0x0000c8c0


	//   ....[208]....
        /*0d10*/ 	.word	0x0000d790


	//   ....[209]....
        /*0d14*/ 	.word	0x0000f0a0


	//   ....[210]....
        /*0d18*/ 	.word	0x0000f1d0


	//   ....[211]....
        /*0d1c*/ 	.word	0x0000f200


	//   ....[212]....
        /*0d20*/ 	.word	0x0000f230


	//   ....[213]....
        /*0d24*/ 	.word	0x0000f240


	//   ....[214]....
        /*0d28*/ 	.word	0x0000f280


	//   ....[215]....
        /*0d2c*/ 	.word	0x0000f2e0


	//   ....[216]....
        /*0d30*/ 	.word	0x0000f2f0


	//   ....[217]....
        /*0d34*/ 	.word	0x0000f350


	//   ....[218]....
        /*0d38*/ 	.word	0x0000f360


	//   ....[219]....
        /*0d3c*/ 	.word	0x0000f380


	//   ....[220]....
        /*0d40*/ 	.word	0x0000f3b0


	//   ....[221]....
        /*0d44*/ 	.word	0x0000f3f0


	//   ....[222]....
        /*0d48*/ 	.word	0x0000f430


	//   ....[223]....
        /*0d4c*/ 	.word	0x0000f440


	//   ....[224]....
        /*0d50*/ 	.word	0x0000f4c0


	//   ....[225]....
        /*0d54*/ 	.word	0x0000f4e0


	//   ....[226]....
        /*0d58*/ 	.word	0x0000f500


	//   ....[227]....
        /*0d5c*/ 	.word	0x0000f530


	//   ....[228]....
        /*0d60*/ 	.word	0x0000f570


	//   ....[229]....
        /*0d64*/ 	.word	0x0000f5a0


	//   ....[230]....
        /*0d68*/ 	.word	0x0000f5c0


	//   ....[231]....
        /*0d6c*/ 	.word	0x0000f600


	//   ....[232]....
        /*0d70*/ 	.word	0x0000f660


	//   ....[233]....
        /*0d74*/ 	.word	0x0000f680


	//   ....[234]....
        /*0d78*/ 	.word	0x0000f6b0


	//   ....[235]....
        /*0d7c*/ 	.word	0x0000f6e0


	//   ....[236]....
        /*0d80*/ 	.word	0x0000f710


	//   ....[237]....
        /*0d84*/ 	.word	0x0000f740


	//   ....[238]....
        /*0d88*/ 	.word	0x0000f780


	//   ....[239]....
        /*0d8c*/ 	.word	0x0000f7a0


	//   ....[240]....
        /*0d90*/ 	.word	0x0000f7f0


	//   ....[241]....
        /*0d94*/ 	.word	0x0000f830


	//   ....[242]....
        /*0d98*/ 	.word	0x0000f870


	//   ....[243]....
        /*0d9c*/ 	.word	0x0000f8b0


	//   ....[244]....
        /*0da0*/ 	.word	0x0000f8f0


	//   ....[245]....
        /*0da4*/ 	.word	0x0000f9f0


	//   ....[246]....
        /*0da8*/ 	.word	0x0000fa70


	//   ....[247]....
        /*0dac*/ 	.word	0x0000fa80


	//   ....[248]....
        /*0db0*/ 	.word	0x0000fa90


	//   ....[249]....
        /*0db4*/ 	.word	0x0000ffe0


	//   ....[250]....
        /*0db8*/ 	.word	0x000103c0


	//   ....[251]....
        /*0dbc*/ 	.word	0x00010400


	//   ....[252]....
        /*0dc0*/ 	.word	0x000108e0


	//   ....[253]....
        /*0dc4*/ 	.word	0x00010e70


	//   ....[254]....
        /*0dc8*/ 	.word	0x00010ec0


	//   ....[255]....
        /*0dcc*/ 	.word	0x00010ed0


	//   ....[0]....
        /*0dd0*/ 	.word	0x00010f40


	//   ....[1]....
        /*0dd4*/ 	.word	0x00010f50


	//   ....[2]....
        /*0dd8*/ 	.word	0x00010f60


	//   ....[3]....
        /*0ddc*/ 	.word	0x00010f70


	//   ....[4]....
        /*0de0*/ 	.word	0x00010f80


	//   ....[5]....
        /*0de4*/ 	.word	0x00011100


	//   ....[6]....
        /*0de8*/ 	.word	0x00011110


	//   ....[7]....
        /*0dec*/ 	.word	0x00011180


	//   ....[8]....
        /*0df0*/ 	.word	0x00011190


	//   ....[9]....
        /*0df4*/ 	.word	0x000111a0


	//   ....[10]....
        /*0df8*/ 	.word	0x000111b0


	//   ....[11]....
        /*0dfc*/ 	.word	0x000111c0


	//   ....[12]....
        /*0e00*/ 	.word	0x00011350


	//   ....[13]....
        /*0e04*/ 	.word	0x00011360


	//   ....[14]....
        /*0e08*/ 	.word	0x000113d0


	//   ....[15]....
        /*0e0c*/ 	.word	0x000113e0


	//   ....[16]....
        /*0e10*/ 	.word	0x000113f0


	//   ....[17]....
        /*0e14*/ 	.word	0x00011400


	//   ....[18]....
        /*0e18*/ 	.word	0x00011410


	//   ....[19]....
        /*0e1c*/ 	.word	0x000115a0


	//   ....[20]....
        /*0e20*/ 	.word	0x000115b0


	//   ....[21]....
        /*0e24*/ 	.word	0x00011620


	//   ....[22]....
        /*0e28*/ 	.word	0x00011630


	//   ....[23]....
        /*0e2c*/ 	.word	0x00011640


	//   ....[24]....
        /*0e30*/ 	.word	0x00011650


	//   ....[25]....
        /*0e34*/ 	.word	0x00011660


	//   ....[26]....
        /*0e38*/ 	.word	0x000117f0


	//   ....[27]....
        /*0e3c*/ 	.word	0x00011800


	//   ....[28]....
        /*0e40*/ 	.word	0x00011870


	//   ....[29]....
        /*0e44*/ 	.word	0x00011880


	//   ....[30]....
        /*0e48*/ 	.word	0x00011890


	//   ....[31]....
        /*0e4c*/ 	.word	0x000118a0


	//   ....[32]....
        /*0e50*/ 	.word	0x000118b0


	//   ....[33]....
        /*0e54*/ 	.word	0x00011af0


	//   ....[34]....
        /*0e58*/ 	.word	0x00011be0


	//   ....[35]....
        /*0e5c*/ 	.word	0x00012140


	//   ....[36]....
        /*0e60*/ 	.word	0x00012190


	//   ....[37]....
        /*0e64*/ 	.word	0x000121a0


	//   ....[38]....
        /*0e68*/ 	.word	0x00012210


	//   ....[39]....
        /*0e6c*/ 	.word	0x00012220


	//   ....[40]....
        /*0e70*/ 	.word	0x00012230


	//   ....[41]....
        /*0e74*/ 	.word	0x00012240


	//   ....[42]....
        /*0e78*/ 	.word	0x00012250


	//   ....[43]....
        /*0e7c*/ 	.word	0x00012430


	//   ....[44]....
        /*0e80*/ 	.word	0x00012440


	//   ....[45]....
        /*0e84*/ 	.word	0x000124b0


	//   ....[46]....
        /*0e88*/ 	.word	0x000124c0


	//   ....[47]....
        /*0e8c*/ 	.word	0x000124d0


	//   ....[48]....
        /*0e90*/ 	.word	0x000124e0


	//   ....[49]....
        /*0e94*/ 	.word	0x000124f0


	//   ....[50]....
        /*0e98*/ 	.word	0x000126e0


	//   ....[51]....
        /*0e9c*/ 	.word	0x000126f0


	//   ....[52]....
        /*0ea0*/ 	.word	0x00012760


	//   ....[53]....
        /*0ea4*/ 	.word	0x00012770


	//   ....[54]....
        /*0ea8*/ 	.word	0x00012780


	//   ....[55]....
        /*0eac*/ 	.word	0x00012790


	//   ....[56]....
        /*0eb0*/ 	.word	0x000127a0


	//   ....[57]....
        /*0eb4*/ 	.word	0x00012990


	//   ....[58]....
        /*0eb8*/ 	.word	0x000129a0


	//   ....[59]....
        /*0ebc*/ 	.word	0x00012a10


	//   ....[60]....
        /*0ec0*/ 	.word	0x00012a20


	//   ....[61]....
        /*0ec4*/ 	.word	0x00012a30


	//   ....[62]....
        /*0ec8*/ 	.word	0x00012a40


	//   ....[63]....
        /*0ecc*/ 	.word	0x00012a50


	//   ....[64]....
        /*0ed0*/ 	.word	0x00012c40


	//   ....[65]....
        /*0ed4*/ 	.word	0x00012c50


	//   ....[66]....
        /*0ed8*/ 	.word	0x00012cc0


	//   ....[67]....
        /*0edc*/ 	.word	0x00012cd0


	//   ....[68]....
        /*0ee0*/ 	.word	0x00012ce0


	//   ....[69]....
        /*0ee4*/ 	.word	0x00012cf0


	//   ....[70]....
        /*0ee8*/ 	.word	0x00012d00


	//   ....[71]....
        /*0eec*/ 	.word	0x00012fc0


	//   ....[72]....
        /*0ef0*/ 	.word	0x00014360


	//   ....[73]....
        /*0ef4*/ 	.word	0x00014400


	//   ....[74]....
        /*0ef8*/ 	.word	0x000144b0


	//   ....[75]....
        /*0efc*/ 	.word	0x00014500


	//   ....[76]....
        /*0f00*/ 	.word	0x00014590


	//   ....[77]....
        /*0f04*/ 	.word	0x00014620


	//   ....[78]....
        /*0f08*/ 	.word	0x000146b0


	//   ....[79]....
        /*0f0c*/ 	.word	0x00014730


	//   ....[80]....
        /*0f10*/ 	.word	0x00014780


	//   ....[81]....
        /*0f14*/ 	.word	0x000147d0


	//   ....[82]....
        /*0f18*/ 	.word	0x00014820


	//   ....[83]....
        /*0f1c*/ 	.word	0x000148b0


	//   ....[84]....
        /*0f20*/ 	.word	0x00014940


	//   ....[85]....
        /*0f24*/ 	.word	0x000149d0


	//   ....[86]....
        /*0f28*/ 	.word	0x00014a60


	//   ....[87]....
        /*0f2c*/ 	.word	0x00014ae0


	//   ....[88]....
        /*0f30*/ 	.word	0x00014b70


	//   ....[89]....
        /*0f34*/ 	.word	0x00014c00


	//   ....[90]....
        /*0f38*/ 	.word	0x00014c90


	//   ....[91]....
        /*0f3c*/ 	.word	0x00014d10


	//   ....[92]....
        /*0f40*/ 	.word	0x00014d60


	//   ....[93]....
        /*0f44*/ 	.word	0x00014db0


	//   ....[94]....
        /*0f48*/ 	.word	0x00014e00


	//   ....[95]....
        /*0f4c*/ 	.word	0x00014e90


	//   ....[96]....
        /*0f50*/ 	.word	0x00014f20


	//   ....[97]....
        /*0f54*/ 	.word	0x00014fb0


	//   ....[98]....
        /*0f58*/ 	.word	0x00015040


	//   ....[99]....
        /*0f5c*/ 	.word	0x000150c0


	//   ....[100]....
        /*0f60*/ 	.word	0x00015150


	//   ....[101]....
        /*0f64*/ 	.word	0x000151e0


	//   ....[102]....
        /*0f68*/ 	.word	0x00015270


	//   ....[103]....
        /*0f6c*/ 	.word	0x000152f0


	//   ....[104]....
        /*0f70*/ 	.word	0x00015340


	//   ....[105]....
        /*0f74*/ 	.word	0x00015390


	//   ....[106]....
        /*0f78*/ 	.word	0x000153e0


	//   ....[107]....
        /*0f7c*/ 	.word	0x00015470


	//   ....[108]....
        /*0f80*/ 	.word	0x00015500


	//   ....[109]....
        /*0f84*/ 	.word	0x00015590


	//   ....[110]....
        /*0f88*/ 	.word	0x00015620


	//   ....[111]....
        /*0f8c*/ 	.word	0x000156a0


	//   ....[112]....
        /*0f90*/ 	.word	0x00015730


	//   ....[113]....
        /*0f94*/ 	.word	0x000157c0


	//   ....[114]....
        /*0f98*/ 	.word	0x00015850


	//   ....[115]....
        /*0f9c*/ 	.word	0x000158d0


	//   ....[116]....
        /*0fa0*/ 	.word	0x00015920


	//   ....[117]....
        /*0fa4*/ 	.word	0x00015970


	//   ....[118]....
        /*0fa8*/ 	.word	0x000159c0


	//   ....[119]....
        /*0fac*/ 	.word	0x00015a50


	//   ....[120]....
        /*0fb0*/ 	.word	0x00015ae0


	//   ....[121]....
        /*0fb4*/ 	.word	0x00015b70


	//   ....[122]....
        /*0fb8*/ 	.word	0x00015c00


	//   ....[123]....
        /*0fbc*/ 	.word	0x00015c80


	//   ....[124]....
        /*0fc0*/ 	.word	0x00015d10


	//   ....[125]....
        /*0fc4*/ 	.word	0x00015da0


	//   ....[126]....
        /*0fc8*/ 	.word	0x00015e30


	//   ....[127]....
        /*0fcc*/ 	.word	0x00015eb0


	//   ....[128]....
        /*0fd0*/ 	.word	0x00015f00


	//   ....[129]....
        /*0fd4*/ 	.word	0x00015f50


	//   ....[130]....
        /*0fd8*/ 	.word	0x00015fa0


	//   ....[131]....
        /*0fdc*/ 	.word	0x00016030


	//   ....[132]....
        /*0fe0*/ 	.word	0x000160c0


	//   ....[133]....
        /*0fe4*/ 	.word	0x00016150


	//   ....[134]....
        /*0fe8*/ 	.word	0x000161d0


	//   ....[135]....
        /*0fec*/ 	.word	0x00016260


	//   ....[136]....
        /*0ff0*/ 	.word	0x000162f0


	//   ....[137]....
        /*0ff4*/ 	.word	0x000163b0


	//   ....[138]....
        /*0ff8*/ 	.word	0x00016400


	//   ....[139]....
        /*0ffc*/ 	.word	0x00016490


	//   ....[140]....
        /*1000*/ 	.word	0x00016520


	//   ....[141]....
        /*1004*/ 	.word	0x000165b0


	//   ....[142]....
        /*1008*/ 	.word	0x00016630


	//   ....[143]....
        /*100c*/ 	.word	0x00016680


	//   ....[144]....
        /*1010*/ 	.word	0x000166d0


	//   ....[145]....
        /*1014*/ 	.word	0x00016720


	//   ....[146]....
        /*1018*/ 	.word	0x000167b0


	//   ....[147]....
        /*101c*/ 	.word	0x00016840


	//   ....[148]....
        /*1020*/ 	.word	0x000168d0


	//   ....[149]....
        /*1024*/ 	.word	0x00016960


	//   ....[150]....
        /*1028*/ 	.word	0x000169e0


	//   ....[151]....
        /*102c*/ 	.word	0x00016a70


	//   ....[152]....
        /*1030*/ 	.word	0x00016b00


	//   ....[153]....
        /*1034*/ 	.word	0x00016b90


	//   ....[154]....
        /*1038*/ 	.word	0x00016c10


	//   ....[155]....
        /*103c*/ 	.word	0x00016c60


	//   ....[156]....
        /*1040*/ 	.word	0x00016cb0


	//   ....[157]....
        /*1044*/ 	.word	0x00016d00


	//   ....[158]....
        /*1048*/ 	.word	0x00016d90


	//   ....[159]....
        /*104c*/ 	.word	0x00016e20


	//   ....[160]....
        /*1050*/ 	.word	0x00016eb0


	//   ....[161]....
        /*1054*/ 	.word	0x00016f40


	//   ....[162]....
        /*1058*/ 	.word	0x00016fc0


	//   ....[163]....
        /*105c*/ 	.word	0x00017050


	//   ....[164]....
        /*1060*/ 	.word	0x000170e0


	//   ....[165]....
        /*1064*/ 	.word	0x00017170


	//   ....[166]....
        /*1068*/ 	.word	0x000171f0


	//   ....[167]....
        /*106c*/ 	.word	0x00017240


	//   ....[168]....
        /*1070*/ 	.word	0x00017290


	//   ....[169]....
        /*1074*/ 	.word	0x000172e0


	//   ....[170]....
        /*1078*/ 	.word	0x00017370


	//   ....[171]....
        /*107c*/ 	.word	0x00017400


	//   ....[172]....
        /*1080*/ 	.word	0x00017490


	//   ....[173]....
        /*1084*/ 	.word	0x00017520


	//   ....[174]....
        /*1088*/ 	.word	0x000175a0


	//   ....[175]....
        /*108c*/ 	.word	0x00017630


	//   ....[176]....
        /*1090*/ 	.word	0x000176c0


	//   ....[177]....
        /*1094*/ 	.word	0x00017750


	//   ....[178]....
        /*1098*/ 	.word	0x000177d0


	//   ....[179]....
        /*109c*/ 	.word	0x00017820


	//   ....[180]....
        /*10a0*/ 	.word	0x00017870


	//   ....[181]....
        /*10a4*/ 	.word	0x000178c0


	//   ....[182]....
        /*10a8*/ 	.word	0x00017950


	//   ....[183]....
        /*10ac*/ 	.word	0x000179e0


	//   ....[184]....
        /*10b0*/ 	.word	0x00017a70


	//   ....[185]....
        /*10b4*/ 	.word	0x00017b00


	//   ....[186]....
        /*10b8*/ 	.word	0x00017b80


	//   ....[187]....
        /*10bc*/ 	.word	0x00017c10


	//   ....[188]....
        /*10c0*/ 	.word	0x00017ca0


	//   ....[189]....
        /*10c4*/ 	.word	0x00017d30


	//   ....[190]....
        /*10c8*/ 	.word	0x00017db0


	//   ....[191]....
        /*10cc*/ 	.word	0x00017e00


	//   ....[192]....
        /*10d0*/ 	.word	0x00017e50


	//   ....[193]....
        /*10d4*/ 	.word	0x00017ea0


	//   ....[194]....
        /*10d8*/ 	.word	0x00017f30


	//   ....[195]....
        /*10dc*/ 	.word	0x00017fc0


	//   ....[196]....
        /*10e0*/ 	.word	0x00018050


	//   ....[197]....
        /*10e4*/ 	.word	0x000180d0


	//   ....[198]....
        /*10e8*/ 	.word	0x00018160


	//   ....[199]....
        /*10ec*/ 	.word	0x000181f0


	//   ....[200]....
        /*10f0*/ 	.word	0x000182a0


	//   ....[201]....
        /*10f4*/ 	.word	0x000182f0


	//   ....[202]....
        /*10f8*/ 	.word	0x00018380


	//   ....[203]....
        /*10fc*/ 	.word	0x00018410


	//   ....[204]....
        /*1100*/ 	.word	0x000184a0


	//   ....[205]....
        /*1104*/ 	.word	0x00018520


	//   ....[206]....
        /*1108*/ 	.word	0x00018570


	//   ....[207]....
        /*110c*/ 	.word	0x000185c0


	//   ....[208]....
        /*1110*/ 	.word	0x00018610


	//   ....[209]....
        /*1114*/ 	.word	0x000186a0


	//   ....[210]....
        /*1118*/ 	.word	0x00018730


	//   ....[211]....
        /*111c*/ 	.word	0x000187c0


	//   ....[212]....
        /*1120*/ 	.word	0x00018850


	//   ....[213]....
        /*1124*/ 	.word	0x000188d0


	//   ....[214]....
        /*1128*/ 	.word	0x00018960


	//   ....[215]....
        /*112c*/ 	.word	0x000189f0


	//   ....[216]....
        /*1130*/ 	.word	0x00018a80


	//   ....[217]....
        /*1134*/ 	.word	0x00018b00


	//   ....[218]....
        /*1138*/ 	.word	0x00018b50


	//   ....[219]....
        /*113c*/ 	.word	0x00018ba0


	//   ....[220]....
        /*1140*/ 	.word	0x00018bf0


	//   ....[221]....
        /*1144*/ 	.word	0x00018c80


	//   ....[222]....
        /*1148*/ 	.word	0x00018d10


	//   ....[223]....
        /*114c*/ 	.word	0x00018da0


	//   ....[224]....
        /*1150*/ 	.word	0x00018e30


	//   ....[225]....
        /*1154*/ 	.word	0x00018eb0


	//   ....[226]....
        /*1158*/ 	.word	0x00018f40


	//   ....[227]....
        /*115c*/ 	.word	0x00018fd0


	//   ....[228]....
        /*1160*/ 	.word	0x00019060


	//   ....[229]....
        /*1164*/ 	.word	0x000190e0


	//   ....[230]....
        /*1168*/ 	.word	0x00019130


	//   ....[231]....
        /*116c*/ 	.word	0x00019180


	//   ....[232]....
        /*1170*/ 	.word	0x000191d0


	//   ....[233]....
        /*1174*/ 	.word	0x00019260


	//   ....[234]....
        /*1178*/ 	.word	0x000192f0


	//   ....[235]....
        /*117c*/ 	.word	0x00019380


	//   ....[236]....
        /*1180*/ 	.word	0x00019410


	//   ....[237]....
        /*1184*/ 	.word	0x00019490


	//   ....[238]....
        /*1188*/ 	.word	0x00019520


	//   ....[239]....
        /*118c*/ 	.word	0x000195b0


	//   ....[240]....
        /*1190*/ 	.word	0x00019640


	//   ....[241]....
        /*1194*/ 	.word	0x000196c0


	//   ....[242]....
        /*1198*/ 	.word	0x00019710


	//   ....[243]....
        /*119c*/ 	.word	0x00019760


	//   ....[244]....
        /*11a0*/ 	.word	0x000197b0


	//   ....[245]....
        /*11a4*/ 	.word	0x00019840


	//   ....[246]....
        /*11a8*/ 	.word	0x000198d0


	//   ....[247]....
        /*11ac*/ 	.word	0x00019960


	//   ....[248]....
        /*11b0*/ 	.word	0x000199f0


	//   ....[249]....
        /*11b4*/ 	.word	0x00019a70


	//   ....[250]....
        /*11b8*/ 	.word	0x00019b00


	//   ....[251]....
        /*11bc*/ 	.word	0x00019b90


	//   ....[252]....
        /*11c0*/ 	.word	0x00019c20


	//   ....[253]....
        /*11c4*/ 	.word	0x00019ca0


	//   ....[254]....
        /*11c8*/ 	.word	0x00019cf0


	//   ....[255]....
        /*11cc*/ 	.word	0x00019d40


	//   ....[0]....
        /*11d0*/ 	.word	0x00019d90


	//   ....[1]....
        /*11d4*/ 	.word	0x00019e20


	//   ....[2]....
        /*11d8*/ 	.word	0x00019eb0


	//   ....[3]....
        /*11dc*/ 	.word	0x00019f40


	//   ....[4]....
        /*11e0*/ 	.word	0x00019fb0


	//   ....[5]....
        /*11e4*/ 	.word	0x0001a030


	//   ....[6]....
        /*11e8*/ 	.word	0x0001a0b0


	//   ....[7]....
        /*11ec*/ 	.word	0x0001a160


	//   ....[8]....
        /*11f0*/ 	.word	0x0001a1b0


	//   ....[9]....
        /*11f4*/ 	.word	0x0001a240


	//   ....[10]....
        /*11f8*/ 	.word	0x0001a2d0


	//   ....[11]....
        /*11fc*/ 	.word	0x0001a360


	//   ....[12]....
        /*1200*/ 	.word	0x0001a3e0


	//   ....[13]....
        /*1204*/ 	.word	0x0001a430


	//   ....[14]....
        /*1208*/ 	.word	0x0001a480


	//   ....[15]....
        /*120c*/ 	.word	0x0001a4d0


	//   ....[16]....
        /*1210*/ 	.word	0x0001a560


	//   ....[17]....
        /*1214*/ 	.word	0x0001a5f0


	//   ....[18]....
        /*1218*/ 	.word	0x0001a680


	//   ....[19]....
        /*121c*/ 	.word	0x0001a710


	//   ....[20]....
        /*1220*/ 	.word	0x0001a790


	//   ....[21]....
        /*1224*/ 	.word	0x0001a820


	//   ....[22]....
        /*1228*/ 	.word	0x0001a8b0


	//   ....[23]....
        /*122c*/ 	.word	0x0001a940


	//   ....[24]....
        /*1230*/ 	.word	0x0001a9c0


	//   ....[25]....
        /*1234*/ 	.word	0x0001aa10


	//   ....[26]....
        /*1238*/ 	.word	0x0001aa60


	//   ....[27]....
        /*123c*/ 	.word	0x0001aab0


	//   ....[28]....
        /*1240*/ 	.word	0x0001ab40


	//   ....[29]....
        /*1244*/ 	.word	0x0001abd0


	//   ....[30]....
        /*1248*/ 	.word	0x0001ac60


	//   ....[31]....
        /*124c*/ 	.word	0x0001acf0


	//   ....[32]....
        /*1250*/ 	.word	0x0001ad70


	//   ....[33]....
        /*1254*/ 	.word	0x0001ae00


	//   ....[34]....
        /*1258*/ 	.word	0x0001ae90


	//   ....[35]....
        /*125c*/ 	.word	0x0001af20


	//   ....[36]....
        /*1260*/ 	.word	0x0001afa0


	//   ....[37]....
        /*1264*/ 	.word	0x0001aff0


	//   ....[38]....
        /*1268*/ 	.word	0x0001b040


	//   ....[39]....
        /*126c*/ 	.word	0x0001b090


	//   ....[40]....
        /*1270*/ 	.word	0x0001b120


	//   ....[41]....
        /*1274*/ 	.word	0x0001b1b0


	//   ....[42]....
        /*1278*/ 	.word	0x0001b240


	//   ....[43]....
        /*127c*/ 	.word	0x0001b2d0


	//   ....[44]....
        /*1280*/ 	.word	0x0001b350


	//   ....[45]....
        /*1284*/ 	.word	0x0001b3e0


	//   ....[46]....
        /*1288*/ 	.word	0x0001b470


	//   ....[47]....
        /*128c*/ 	.word	0x0001b500


	//   ....[48]....
        /*1290*/ 	.word	0x0001b580


	//   ....[49]....
        /*1294*/ 	.word	0x0001b5d0


	//   ....[50]....
        /*1298*/ 	.word	0x0001b620


	//   ....[51]....
        /*129c*/ 	.word	0x0001b670


	//   ....[52]....
        /*12a0*/ 	.word	0x0001b700


	//   ....[53]....
        /*12a4*/ 	.word	0x0001b790


	//   ....[54]....
        /*12a8*/ 	.word	0x0001b820


	//   ....[55]....
        /*12ac*/ 	.word	0x0001b8b0


	//   ....[56]....
        /*12b0*/ 	.word	0x0001b930


	//   ....[57]....
        /*12b4*/ 	.word	0x0001b9c0


	//   ....[58]....
        /*12b8*/ 	.word	0x0001ba50


	//   ....[59]....
        /*12bc*/ 	.word	0x0001bae0


	//   ....[60]....
        /*12c0*/ 	.word	0x0001bb60


	//   ....[61]....
        /*12c4*/ 	.word	0x0001bbb0


	//   ....[62]....
        /*12c8*/ 	.word	0x0001bc00


	//   ....[63]....
        /*12cc*/ 	.word	0x0001bc50


	//   ....[64]....
        /*12d0*/ 	.word	0x0001bce0


	//   ....[65]....
        /*12d4*/ 	.word	0x0001bd70


	//   ....[66]....
        /*12d8*/ 	.word	0x0001be00


	//   ....[67]....
        /*12dc*/ 	.word	0x0001be70


	//----- nvinfo : EIATTR_VRC_CTA_INIT_COUNT
	.align		4
.L_632:
        /*12e0*/ 	.byte	0x02, 0x4a
	.zero		1
	.zero		1


	//----- nvinfo : EIATTR_EXIT_INSTR_OFFSETS
	.align		4
        /*12e4*/ 	.byte	0x04, 0x1c
        /*12e6*/ 	.short	(.L_634 - .L_633)


	//   ....[0]....
.L_633:
        /*12e8*/ 	.word	0x00002d50


	//   ....[1]....
        /*12ec*/ 	.word	0x00003060


	//   ....[2]....
        /*12f0*/ 	.word	0x000032d0


	//   ....[3]....
        /*12f4*/ 	.word	0x000033c0


	//   ....[4]....
        /*12f8*/ 	.word	0x00003450


	//   ....[5]....
        /*12fc*/ 	.word	0x00009270


	//   ....[6]....
        /*1300*/ 	.word	0x00009590


	//   ....[7]....
        /*1304*/ 	.word	0x000097b0


	//   ....[8]....
        /*1308*/ 	.word	0x00009890


	//   ....[9]....
        /*130c*/ 	.word	0x00009920


	//   ....[10]....
        /*1310*/ 	.word	0x00009950


	//   ....[11]....
        /*1314*/ 	.word	0x0000d460


	//   ....[12]....
        /*1318*/ 	.word	0x0000d5c0


	//   ....[13]....
        /*131c*/ 	.word	0x000141c0


	//   ....[14]....
        /*1320*/ 	.word	0x00014310


	//----- nvinfo : EIATTR_MAX_THREADS
	.align		4
.L_634:
        /*1324*/ 	.byte	0x04, 0x05
        /*1326*/ 	.short	(.L_636 - .L_635)
.L_635:
        /*1328*/ 	.word	0x00000100
        /*132c*/ 	.word	0x00000001
        /*1330*/ 	.word	0x00000001


	//----- nvinfo : EIATTR_CRS_STACK_SIZE
	.align		4
.L_636:
        /*1334*/ 	.byte	0x04, 0x1e
        /*1336*/ 	.short	(.L_638 - .L_637)
.L_637:
        /*1338*/ 	.word	0x00000000


	//----- nvinfo : EIATTR_CBANK_PARAM_SIZE
	.align		4
.L_638:
        /*133c*/ 	.byte	0x03, 0x19
        /*133e*/ 	.short	0x0080


	//----- nvinfo : EIATTR_PARAM_CBANK
	.align		4
        /*1340*/ 	.byte	0x04, 0x0a
        /*1342*/ 	.short	(.L_640 - .L_639)
	.align		4
.L_639:
        /*1344*/ 	.word	index@(.nv.constant0._ZN6thrust24THRUST_300001_SM_1000_NS8cuda_cub4core6detail13_kernel_agentINS1_15__reduce_by_key16ReduceByKeyAgentINS0_6detail15normal_iteratorINS0_10device_ptrIiEEEENS0_12zip_iteratorIN4cuda3std3__45tupleIJNS0_18transform_iteratorIN12Trajectories21PhaseToComplexFunctorENS0_20permutation_iteratorINS9_IdEESB_EENS0_11use_defaultESN_EESB_EEEEENS0_16discard_iteratorISN_EENSC_INSG_IJNS8_INS9_I7double2EEEESB_EEEEENSF_8equal_toIiEENSI_21ReduceComplexAndIndexEPllEEJSB_SQ_SS_SX_S11_N3cub18CUB_300001_SM_100024ReduceByKeyScanTileStateINSG_IJST_iEEElLb0EEESZ_S10_llEEEvDpT0_)
        /*1348*/ 	.short	0x0380
        /*134a*/ 	.short	0x0080


	//----- nvinfo : EIATTR_SW_WAR
	.align		4
.L_640:
        /*134c*/ 	.byte	0x04, 0x36
        /*134e*/ 	.short	(.L_642 - .L_641)
.L_641:
        /*1350*/ 	.word	0x00000008
.L_642:


//--------------------- .nv.info._ZN6thrust24THRUST_300001_SM_1000_NS8cuda_cub4core6detail13_kernel_agentINS1_15__reduce_by_key9InitAgentIN3cub18CUB_300001_SM_100024ReduceByKeyScanTileStateIN4cuda3std3__45tupleIJ7double2iEEElLb0EEElPlEEJSG_lSH_EEEvDpT0_ --------------------------
	.section	.nv.info._ZN6thrust24THRUST_300001_SM_1000_NS8cuda_cub4core6detail13_kernel_agentINS1_15__reduce_by_key9InitAgentIN3cub18CUB_300001_SM_100024ReduceByKeyScanTileStateIN4cuda3std3__45tupleIJ7double2iEEElLb0EEElPlEEJSG_lSH_EEEvDpT0_,"",@"SHT_CUDA_INFO"
	.sectionflags	@""
	.align	4


	//----- nvinfo : EIATTR_CUDA_API_VERSION
	.align		4
        /*0000*/ 	.byte	0x04, 0x37
        /*0002*/ 	.short	(.L_644 - .L_643)
.L_643:
        /*0004*/ 	.word	0x00000082


	//----- nvinfo : EIATTR_KPARAM_INFO
	.align		4
.L_644:
        /*0008*/ 	.byte	0x04, 0x17
        /*000a*/ 	.short	(.L_646 - .L_645)
.L_645:
        /*000c*/ 	.word	0x00000000
        /*0010*/ 	.short	0x0002
        /*0012*/ 	.short	0x0020
        /*0014*/ 	.byte	0x00, 0xf5, 0x21, 0x00


	//----- nvinfo : EIATTR_KPARAM_INFO
	.align		4
.L_646:
        /*0018*/ 	.byte	0x04, 0x17
        /*001a*/ 	.short	(.L_648 - .L_647)
.L_647:
        /*001c*/ 	.word	0x00000000
        /*0020*/ 	.short	0x0001
        /*0022*/ 	.short	0x0018
        /*0024*/ 	.byte	0x00, 0xf0, 0x21, 0x00


	//----- nvinfo : EIATTR_KPARAM_INFO
	.align		4
.L_648:
        /*0028*/ 	.byte	0x04, 0x17
        /*002a*/ 	.short	(.L_650 - .L_649)
.L_649:
        /*002c*/ 	.word	0x00000000
        /*0030*/ 	.short	0x0000
        /*0032*/ 	.short	0x0000
        /*0034*/ 	.byte	0x00, 0xf0, 0x61, 0x00


	//----- nvinfo : EIATTR_SPARSE_MMA_MASK
	.align		4
.L_650:
        /*0038*/ 	.byte	0x03, 0x50
        /*003a*/ 	.short	0x0000


	//----- nvinfo : EIATTR_MAXREG_COUNT
	.align		4
        /*003c*/ 	.byte	0x03, 0x1b
        /*003e*/ 	.short	0x00ff


	//----- nvinfo : EIATTR_MERCURY_ISA_VERSION
	.align		4
        /*0040*/ 	.byte	0x03, 0x5f
        /*0042*/ 	.short	0x0101


	//----- nvinfo : EIATTR_VRC_CTA_INIT_COUNT
	.align		4
        /*0044*/ 	.byte	0x02, 0x4a
	.zero		1
	.zero		1


	//----- nvinfo : EIATTR_EXIT_INSTR_OFFSETS
	.align		4
        /*0048*/ 	.byte	0x04, 0x1c
        /*004a*/ 	.short	(.L_652 - .L_651)


	//   ....[0]....
.L_651:
        /*004c*/ 	.word	0x00000120


	//   ....[1]....
        /*0050*/ 	.word	0x00000150


	//----- nvinfo : EIATTR_MAX_THREADS
	.align		4
.L_652:
        /*0054*/ 	.byte	0x04, 0x05
        /*0056*/ 	.short	(.L_654 - .L_653)
.L_653:
        /*0058*/ 	.word	0x00000080
        /*005c*/ 	.word	0x00000001
        /*0060*/ 	.word	0x00000001


	//----- nvinfo : EIATTR_CBANK_PARAM_SIZE
	.align		4
.L_654:
        /*0064*/ 	.byte	0x03, 0x19
        /*0066*/ 	.short	0x0028


	//----- nvinfo : EIATTR_PARAM_CBANK
	.align		4
        /*0068*/ 	.byte	0x04, 0x0a
        /*006a*/ 	.short	(.L_656 - .L_655)
	.align		4
.L_655:
        /*006c*/ 	.word	index@(.nv.constant0._ZN6thrust24THRUST_300001_SM_1000_NS8cuda_cub4core6detail13_kernel_agentINS1_15__reduce_by_key9InitAgentIN3cub18CUB_300001_SM_100024ReduceByKeyScanTileStateIN4cuda3std3__45tupleIJ7double2iEEElLb0EEElPlEEJSG_lSH_EEEvDpT0_)
        /*0070*/ 	.short	0x0380
        /*0072*/ 	.short	0x0028


	//----- nvinfo : EIATTR_SW_WAR
	.align		4
.L_656:
        /*0074*/ 	.byte	0x04, 0x36
        /*0076*/ 	.short	(.L_658 - .L_657)
.L_657:
        /*0078*/ 	.word	0x00000008
.L_658:


//--------------------- .nv.info._ZN6thrust24THRUST_300001_SM_1000_NS8cuda_cub4core6detail13_kernel_agentINS1_15__reduce_by_key16ReduceByKeyAgentINS0_6detail15normal_iteratorINS0_10device_ptrIiEEEENS0_12zip_iteratorIN4cuda3std3__45tupleIJNS0_18transform_iteratorIN12Trajectories21PhaseToComplexFunctorENS0_20permutation_iteratorINS9_IdEESB_EENS0_11use_defaultESN_EESB_EEEEENS0_16discard_iteratorISN_EENSC_INSG_IJNS8_INS9_I7double2EEEESB_EEEEENSF_8equal_toIiEENSI_21ReduceComplexAndIndexEPiiEEJSB_SQ_SS_SX_S11_N3cub18CUB_300001_SM_100024ReduceByKeyScanTileStateINSG_IJST_iEEEiLb0EEESZ_S10_iiEEEvDpT0_ --------------------------
	.section	.nv.info._ZN6thrust24THRUST_300001_SM_1000_NS8cuda_cub4core6detail13_kernel_agentINS1_15__reduce_by_key16ReduceByKeyAgentINS0_6detail15normal_iteratorINS0_10device_ptrIiEEEENS0_12zip_iteratorIN4cuda3std3__45tupleIJNS0_18transform_iteratorIN12Trajectories21PhaseToComplexFunctorENS0_20permutation_iteratorINS9_IdEESB_EENS0_11use_defaultESN_EESB_EEEEENS0_16discard_iteratorISN_EENSC_INSG_IJNS8_INS9_I7double2EEEESB_EEEEENSF_8equal_toIiEENSI_21ReduceComplexAndIndexEPiiEEJSB_SQ_SS_SX_S11_N3cub18CUB_300001_SM_100024ReduceByKeyScanTileStateINSG_IJST_iEEEiLb0EEESZ_S10_iiEEEvDpT0_,"",@"SHT_CUDA_INFO"
	.sectionflags	@""
	.align	4


	//----- nvinfo : EIATTR_CUDA_API_VERSION
	.align		4
        /*0000*/ 	.byte	0x04, 0x37
        /*0002*/ 	.short	(.L_660 - .L_659)
.L_659:
        /*0004*/ 	.word	0x00000082


	//----- nvinfo : EIATTR_KPARAM_INFO
	.align		4
.L_660:
        /*0008*/ 	.byte	0x04, 0x17
        /*000a*/ 	.short	(.L_662 - .L_661)
.L_661:
        /*000c*/ 	.word	0x00000000
        /*0010*/ 	.short	0x0009
        /*0012*/ 	.short	0x0070
        /*0014*/ 	.byte	0x00, 0xf0, 0x11, 0x00


	//----- nvinfo : EIATTR_KPARAM_INFO
	.align		4
.L_662:
        /*0018*/ 	.byte	0x04, 0x17
        /*001a*/ 	.short	(.L_664 - .L_663)
.L_663:
        /*001c*/ 	.word	0x00000000
        /*0020*/ 	.short	0x0008
        /*0022*/ 	.short	0x006c
        /*0024*/ 	.byte	0x00, 0xf0, 0x11, 0x00


	//----- nvinfo : EIATTR_KPARAM_INFO
	.align		4
.L_664:
        /*0028*/ 	.byte	0x04, 0x17
        /*002a*/ 	.short	(.L_666 - .L_665)
.L_665:
        /*002c*/ 	.word	0x00000000
        /*0030*/ 	.short	0x0007
        /*0032*/ 	.short	0x0069
        /*0034*/ 	.byte	0x00, 0xf0, 0x05, 0x00


	//----- nvinfo : EIATTR_KPARAM_INFO
	.align		4
.L_666:
        /*0038*/ 	.byte	0x04, 0x17
        /*003a*/ 	.short	(.L_668 - .L_667)
.L_667:
        /*003c*/ 	.word	0x00000000
        /*0040*/ 	.short	0x0006
        /*0042*/ 	.short	0x0068
        /*0044*/ 	.byte	0x00, 0xf0, 0x05, 0x00


	//----- nvinfo : EIATTR_KPARAM_INFO
	.align		4
.L_668:
        /*0048*/ 	.byte	0x04, 0x17
        /*004a*/ 	.short	(.L_670 - .L_669)
.L_669:
        /*004c*/ 	.word	0x00000000
        /*0050*/ 	.short	0x0005
        /*0052*/ 	.short	0x0050
        /*0054*/ 	.byte	0x00, 0xf0, 0x61, 0x00


	//----- nvinfo : EIATTR_KPARAM_INFO
	.align		4
.L_670:
        /*0058*/ 	.byte	0x04, 0x17
        /*005a*/ 	.short	(.L_672 - .L_671)
.L_671:
        /*005c*/ 	.word	0x00000000
        /*0060*/ 	.short	0x0004
        /*0062*/ 	.short	0x0048
        /*0064*/ 	.byte	0x00, 0xf5, 0x21, 0x00


	//----- nvinfo : EIATTR_KPARAM_INFO
	.align		4
.L_672:
        /*0068*/ 	.byte	0x04, 0x17
        /*006a*/ 	.short	(.L_674 - .L_673)
.L_673:
        /*006c*/ 	.word	0x00000000
        /*0070*/ 	.short	0x0003
        /*0072*/ 	.short	0x0038
        /*0074*/ 	.byte	0x00, 0xf0, 0x41, 0x00


	//----- nvinfo : EIATTR_KPARAM_INFO
	.align		4
.L_674:
        /*0078*/ 	.byte	0x04, 0x17
        /*007a*/ 	.short	(.L_676 - .L_675)
.L_675:
        /*007c*/ 	.word	0x00000000
        /*0080*/ 	.short	0x0002
        /*0082*/ 	.short	0x0028
        /*0084*/ 	.byte	0x00, 0xf0, 0x41, 0x00


	//----- nvinfo : EIATTR_KPARAM_INFO
	.align		4
.L_676:
        /*0088*/ 	.byte	0x04, 0x17
        /*008a*/ 	.short	(.L_678 - .L_677)
.L_677:
        /*008c*/ 	.word	0x00000000
        /*0090*/ 	.short	0x0001
        /*0092*/ 	.short	0x0008
        /*0094*/ 	.byte	0x00, 0xf0, 0x81, 0x00


	//----- nvinfo : EIATTR_KPARAM_INFO
	.align		4
.L_678:
        /*0098*/ 	.byte	0x04, 0x17
        /*009a*/ 	.short	(.L_680 - .L_679)
.L_679:
        /*009c*/ 	.word	0x00000000
        /*00a0*/ 	.short	0x0000
        /*00a2*/ 	.short	0x0000
        /*00a4*/ 	.byte	0x00, 0xf0, 0x21, 0x00


	//----- nvinfo : EIATTR_SPARSE_MMA_MASK
	.align		4
.L_680:
        /*00a8*/ 	.byte	0x03, 0x50
        /*00aa*/ 	.short	0x0000


	//----- nvinfo : EIATTR_MAXREG_COUNT
	.align		4
        /*00ac*/ 	.byte	0x03, 0x1b
        /*00ae*/ 	.short	0x00ff


	//----- nvinfo : EIATTR_NUM_BARRIERS
	.align		4
        /*00b0*/ 	.byte	0x02, 0x4c
        /*00b2*/ 	.byte	0x01
	.zero		1


	//----- nvinfo : EIATTR_MERCURY_ISA_VERSION
	.align		4
        /*00b4*/ 	.byte	0x03, 0x5f
        /*00b6*/ 	.short	0x0101


	//----- nvinfo : EIATTR_COOP_GROUP_MASK_REGIDS
	.align		4
        /*00b8*/ 	.byte	0x04, 0x29
        /*00ba*/ 	.short	(.L_682 - .L_681)


	//   ....[0]....
.L_681:
        /*00bc*/ 	.word	0xffffffff


	//   ....[1]....
        /*00c0*/ 	.word	0xffffffff


	//   ....[2]....
        /*00c4*/ 	.word	0xffffffff


	//   ....[3]....
        /*00c8*/ 	.word	0xffffffff


	//   ....[4]....
        /*00cc*/ 	.word	0xffffffff


	//   ....[5]....
        /*00d0*/ 	.word	0xffffffff


	//   ....[6]....
        /*00d4*/ 	.word	0xffffffff


	//   ....[7]....
        /*00d8*/ 	.word	0xffffffff


	//   ....[8]....
        /*00dc*/ 	.word	0xffffffff


	//   ....[9]....
        /*00e0*/ 	.word	0xffffffff


	//   ....[10]....
        /*00e4*/ 	.word	0xffffffff


	//   ....[11]....
        /*00e8*/ 	.word	0xffffffff


	//   ....[12]....
        /*00ec*/ 	.word	0xffffffff


	//   ....[13]....
        /*00f0*/ 	.word	0xffffffff


	//   ....[14]....
        /*00f4*/ 	.word	0xffffffff


	//   ....[15]....
        /*00f8*/ 	.word	0xffffffff


	//   ....[16]....
        /*00fc*/ 	.word	0xffffffff


	//   ....[17]....
        /*0100*/ 	.word	0xffffffff


	//   ....[18]....
        /*0104*/ 	.word	0xffffffff


	//   ....[19]....
        /*0108*/ 	.word	0xffffffff


	//   ....[20]....
        /*010c*/ 	.word	0xffffffff


	//   ....[21]....
        /*0110*/ 	.word	0xffffffff


	//   ....[22]....
        /*0114*/ 	.word	0xffffffff


	//   ....[23]....
        /*0118*/ 	.word	0xffffffff


	//   ....[24]....
        /*011c*/ 	.word	0xffffffff


	//   ....[25]....
        /*0120*/ 	.word	0xffffffff


	//   ....[26]....
        /*0124*/ 	.word	0xffffffff


	//   ....[27]....
        /*0128*/ 	.word	0xffffffff


	//   ....[28]....
        /*012c*/ 	.word	0xffffffff


	//   ....[29]....
        /*0130*/ 	.word	0xffffffff


	//   ....[30]....
        /*0134*/ 	.word	0xffffffff


	//   ....[31]....
        /*0138*/ 	.word	0xffffffff


	//   ....[32]....
        /*013c*/ 	.word	0xffffffff


	//   ....[33]....
        /*0140*/ 	.word	0xffffffff


	//   ....[34]....
        /*0144*/ 	.word	0xffffffff


	//   ....[35]....
        /*0148*/ 	.word	0xffffffff


	//   ....[36]....
        /*014c*/ 	.word	0xffffffff


	//   ....[37]....
        /*0150*/ 	.word	0xffffffff


	//   ....[38]....
        /*0154*/ 	.word	0xffffffff


	//   ....[39]....
        /*0158*/ 	.word	0xffffffff


	//   ....[40]....
        /*015c*/ 	.word	0xffffffff


	//   ....[41]....
        /*0160*/ 	.word	0xffffffff


	//   ....[42]....
        /*0164*/ 	.word	0xffffffff


	//   ....[43]....
        /*0168*/ 	.word	0xffffffff


	//   ....[44]....
        /*016c*/ 	.word	0xffffffff


	//   ....[45]....
        /*0170*/ 	.word	0xffffffff


	//   ....[46]....
        /*0174*/ 	.word	0xffffffff


	//   ....[47]....
        /*0178*/ 	.word	0xffffffff


	//   ....[48]....
        /*017c*/ 	.word	0xffffffff


	//   ....[49]....
        /*0180*/ 	.word	0xffffffff


	//   ....[50]....
        /*0184*/ 	.word	0xffffffff


	//   ....[51]....
        /*0188*/ 	.word	0xffffffff


	//   ....[52]....
        /*018c*/ 	.word	0xffffffff


	//   ....[53]....
        /*0190*/ 	.word	0xffffffff


	//   ....[54]....
        /*0194*/ 	.word	0xffffffff


	//   ....[55]....
        /*0198*/ 	.word	0xffffffff


	//   ....[56]....
        /*019c*/ 	.word	0xffffffff


	//   ....[57]....
        /*01a0*/ 	.word	0xffffffff


	//   ....[58]....
        /*01a4*/ 	.word	0xffffffff


	//   ....[59]....
        /*01a8*/ 	.word	0xffffffff


	//   ....[60]....
        /*01ac*/ 	.word	0xffffffff


	//   ....[61]....
        /*01b0*/ 	.word	0xffffffff


	//   ....[62]....
        /*01b4*/ 	.word	0xffffffff


	//   ....[63]....
        /*01b8*/ 	.word	0xffffffff


	//   ....[64]....
        /*01bc*/ 	.word	0xffffffff


	//   ....[65]....
        /*01c0*/ 	.word	0xffffffff


	//   ....[66]....
        /*01c4*/ 	.word	0xffffffff


	//   ....[67]....
        /*01c8*/ 	.word	0xffffffff


	//   ....[68]....
        /*01cc*/ 	.word	0xffffffff


	//   ....[69]....
        /*01d0*/ 	.word	0xffffffff


	//   ....[70]....
        /*01d4*/ 	.word	0xffffffff


	//   ....[71]....
        /*01d8*/ 	.word	0xffffffff


	//   ....[72]....
        /*01dc*/ 	.word	0xffffffff


	//   ....[73]....
        /*01e0*/ 	.word	0xffffffff


	//   ....[74]....
        /*01e4*/ 	.word	0xffffffff


	//   ....[75]....
        /*01e8*/ 	.word	0xffffffff


	//   ....[76]....
        /*01ec*/ 	.word	0xffffffff


	//   ....[77]....
        /*01f0*/ 	.word	0xffffffff


	//   ....[78]....
        /*01f4*/ 	.word	0xffffffff


	//   ....[79]....
        /*01f8*/ 	.word	0xffffffff


	//   ....[80]....
        /*01fc*/ 	.word	0xffffffff


	//   ....[81]....
        /*0200*/ 	.word	0xffffffff


	//   ....[82]....
        /*0204*/ 	.word	0xffffffff


	//   ....[83]....
        /*0208*/ 	.word	0xffffffff


	//   ....[84]....
        /*020c*/ 	.word	0xffffffff


	//   ....[85]....
        /*0210*/ 	.word	0xffffffff


	//   ....[86]....
        /*0214*/ 	.word	0xffffffff


	//   ....[87]....
        /*0218*/ 	.word	0xffffffff


	//   ....[88]....
        /*021c*/ 	.word	0xffffffff


	//   ....[89]....
        /*0220*/ 	.word	0xffffffff


	//   ....[90]....
        /*0224*/ 	.word	0xffffffff


	//   ....[91]....
        /*0228*/ 	.word	0xffffffff


	//   ....[92]....
        /*022c*/ 	.word	0xffffffff


	//   ....[93]....
        /*0230*/ 	.word	0xffffffff


	//   ....[94]....
        /*0234*/ 	.word	0xffffffff


	//   ....[95]....
        /*0238*/ 	.word	0xffffffff


	//   ....[96]....
        /*023c*/ 	.word	0xffffffff


	//   ....[97]....
        /*0240*/ 	.word	0xffffffff


	//   ....[98]....
        /*0244*/ 	.word	0xffffffff


	//   ....[99]....
        /*0248*/ 	.word	0xffffffff


	//   ....[100]....
        /*024c*/ 	.word	0xffffffff


	//   ....[101]....
        /*0250*/ 	.word	0xffffffff


	//   ....[102]....
        /*0254*/ 	.word	0xffffffff


	//   ....[103]....
        /*0258*/ 	.word	0xffffffff


	//   ....[104]....
        /*025c*/ 	.word	0xffffffff


	//   ....[105]....
        /*0260*/ 	.word	0xffffffff


	//   ....[106]....
        /*0264*/ 	.word	0xffffffff


	//   ....[107]....
        /*0268*/ 	.word	0xffffffff


	//   ....[108]....
        /*026c*/ 	.word	0xffffffff


	//   ....[109]....
        /*0270*/ 	.word	0xffffffff


	//   ....[110]....
        /*0274*/ 	.word	0xffffffff


	//   ....[111]....
        /*0278*/ 	.word	0xffffffff


	//   ....[112]....
        /*027c*/ 	.word	0xffffffff


	//   ....[113]....
        /*0280*/ 	.word	0xffffffff


	//   ....[114]....
        /*0284*/ 	.word	0xffffffff


	//   ....[115]....
        /*0288*/ 	.word	0xffffffff


	//   ....[116]....
        /*028c*/ 	.word	0xffffffff


	//   ....[117]....
        /*0290*/ 	.word	0xffffffff


	//   ....[118]....
        /*0294*/ 	.word	0xffffffff


	//   ....[119]....
        /*0298*/ 	.word	0xffffffff


	//   ....[120]....
        /*029c*/ 	.word	0xffffffff


	//   ....[121]....
        /*02a0*/ 	.word	0xffffffff


	//   ....[122]....
        /*02a4*/ 	.word	0xffffffff


	//   ....[123]....
        /*02a8*/ 	.word	0xffffffff


	//   ....[124]....
        /*02ac*/ 	.word	0xffffffff


	//   ....[125]....
        /*02b0*/ 	.word	0xffffffff


	//   ....[126]....
        /*02b4*/ 	.word	0xffffffff


	//   ....[127]....
        /*02b8*/ 	.word	0xffffffff


	//   ....[128]....
        /*02bc*/ 	.word	0xffffffff


	//   ....[129]....
        /*02c0*/ 	.word	0xffffffff


	//   ....[130]....
        /*02c4*/ 	.word	0xffffffff


	//   ....[131]....
        /*02c8*/ 	.word	0xffffffff


	//   ....[132]....
        /*02cc*/ 	.word	0xffffffff


	//   ....[133]....
        /*02d0*/ 	.word	0xffffffff


	//   ....[134]....
        /*02d4*/ 	.word	0xffffffff


	//   ....[135]....
        /*02d8*/ 	.word	0xffffffff


	//   ....[136]....
        /*02dc*/ 	.word	0xffffffff


	//   ....[137]....
        /*02e0*/ 	.word	0xffffffff


	//   ....[138]....
        /*02e4*/ 	.word	0xffffffff


	//   ....[139]....
        /*02e8*/ 	.word	0xffffffff


	//   ....[140]....
        /*02ec*/ 	.word	0xffffffff


	//   ....[141]....
        /*02f0*/ 	.word	0xffffffff


	//   ....[142]....
        /*02f4*/ 	.word	0xffffffff


	//   ....[143]....
        /*02f8*/ 	.word	0xffffffff


	//   ....[144]....
        /*02fc*/ 	.word	0xffffffff


	//   ....[145]....
        /*0300*/ 	.word	0xffffffff


	//   ....[146]....
        /*0304*/ 	.word	0xffffffff


	//   ....[147]....
        /*0308*/ 	.word	0xffffffff


	//   ....[148]....
        /*030c*/ 	.word	0xffffffff


	//   ....[149]....
        /*0310*/ 	.word	0xffffffff


	//   ....[150]....
        /*0314*/ 	.word	0xffffffff


	//   ....[151]....
        /*0318*/ 	.word	0xffffffff


	//   ....[152]....
        /*031c*/ 	.word	0xffffffff


	//   ....[153]....
        /*0320*/ 	.word	0xffffffff


	//   ....[154]....
        /*0324*/ 	.word	0xffffffff


	//   ....[155]....
        /*0328*/ 	.word	0xffffffff


	//   ....[156]....
        /*032c*/ 	.word	0xffffffff


	//   ....[157]....
        /*0330*/ 	.word	0xffffffff


	//   ....[158]....
        /*0334*/ 	.word	0xffffffff


	//   ....[159]....
        /*0338*/ 	.word	0xffffffff


	//   ....[160]....
        /*033c*/ 	.word	0xffffffff


	//   ....[161]....
        /*0340*/ 	.word	0xffffffff


	//   ....[162]....
        /*0344*/ 	.word	0xffffffff


	//   ....[163]....
        /*0348*/ 	.word	0xffffffff


	//   ....[164]....
        /*034c*/ 	.word	0xffffffff


	//   ....[165]....
        /*0350*/ 	.word	0xffffffff


	//   ....[166]....
        /*0354*/ 	.word	0xffffffff


	//   ....[167]....
        /*0358*/ 	.word	0xffffffff


	//   ....[168]....
        /*035c*/ 	.word	0xffffffff


	//   ....[169]....
        /*0360*/ 	.word	0xffffffff


	//   ....[170]....
        /*0364*/ 	.word	0xffffffff


	//   ....[171]....
        /*0368*/ 	.word	0xffffffff


	//   ....[172]....
        /*036c*/ 	.word	0xffffffff


	//   ....[173]....
        /*0370*/ 	.word	0xffffffff


	//   ....[174]....
        /*0374*/ 	.word	0xffffffff


	//   ....[175]....
        /*0378*/ 	.word	0xffffffff


	//   ....[176]....
        /*037c*/ 	.word	0xffffffff


	//   ....[177]....
        /*0380*/ 	.word	0xffffffff


	//   ....[178]....
        /*0384*/ 	.word	0xffffffff


	//   ....[179]....
        /*0388*/ 	.word	0xffffffff


	//   ....[180]....
        /*038c*/ 	.word	0xffffffff


	//   ....[181]....
        /*0390*/ 	.word	0xffffffff


	//   ....[182]....
        /*0394*/ 	.word	0xffffffff


	//   ....[183]....
        /*0398*/ 	.word	0xffffffff


	//   ....[184]....
        /*039c*/ 	.word	0xffffffff


	//   ....[185]....
        /*03a0*/ 	.word	0xffffffff


	//   ....[186]....
        /*03a4*/ 	.word	0xffffffff


	//   ....[187]....
        /*03a8*/ 	.word	0xffffffff


	//   ....[188]....
        /*03ac*/ 	.word	0xffffffff


	//   ....[189]....
        /*03b0*/ 	.word	0xffffffff


	//   ....[190]....
        /*03b4*/ 	.word	0xffffffff


	//   ....[191]....
        /*03b8*/ 	.word	0xffffffff


	//   ....[192]....
        /*03bc*/ 	.word	0xffffffff


	//   ....[193]....
        /*03c0*/ 	.word	0xffffffff


	//   ....[194]....
        /*03c4*/ 	.word	0xffffffff


	//   ....[195]....
        /*03c8*/ 	.word	0xffffffff


	//   ....[196]....
        /*03cc*/ 	.word	0xffffffff


	//   ....[197]....
        /*03d0*/ 	.word	0xffffffff


	//   ....[198]....
        /*03d4*/ 	.word	0xffffffff


	//   ....[199]....
        /*03d8*/ 	.word	0xffffffff


	//   ....[200]....
        /*03dc*/ 	.word	0xffffffff


	//   ....[201]....
        /*03e0*/ 	.word	0xffffffff


	//   ....[202]....
        /*03e4*/ 	.word	0xffffffff


	//   ....[203]....
        /*03e8*/ 	.word	0xffffffff


	//   ....[204]....
        /*03ec*/ 	.word	0xffffffff


	//   ....[205]....
        /*03f0*/ 	.word	0xffffffff


	//   ....[206]....
        /*03f4*/ 	.word	0xffffffff


	//   ....[207]....
        /*03f8*/ 	.word	0xffffffff


	//   ....[208]....
        /*03fc*/ 	.word	0xffffffff


	//   ....[209]....
        /*0400*/ 	.word	0xffffffff


	//   ....[210]....
        /*0404*/ 	.word	0xffffffff


	//   ....[211]....
        /*0408*/ 	.word	0xffffffff


	//   ....[212]....
        /*040c*/ 	.word	0xffffffff


	//   ....[213]....
        /*0410*/ 	.word	0xffffffff


	//   ....[214]....
        /*0414*/ 	.word	0xffffffff


	//   ....[215]....
        /*0418*/ 	.word	0xffffffff


	//   ....[216]....
        /*041c*/ 	.word	0xffffffff


	//   ....[217]....
        /*0420*/ 	.word	0xffffffff


	//   ....[218]....
        /*0424*/ 	.word	0xffffffff


	//   ....[219]....
        /*0428*/ 	.word	0xffffffff


	//   ....[220]....
        /*042c*/ 	.word	0xffffffff


	//   ....[221]....
        /*0430*/ 	.word	0xffffffff


	//   ....[222]....
        /*0434*/ 	.word	0xffffffff


	//   ....[223]....
        /*0438*/ 	.word	0xffffffff


	//   ....[224]....
        /*043c*/ 	.word	0xffffffff


	//   ....[225]....
        /*0440*/ 	.word	0xffffffff


	//   ....[226]....
        /*0444*/ 	.word	0xffffffff


	//   ....[227]....
        /*0448*/ 	.word	0xffffffff


	//   ....[228]....
        /*044c*/ 	.word	0xffffffff


	//   ....[229]....
        /*0450*/ 	.word	0xffffffff


	//   ....[230]....
        /*0454*/ 	.word	0xffffffff


	//   ....[231]....
        /*0458*/ 	.word	0xffffffff


	//   ....[232]....
        /*045c*/ 	.word	0xffffffff


	//   ....[233]....
        /*0460*/ 	.word	0xffffffff


	//   ....[234]....
        /*0464*/ 	.word	0xffffffff


	//   ....[235]....
        /*0468*/ 	.word	0xffffffff


	//   ....[236]....
        /*046c*/ 	.word	0xffffffff


	//   ....[237]....
        /*0470*/ 	.word	0xffffffff


	//   ....[238]....
        /*0474*/ 	.word	0xffffffff


	//   ....[239]....
        /*0478*/ 	.word	0xffffffff


	//   ....[240]....
        /*047c*/ 	.word	0xffffffff


	//   ....[241]....
        /*0480*/ 	.word	0xffffffff


	//   ....[242]....
        /*0484*/ 	.word	0xffffffff


	//   ....[243]....
        /*0488*/ 	.word	0xffffffff


	//   ....[244]....
        /*048c*/ 	.word	0xffffffff


	//   ....[245]....
        /*0490*/ 	.word	0xffffffff


	//   ....[246]....
        /*0494*/ 	.word	0xffffffff


	//   ....[247]....
        /*0498*/ 	.word	0xffffffff


	//   ....[248]....
        /*049c*/ 	.word	0xffffffff


	//   ....[249]....
        /*04a0*/ 	.word	0xffffffff


	//   ....[250]....
        /*04a4*/ 	.word	0xffffffff


	//   ....[251]....
        /*04a8*/ 	.word	0xffffffff


	//   ....[252]....
        /*04ac*/ 	.word	0xffffffff


	//   ....[253]....
        /*04b0*/ 	.word	0xffffffff


	//   ....[254]....
        /*04b4*/ 	.word	0xffffffff


	//   ....[255]....
        /*04b8*/ 	.word	0xffffffff


	//   ....[0]....
        /*04bc*/ 	.word	0xffffffff


	//   ....[1]....
        /*04c0*/ 	.word	0xffffffff


	//   ....[2]....
        /*04c4*/ 	.word	0xffffffff


	//   ....[3]....
        /*04c8*/ 	.word	0xffffffff


	//   ....[4]....
        /*04cc*/ 	.word	0xffffffff


	//   ....[5]....
        /*04d0*/ 	.word	0xffffffff


	//   ....[6]....
        /*04d4*/ 	.word	0xffffffff


	//   ....[7]....
        /*04d8*/ 	.word	0xffffffff


	//   ....[8]....
        /*04dc*/ 	.word	0xffffffff


	//   ....[9]....
        /*04e0*/ 	.word	0xffffffff


	//   ....[10]....
        /*04e4*/ 	.word	0xffffffff


	//   ....[11]....
        /*04e8*/ 	.word	0xffffffff


	//   ....[12]....
        /*04ec*/ 	.word	0xffffffff


	//   ....[13]....
        /*04f0*/ 	.word	0xffffffff


	//   ....[14]....
        /*04f4*/ 	.word	0xffffffff


	//   ....[15]....
        /*04f8*/ 	.word	0xffffffff


	//   ....[16]....
        /*04fc*/ 	.word	0xffffffff


	//   ....[17]....
        /*0500*/ 	.word	0xffffffff


	//   ....[18]....
        /*0504*/ 	.word	0xffffffff


	//   ....[19]....
        /*0508*/ 	.word	0xffffffff


	//   ....[20]....
        /*050c*/ 	.word	0xffffffff


	//   ....[21]....
        /*0510*/ 	.word	0xffffffff


	//   ....[22]....
        /*0514*/ 	.word	0xffffffff


	//   ....[23]....
        /*0518*/ 	.word	0xffffffff


	//   ....[24]....
        /*051c*/ 	.word	0xffffffff


	//   ....[25]....
        /*0520*/ 	.word	0xffffffff


	//   ....[26]....
        /*0524*/ 	.word	0xffffffff


	//   ....[27]....
        /*0528*/ 	.word	0xffffffff


	//   ....[28]....
        /*052c*/ 	.word	0x0500002d


	//   ....[29]....
        /*0530*/ 	.word	0x0500002d


	//   ....[30]....
        /*0534*/ 	.word	0x0500002d


	//   ....[31]....
        /*0538*/ 	.word	0x0500002d


	//   ....[32]....
        /*053c*/ 	.word	0x0500002d


	//   ....[33]....
        /*0540*/ 	.word	0x0500002d


	//   ....[34]....
        /*0544*/ 	.word	0x0500002d


	//   ....[35]....
        /*0548*/ 	.word	0x0500002d


	//   ....[36]....
        /*054c*/ 	.word	0x0500002d


	//   ....[37]....
        /*0550*/ 	.word	0x0500002d


	//   ....[38]....
        /*0554*/ 	.word	0x0500002d


	//   ....[39]....
        /*0558*/ 	.word	0x0500002d


	//   ....[40]....
        /*055c*/ 	.word	0x0500002d


	//   ....[41]....
        /*0560*/ 	.word	0x0500002d


	//   ....[42]....
        /*0564*/ 	.word	0x0500002d


	//   ....[43]....
        /*0568*/ 	.word	0x0500002d


	//   ....[44]....
        /*056c*/ 	.word	0x0500002d


	//   ....[45]....
        /*0570*/ 	.word	0x0500002d


	//   ....[46]....
        /*0574*/ 	.word	0x0500002d


	//   ....[47]....
        /*0578*/ 	.word	0x0500002d


	//   ....[48]....
        /*057c*/ 	.word	0x0500002d


	//   ....[49]....
        /*0580*/ 	.word	0x0500002d


	//   ....[50]....
        /*0584*/ 	.word	0x0500002d


	//   ....[51]....
        /*0588*/ 	.word	0x0500002d


	//   ....[52]....
        /*058c*/ 	.word	0x0500002d


	//   ....[53]....
        /*0590*/ 	.word	0x0500002d


	//   ....[54]....
        /*0594*/ 	.word	0x0500002d


	//   ....[55]....
        /*0598*/ 	.word	0x0500002d


	//   ....[56]....
        /*059c*/ 	.word	0x0500002d


	//   ....[57]....
        /*05a0*/ 	.word	0x0500002d


	//   ....[58]....
        /*05a4*/ 	.word	0x0500002d


	//   ....[59]....
        /*05a8*/ 	.word	0x0500002d


	//   ....[60]....
        /*05ac*/ 	.word	0x0500002d


	//   ....[61]....
        /*05b0*/ 	.word	0x0500002d


	//   ....[62]....
        /*05b4*/ 	.word	0x0500002d


	//   ....[63]....
        /*05b8*/ 	.word	0x0500002d


	//   ....[64]....
        /*05bc*/ 	.word	0x0500002d


	//   ....[65]....
        /*05c0*/ 	.word	0x0500002d


	//   ....[66]....
        /*05c4*/ 	.word	0x0500002d


	//   ....[67]....
        /*05c8*/ 	.word	0x0500002d


	//   ....[68]....
        /*05cc*/ 	.word	0x0500002d


	//   ....[69]....
        /*05d0*/ 	.word	0x0500002d


	//   ....[70]....
        /*05d4*/ 	.word	0x0500002d


	//   ....[71]....
        /*05d8*/ 	.word	0x0500002d


	//   ....[72]....
        /*05dc*/ 	.word	0x0500002d


	//   ....[73]....
        /*05e0*/ 	.word	0x0500002d


	//   ....[74]....
        /*05e4*/ 	.word	0x0500002d


	//   ....[75]....
        /*05e8*/ 	.word	0x0500002d


	//   ....[76]....
        /*05ec*/ 	.word	0x0500002d


	//   ....[77]....
        /*05f0*/ 	.word	0x0500002d


	//   ....[78]....
        /*05f4*/ 	.word	0x0500002d


	//   ....[79]....
        /*05f8*/ 	.word	0x0500002d


	//   ....[80]....
        /*05fc*/ 	.word	0x0500002d


	//   ....[81]....
        /*0600*/ 	.word	0x0500002d


	//   ....[82]....
        /*0604*/ 	.word	0x0500002d


	//   ....[83]....
        /*0608*/ 	.word	0x0500002d


	//   ....[84]....
        /*060c*/ 	.word	0x0500002d


	//   ....[85]....
        /*0610*/ 	.word	0x0500002d


	//   ....[86]....
        /*0614*/ 	.word	0x0500002d


	//   ....[87]....
        /*0618*/ 	.word	0x0500002d


	//   ....[88]....
        /*061c*/ 	.word	0x0500002d


	//   ....[89]....
        /*0620*/ 	.word	0x0500002d


	//   ....[90]....
        /*0624*/ 	.word	0x0500002d


	//   ....[91]....
        /*0628*/ 	.word	0x0500002d


	//   ....[92]....
        /*062c*/ 	.word	0x0500002d


	//   ....[93]....
        /*0630*/ 	.word	0x0500002d


	//   ....[94]....
        /*0634*/ 	.word	0x0500002d


	//   ....[95]....
        /*0638*/ 	.word	0x0500002d


	//   ....[96]....
        /*063c*/ 	.word	0x0500002d


	//   ....[97]....
        /*0640*/ 	.word	0x0500002d


	//   ....[98]....
        /*0644*/ 	.word	0x0500002d


	//   ....[99]....
        /*0648*/ 	.word	0x0500002d


	//   ....[100]....
        /*064c*/ 	.word	0x0500002d


	//   ....[101]....
        /*0650*/ 	.word	0x0500002d


	//   ....[102]....
        /*0654*/ 	.word	0x0500002d


	//   ....[103]....
        /*0658*/ 	.word	0x0500002d


	//   ....[104]....
        /*065c*/ 	.word	0x0500002d


	//   ....[105]....
        /*0660*/ 	.word	0x0500002d


	//   ....[106]....
        /*0664*/ 	.word	0x0500002d


	//   ....[107]....
        /*0668*/ 	.word	0x0500002d


	//   ....[108]....
        /*066c*/ 	.word	0x0500002d


	//   ....[109]....
        /*0670*/ 	.word	0x0500002d


	//   ....[110]....
        /*0674*/ 	.word	0x0500002d


	//   ....[111]....
        /*0678*/ 	.word	0x0500002d


	//   ....[112]....
        /*067c*/ 	.word	0x0500002d


	//   ....[113]....
        /*0680*/ 	.word	0x0500002d


	//   ....[114]....
        /*0684*/ 	.word	0x0500002d


	//   ....[115]....
        /*0688*/ 	.word	0x0500002d


	//   ....[116]....
        /*068c*/ 	.word	0x0500002d


	//   ....[117]....
        /*0690*/ 	.word	0x0500002d


	//   ....[118]....
        /*0694*/ 	.word	0x0500002d


	//   ....[119]....
        /*0698*/ 	.word	0x0500002d


	//   ....[120]....
        /*069c*/ 	.word	0x0500002d


	//   ....[121]....
        /*06a0*/ 	.word	0x0500002d


	//   ....[122]....
        /*06a4*/ 	.word	0x0500002d


	//   ....[123]....
        /*06a8*/ 	.word	0x0500002d


	//   ....[124]....
        /*06ac*/ 	.word	0x0500002d


	//   ....[125]....
        /*06b0*/ 	.word	0x0500002d


	//   ....[126]....
        /*06b4*/ 	.word	0x0500002d


	//   ....[127]....
        /*06b8*/ 	.word	0x0500002d


	//   ....[128]....
        /*06bc*/ 	.word	0x0500002d


	//   ....[129]....
        /*06c0*/ 	.word	0x0500002d


	//   ....[130]....
        /*06c4*/ 	.word	0x0500002d


	//   ....[131]....
        /*06c8*/ 	.word	0x0500002d


	//   ....[132]....
        /*06cc*/ 	.word	0x0500002d


	//   ....[133]....
        /*06d0*/ 	.word	0x0500002d


	//   ....[134]....
        /*06d4*/ 	.word	0x0500002d


	//   ....[135]....
        /*06d8*/ 	.word	0x0500002d


	//   ....[136]....
        /*06dc*/ 	.word	0x0500002d


	//   ....[137]....
        /*06e0*/ 	.word	0x0500002d


	//   ....[138]....
        /*06e4*/ 	.word	0x0500002d


	//   ....[139]....
        /*06e8*/ 	.word	0x0500002d


	//   ....[140]....
        /*06ec*/ 	.word	0x0500002d


	//   ....[141]....
        /*06f0*/ 	.word	0x0500002d


	//   ....[142]....
        /*06f4*/ 	.word	0x0500002d


	//   ....[143]....
        /*06f8*/ 	.word	0x0500002d


	//   ....[144]....
        /*06fc*/ 	.word	0x0500002d


	//   ....[145]....
        /*0700*/ 	.word	0x0500002d


	//   ....[146]....
        /*0704*/ 	.word	0x0500002d


	//   ....[147]....
        /*0708*/ 	.word	0x0500002d


	//   ....[148]....
        /*070c*/ 	.word	0x0500002d


	//   ....[149]....
        /*0710*/ 	.word	0x0500002d


	//   ....[150]....
        /*0714*/ 	.word	0x0500002d


	//   ....[151]....
        /*0718*/ 	.word	0x0500002d


	//   ....[152]....
        /*071c*/ 	.word	0x0500002d


	//   ....[153]....
        /*0720*/ 	.word	0x0500002d


	//   ....[154]....
        /*0724*/ 	.word	0x0500002d


	//   ....[155]....
        /*0728*/ 	.word	0x0500002d


	//   ....[156]....
        /*072c*/ 	.word	0x0500002d


	//   ....[157]....
        /*0730*/ 	.word	0x0500002d


	//   ....[158]....
        /*0734*/ 	.word	0x0500002d


	//   ....[159]....
        /*0738*/ 	.word	0x0500002d


	//   ....[160]....
        /*073c*/ 	.word	0x0500002d


	//   ....[161]....
        /*0740*/ 	.word	0x0500002d


	//   ....[162]....
        /*0744*/ 	.word	0x0500002d


	//   ....[163]....
        /*0748*/ 	.word	0x0500002d


	//   ....[164]....
        /*074c*/ 	.word	0x0500002d


	//   ....[165]....
        /*0750*/ 	.word	0x0500002d


	//   ....[166]....
        /*0754*/ 	.word	0x0500002d


	//   ....[167]....
        /*0758*/ 	.word	0x0500002d


	//   ....[168]....
        /*075c*/ 	.word	0x0500002d


	//   ....[169]....
        /*0760*/ 	.word	0x0500002d


	//   ....[170]....
        /*0764*/ 	.word	0x0500002d


	//   ....[171]....
        /*0768*/ 	.word	0x0500002d


	//   ....[172]....
        /*076c*/ 	.word	0x0500002d


	//   ....[173]....
        /*0770*/ 	.word	0x0500002d


	//   ....[174]....
        /*0774*/ 	.word	0x0500002d


	//   ....[175]....
        /*0778*/ 	.word	0x0500002d


	//   ....[176]....
        /*077c*/ 	.word	0x0500002d


	//   ....[177]....
        /*0780*/ 	.word	0x0500002d


	//   ....[178]....
        /*0784*/ 	.word	0x0500002d


	//   ....[179]....
        /*0788*/ 	.word	0x0500002d


	//   ....[180]....
        /*078c*/ 	.word	0x0500002d


	//   ....[181]....
        /*0790*/ 	.word	0x0500002d


	//   ....[182]....
        /*0794*/ 	.word	0x0500002d


	//   ....[183]....
        /*0798*/ 	.word	0x0500002d


	//   ....[184]....
        /*079c*/ 	.word	0x0500002d


	//   ....[185]....
        /*07a0*/ 	.word	0x0500002d


	//   ....[186]....
        /*07a4*/ 	.word	0x0500002d


	//   ....[187]....
        /*07a8*/ 	.word	0x0500002d


	//   ....[188]....
        /*07ac*/ 	.word	0x0500002d


	//   ....[189]....
        /*07b0*/ 	.word	0x0500002d


	//   ....[190]....
        /*07b4*/ 	.word	0x0500002d


	//   ....[191]....
        /*07b8*/ 	.word	0x0500002d


	//   ....[192]....
        /*07bc*/ 	.word	0x0500002d


	//   ....[193]....
        /*07c0*/ 	.word	0x0500002d


	//   ....[194]....
        /*07c4*/ 	.word	0x0500002d


	//   ....[195]....
        /*07c8*/ 	.word	0x0500002d


	//   ....[196]....
        /*07cc*/ 	.word	0x0500002d


	//   ....[197]....
        /*07d0*/ 	.word	0x0500002d


	//   ....[198]....
        /*07d4*/ 	.word	0x0500002d


	//   ....[199]....
        /*07d8*/ 	.word	0x0500002d


	//   ....[200]....
        /*07dc*/ 	.word	0x0500002d


	//   ....[201]....
        /*07e0*/ 	.word	0x0500002d


	//   ....[202]....
        /*07e4*/ 	.word	0x0500002d


	//   ....[203]....
        /*07e8*/ 	.word	0x0500002d


	//   ....[204]....
        /*07ec*/ 	.word	0x0500002d


	//   ....[205]....
        /*07f0*/ 	.word	0x0500002d


	//   ....[206]....
        /*07f4*/ 	.word	0x0500002d


	//   ....[207]....
        /*07f8*/ 	.word	0x0500002d


	//   ....[208]....
        /*07fc*/ 	.word	0x0500002d


	//   ....[209]....
        /*0800*/ 	.word	0x0500002d


	//   ....[210]....
        /*0804*/ 	.word	0x0500002d


	//   ....[211]....
        /*0808*/ 	.word	0x0500002d


	//   ....[212]....
        /*080c*/ 	.word	0x0500002d


	//   ....[213]....
        /*0810*/ 	.word	0x0500002d


	//   ....[214]....
        /*0814*/ 	.word	0x0500002d


	//   ....[215]....
        /*0818*/ 	.word	0x0500002d


	//   ....[216]....
        /*081c*/ 	.word	0x0500002d


	//   ....[217]....
        /*0820*/ 	.word	0x0500002d


	//   ....[218]....
        /*0824*/ 	.word	0x0500002d


	//   ....[219]....
        /*0828*/ 	.word	0x0500002d


	//   ....[220]....
        /*082c*/ 	.word	0x0500002d


	//   ....[221]....
        /*0830*/ 	.word	0x0500002d


	//   ....[222]....
        /*0834*/ 	.word	0x0500002d


	//   ....[223]....
        /*0838*/ 	.word	0x0500002d


	//   ....[224]....
        /*083c*/ 	.word	0x0500002d


	//   ....[225]....
        /*0840*/ 	.word	0x0500002d


	//   ....[226]....
        /*0844*/ 	.word	0x0500002d


	//   ....[227]....
        /*0848*/ 	.word	0x0500002d


	//   ....[228]....
        /*084c*/ 	.word	0x0500002d


	//   ....[229]....
        /*0850*/ 	.word	0x0500002d


	//   ....[230]....
        /*0854*/ 	.word	0x0500002d


	//   ....[231]....
        /*0858*/ 	.word	0x0500002d


	//   ....[232]....
        /*085c*/ 	.word	0x0500002d


	//   ....[233]....
        /*0860*/ 	.word	0x0500002d


	//   ....[234]....
        /*0864*/ 	.word	0x0500002d


	//   ....[235]....
        /*0868*/ 	.word	0x0500002d


	//   ....[236]....
        /*086c*/ 	.word	0x0500002d


	//   ....[237]....
        /*0870*/ 	.word	0x0500002d


	//   ....[238]....
        /*0874*/ 	.word	0x0500002d


	//   ....[239]....
        /*0878*/ 	.word	0x0500002d


	//   ....[240]....
        /*087c*/ 	.word	0x0500002d


	//   ....[241]....
        /*0880*/ 	.word	0x0500002d


	//   ....[242]....
        /*0884*/ 	.word	0x0500002d


	//   ....[243]....
        /*0888*/ 	.word	0x0500002d


	//   ....[244]....
        /*088c*/ 	.word	0x0500002d


	//   ....[245]....
        /*0890*/ 	.word	0x0500002d


	//   ....[246]....
        /*0894*/ 	.word	0x0500002d


	//   ....[247]....
        /*0898*/ 	.word	0x0500002d


	//   ....[248]....
        /*089c*/ 	.word	0x0500002d


	//   ....[249]....
        /*08a0*/ 	.word	0x0500002d


	//   ....[250]....
        /*08a4*/ 	.word	0x0500002d


	//   ....[251]....
        /*08a8*/ 	.word	0x0500002d


	//   ....[252]....
        /*08ac*/ 	.word	0x0500002d


	//   ....[253]....
        /*08b0*/ 	.word	0x0500002d


	//   ....[254]....
        /*08b4*/ 	.word	0x0500002d


	//   ....[255]....
        /*08b8*/ 	.word	0x0500002d


	//   ....[0]....
        /*08bc*/ 	.word	0x0500002d


	//   ....[1]....
        /*08c0*/ 	.word	0x0500002d


	//   ....[2]....
        /*08c4*/ 	.word	0x0500002d


	//   ....[3]....
        /*08c8*/ 	.word	0x0500002d


	//   ....[4]....
        /*08cc*/ 	.word	0x0500002d


	//   ....[5]....
        /*08d0*/ 	.word	0x0500002d


	//   ....[6]....
        /*08d4*/ 	.word	0x0500002d


	//   ....[7]....
        /*08d8*/ 	.word	0x0500002d


	//   ....[8]....
        /*08dc*/ 	.word	0x0500002d


	//   ....[9]....
        /*08e0*/ 	.word	0x0500002d


	//   ....[10]....
        /*08e4*/ 	.word	0x0500002d


	//   ....[11]....
        /*08e8*/ 	.word	0x0500002d


	//   ....[12]....
        /*08ec*/ 	.word	0x0500002d


	//   ....[13]....
        /*08f0*/ 	.word	0x0500002d


	//   ....[14]....
        /*08f4*/ 	.word	0x0500002d


	//   ....[15]....
        /*08f8*/ 	.word	0x0500002d


	//   ....[16]....
        /*08fc*/ 	.word	0x0500002d


	//   ....[17]....
        /*0900*/ 	.word	0x0500002d


	//   ....[18]....
        /*0904*/ 	.word	0x0500002d


	//   ....[19]....
        /*0908*/ 	.word	0x0500002d


	//   ....[20]....
        /*090c*/ 	.word	0x0500002d


	//   ....[21]....
        /*0910*/ 	.word	0x0500002d


	//   ....[22]....
        /*0914*/ 	.word	0x0500002d


	//   ....[23]....
        /*0918*/ 	.word	0x0500002d


	//----- nvinfo : EIATTR_COOP_GROUP_INSTR_OFFSETS
	.align		4
.L_682:
        /*091c*/ 	.byte	0x04, 0x28
        /*091e*/ 	.short	(.L_684 - .L_683)


	//   ....[0]....
.L_683:
        /*0920*/ 	.word	0x00000210


	//   ....[1]....
        /*0924*/ 	.word	0x000012c0


	//   ....[2]....
        /*0928*/ 	.word	0x000013c0


	//   ....[3]....
        /*092c*/ 	.word	0x000013e0


	//   ....[4]....
        /*0930*/ 	.word	0x000013f0


	//   ....[5]....
        /*0934*/ 	.word	0x00001400


	//   ....[6]....
        /*0938*/ 	.word	0x000014a0


	//   ....[7]....
        /*093c*/ 	.word	0x000014c0


	//   ....[8]....
        /*0940*/ 	.word	0x000014f0


	//   ....[9]....
        /*0944*/ 	.word	0x00001510


	//   ....[10]....
        /*0948*/ 	.word	0x00001520


	//   ....[11]....
        /*094c*/ 	.word	0x00001530


	//   ....[12]....
        /*0950*/ 	.word	0x00001590


	//   ....[13]....
        /*0954*/ 	.word	0x000015c0


	//   ....[14]....
        /*0958*/ 	.word	0x00001600


	//   ....[15]....
        /*095c*/ 	.word	0x00001620


	//   ....[16]....
        /*0960*/ 	.word	0x00001640


	//   ....[17]....
        /*0964*/ 	.word	0x00001650


	//   ....[18]....
        /*0968*/ 	.word	0x000016b0


	//   ....[19]....
        /*096c*/ 	.word	0x000016c0


	//   ....[20]....
        /*0970*/ 	.word	0x00001720


	//   ....[21]....
        /*0974*/ 	.word	0x00001740


	//   ....[22]....
        /*0978*/ 	.word	0x00001770


	//   ....[23]....
        /*097c*/ 	.word	0x00001790


	//   ....[24]....
        /*0980*/ 	.word	0x000017c0


	//   ....[25]....
        /*0984*/ 	.word	0x000017d0


	//   ....[26]....
        /*0988*/ 	.word	0x00001850


	//   ....[27]....
        /*098c*/ 	.word	0x00001870


	//   ....[28]....
        /*0990*/ 	.word	0x000018a0


	//   ....[29]....
        /*0994*/ 	.word	0x000018d0


	//   ....[30]....
        /*0998*/ 	.word	0x000018e0


	//   ....[31]....
        /*099c*/ 	.word	0x000018f0


	//   ....[32]....
        /*09a0*/ 	.word	0x00001e00


	//   ....[33]....
        /*09a4*/ 	.word	0x00001f20


	//   ....[34]....
        /*09a8*/ 	.word	0x00002120


	//   ....[35]....
        /*09ac*/ 	.word	0x00002140


	//   ....[36]....
        /*09b0*/ 	.word	0x00002160


	//   ....[37]....
        /*09b4*/ 	.word	0x00002180


	//   ....[38]....
        /*09b8*/ 	.word	0x000037b0


	//   ....[39]....
        /*09bc*/ 	.word	0x00004850


	//   ....[40]....
        /*09c0*/ 	.word	0x00004960


	//   ....[41]....
        /*09c4*/ 	.word	0x00004970


	//   ....[42]....
        /*09c8*/ 	.word	0x00004980


	//   ....[43]....
        /*09cc*/ 	.word	0x00004990


	//   ....[44]....
        /*09d0*/ 	.word	0x00004a40


	//   ....[45]....
        /*09d4*/ 	.word	0x00004a60


	//   ....[46]....
        /*09d8*/ 	.word	0x00004ab0


	//   ....[47]....
        /*09dc*/ 	.word	0x00004ac0


	//   ....[48]....
        /*09e0*/ 	.word	0x00004ad0


	//   ....[49]....
        /*09e4*/ 	.word	0x00004ae0


	//   ....[50]....
        /*09e8*/ 	.word	0x00004b50


	//   ....[51]....
        /*09ec*/ 	.word	0x00004b80


	//   ....[52]....
        /*09f0*/ 	.word	0x00004bf0


	//   ....[53]....
        /*09f4*/ 	.word	0x00004c00


	//   ....[54]....
        /*09f8*/ 	.word	0x00004c10


	//   ....[55]....
        /*09fc*/ 	.word	0x00004c20


	//   ....[56]....
        /*0a00*/ 	.word	0x00004c80


	//   ....[57]....
        /*0a04*/ 	.word	0x00004cc0


	//   ....[58]....
        /*0a08*/ 	.word	0x00004d30


	//   ....[59]....
        /*0a0c*/ 	.word	0x00004d50


	//   ....[60]....
        /*0a10*/ 	.word	0x00004d60


	//   ....[61]....
        /*0a14*/ 	.word	0x00004d70


	//   ....[62]....
        /*0a18*/ 	.word	0x00004da0


	//   ....[63]....
        /*0a1c*/ 	.word	0x00004df0


	//   ....[64]....
        /*0a20*/ 	.word	0x00004e90


	//   ....[65]....
        /*0a24*/ 	.word	0x00004eb0


	//   ....[66]....
        /*0a28*/ 	.word	0x00004ec0


	//   ....[67]....
        /*0a2c*/ 	.word	0x00004ed0


	//   ....[68]....
        /*0a30*/ 	.word	0x00004ef0


	//   ....[69]....
        /*0a34*/ 	.word	0x00004f00


	//   ....[70]....
        /*0a38*/ 	.word	0x00005280


	//   ....[71]....
        /*0a3c*/ 	.word	0x00005370


	//   ....[72]....
        /*0a40*/ 	.word	0x000057f0


	//   ....[73]....
        /*0a44*/ 	.word	0x00005810


	//   ....[74]....
        /*0a48*/ 	.word	0x00005830


	//   ....[75]....
        /*0a4c*/ 	.word	0x00005850


	//   ....[76]....
        /*0a50*/ 	.word	0x00005e90


	//   ....[77]....
        /*0a54*/ 	.word	0x000064a0


	//   ....[78]....
        /*0a58*/ 	.word	0x000064f0


	//   ....[79]....
        /*0a5c*/ 	.word	0x00006580


	//   ....[80]....
        /*0a60*/ 	.word	0x00006590


	//   ....[81]....
        /*0a64*/ 	.word	0x000065a0


	//   ....[82]....
        /*0a68*/ 	.word	0x000065b0


	//   ....[83]....
        /*0a6c*/ 	.word	0x000065c0


	//   ....[84]....
        /*0a70*/ 	.word	0x00006720


	//   ....[85]....
        /*0a74*/ 	.word	0x000067b0


	//   ....[86]....
        /*0a78*/ 	.word	0x000067c0


	//   ....[87]....
        /*0a7c*/ 	.word	0x000067d0


	//   ....[88]....
        /*0a80*/ 	.word	0x000067e0


	//   ....[89]....
        /*0a84*/ 	.word	0x000067f0


	//   ....[90]....
        /*0a88*/ 	.word	0x00006960


	//   ....[91]....
        /*0a8c*/ 	.word	0x000069f0


	//   ....[92]....
        /*0a90*/ 	.word	0x00006a00


	//   ....[93]....
        /*0a94*/ 	.word	0x00006a10


	//   ....[94]....
        /*0a98*/ 	.word	0x00006a20


	//   ....[95]....
        /*0a9c*/ 	.word	0x00006a30


	//   ....[96]....
        /*0aa0*/ 	.word	0x00006ba0


	//   ....[97]....
        /*0aa4*/ 	.word	0x00006c30


	//   ....[98]....
        /*0aa8*/ 	.word	0x00006c40


	//   ....[99]....
        /*0aac*/ 	.word	0x00006c50


	//   ....[100]....
        /*0ab0*/ 	.word	0x00006c60


	//   ....[101]....
        /*0ab4*/ 	.word	0x00006c70


	//   ....[102]....
        /*0ab8*/ 	.word	0x00006de0


	//   ....[103]....
        /*0abc*/ 	.word	0x00006e70


	//   ....[104]....
        /*0ac0*/ 	.word	0x00006e80


	//   ....[105]....
        /*0ac4*/ 	.word	0x00006e90


	//   ....[106]....
        /*0ac8*/ 	.word	0x00006ea0


	//   ....[107]....
        /*0acc*/ 	.word	0x00006eb0


	//   ....[108]....
        /*0ad0*/ 	.word	0x000070f0


	//   ....[109]....
        /*0ad4*/ 	.word	0x000071e0


	//   ....[110]....
        /*0ad8*/ 	.word	0x00007820


	//   ....[111]....
        /*0adc*/ 	.word	0x00007870


	//   ....[112]....
        /*0ae0*/ 	.word	0x00007900


	//   ....[113]....
        /*0ae4*/ 	.word	0x00007910


	//   ....[114]....
        /*0ae8*/ 	.word	0x00007920


	//   ....[115]....
        /*0aec*/ 	.word	0x00007930


	//   ....[116]....
        /*0af0*/ 	.word	0x00007940


	//   ....[117]....
        /*0af4*/ 	.word	0x00007ae0


	//   ....[118]....
        /*0af8*/ 	.word	0x00007b70


	//   ....[119]....
        /*0afc*/ 	.word	0x00007b80


	//   ....[120]....
        /*0b00*/ 	.word	0x00007b90


	//   ....[121]....
        /*0b04*/ 	.word	0x00007ba0


	//   ....[122]....
        /*0b08*/ 	.word	0x00007bb0


	//   ....[123]....
        /*0b0c*/ 	.word	0x00007d40


	//   ....[124]....
        /*0b10*/ 	.word	0x00007dd0


	//   ....[125]....
        /*0b14*/ 	.word	0x00007de0


	//   ....[126]....
        /*0b18*/ 	.word	0x00007df0


	//   ....[127]....
        /*0b1c*/ 	.word	0x00007e00


	//   ....[128]....
        /*0b20*/ 	.word	0x00007e10


	//   ....[129]....
        /*0b24*/ 	.word	0x00007fa0


	//   ....[130]....
        /*0b28*/ 	.word	0x00008030


	//   ....[131]....
        /*0b2c*/ 	.word	0x00008040


	//   ....[132]....
        /*0b30*/ 	.word	0x00008050


	//   ....[133]....
        /*0b34*/ 	.word	0x00008060


	//   ....[134]....
        /*0b38*/ 	.word	0x00008070


	//   ....[135]....
        /*0b3c*/ 	.word	0x00008200


	//   ....[136]....
        /*0b40*/ 	.word	0x00008290


	//   ....[137]....
        /*0b44*/ 	.word	0x000082a0


	//   ....[138]....
        /*0b48*/ 	.word	0x000082b0


	//   ....[139]....
        /*0b4c*/ 	.word	0x000082c0


	//   ....[140]....
        /*0b50*/ 	.word	0x000082d0


	//   ....[141]....
        /*0b54*/ 	.word	0x00008530


	//   ....[142]....
        /*0b58*/ 	.word	0x00009fc0


	//   ....[143]....
        /*0b5c*/ 	.word	0x0000b8b0


	//   ....[144]....
        /*0b60*/ 	.word	0x0000b9e0


	//   ....[145]....
        /*0b64*/ 	.word	0x0000ba30


	//   ....[146]....
        /*0b68*/ 	.word	0x0000ba50


	//   ....[147]....
        /*0b6c*/ 	.word	0x0000ba60


	//   ....[148]....
        /*0b70*/ 	.word	0x0000ba80


	//   ....[149]....
        /*0b74*/ 	.word	0x0000bb10


	//   ....[150]....
        /*0b78*/ 	.word	0x0000bb60


	//   ....[151]....
        /*0b7c*/ 	.word	0x0000bb90


	//   ....[152]....
        /*0b80*/ 	.word	0x0000bba0


	//   ....[153]....
        /*0b84*/ 	.word	0x0000bbb0


	//   ....[154]....
        /*0b88*/ 	.word	0x0000bbd0


	//   ....[155]....
        /*0b8c*/ 	.word	0x0000bc00


	//   ....[156]....
        /*0b90*/ 	.word	0x0000bc70


	//   ....[157]....
        /*0b94*/ 	.word	0x0000bc90


	//   ....[158]....
        /*0b98*/ 	.word	0x0000bcc0


	//   ....[159]....
        /*0b9c*/ 	.word	0x0000bcf0


	//   ....[160]....
        /*0ba0*/ 	.word	0x0000bd10


	//   ....[161]....
        /*0ba4*/ 	.word	0x0000bd30


	//   ....[162]....
        /*0ba8*/ 	.word	0x0000bda0


	//   ....[163]....
        /*0bac*/ 	.word	0x0000bdd0


	//   ....[164]....
        /*0bb0*/ 	.word	0x0000be10


	//   ....[165]....
        /*0bb4*/ 	.word	0x0000be40


	//   ....[166]....
        /*0bb8*/ 	.word	0x0000be50


	//   ....[167]....
        /*0bbc*/ 	.word	0x0000be60


	//   ....[168]....
        /*0bc0*/ 	.word	0x0000bec0


	//   ....[169]....
        /*0bc4*/ 	.word	0x0000bef0


	//   ....[170]....
        /*0bc8*/ 	.word	0x0000bf30


	//   ....[171]....
        /*0bcc*/ 	.word	0x0000bf60


	//   ....[172]....
        /*0bd0*/ 	.word	0x0000bf70


	//   ....[173]....
        /*0bd4*/ 	.word	0x0000bf80


	//   ....[174]....
        /*0bd8*/ 	.word	0x0000c080


	//   ....[175]....
        /*0bdc*/ 	.word	0x0000c0f0


	//   ....[176]....
        /*0be0*/ 	.word	0x0000c100


	//   ....[177]....
        /*0be4*/ 	.word	0x0000c470


	//   ....[178]....
        /*0be8*/ 	.word	0x0000c670


	//   ....[179]....
        /*0bec*/ 	.word	0x0000c750


	//   ....[180]....
        /*0bf0*/ 	.word	0x0000ddb0


	//   ....[181]....
        /*0bf4*/ 	.word	0x0000f690


	//   ....[182]....
        /*0bf8*/ 	.word	0x0000f7b0


	//   ....[183]....
        /*0bfc*/ 	.word	0x0000f7e0


	//   ....[184]....
        /*0c00*/ 	.word	0x0000f810


	//   ....[185]....
        /*0c04*/ 	.word	0x0000f820


	//   ....[186]....
        /*0c08*/ 	.word	0x0000f830


	//   ....[187]....
        /*0c0c*/ 	.word	0x0000f8e0


	//   ....[188]....
        /*0c10*/ 	.word	0x0000f930


	//   ....[189]....
        /*0c14*/ 	.word	0x0000f970


	//   ....[190]....
        /*0c18*/ 	.word	0x0000f980


	//   ....[191]....
        /*0c1c*/ 	.word	0x0000f990


	//   ....[192]....
        /*0c20*/ 	.word	0x0000f9b0


	//   ....[193]....
        /*0c24*/ 	.word	0x0000f9f0


	//   ....[194]....
        /*0c28*/ 	.word	0x0000fa80


	//   ....[195]....
        /*0c2c*/ 	.word	0x0000fab0


	//   ....[196]....
        /*0c30*/ 	.word	0x0000fae0


	//   ....[197]....
        /*0c34*/ 	.word	0x0000fb10


	//   ....[198]....
        /*0c38*/ 	.word	0x0000fb30


	//   ....[199]....
        /*0c3c*/ 	.word	0x0000fb60


	//   ....[200]....
        /*0c40*/ 	.word	0x0000fbf0


	//   ....[201]....
        /*0c44*/ 	.word	0x0000fc20


	//   ....[202]....
        /*0c48*/ 	.word	0x0000fc40


	//   ....[203]....
        /*0c4c*/ 	.word	0x0000fc80


	//   ....[204]....
        /*0c50*/ 	.word	0x0000fcb0


	//   ....[205]....
        /*0c54*/ 	.word	0x0000fcc0


	//   ....[206]....
        /*0c58*/ 	.word	0x0000fd00


	//   ....[207]....
        /*0c5c*/ 	.word	0x0000fd60


	//   ....[208]....
        /*0c60*/ 	.word	0x0000fd90


	//   ....[209]....
        /*0c64*/ 	.word	0x0000fe00


	//   ....[210]....
        /*0c68*/ 	.word	0x0000fe20


	//   ....[211]....
        /*0c6c*/ 	.word	0x0000fe30


	//   ....[212]....
        /*0c70*/ 	.word	0x0000ff00


	//   ....[213]....
        /*0c74*/ 	.word	0x00010010


	//   ....[214]....
        /*0c78*/ 	.word	0x00010020


	//   ....[215]....
        /*0c7c*/ 	.word	0x00010310


	//   ....[216]....
        /*0c80*/ 	.word	0x000104b0


	//   ....[217]....
        /*0c84*/ 	.word	0x00010790


	//   ....[218]....
        /*0c88*/ 	.word	0x00010cf0


	//   ....[219]....
        /*0c8c*/ 	.word	0x00011320


	//   ....[220]....
        /*0c90*/ 	.word	0x00011370


	//   ....[221]....
        /*0c94*/ 	.word	0x00011400


	//   ....[222]....
        /*0c98*/ 	.word	0x00011410


	//   ....[223]....
        /*0c9c*/ 	.word	0x00011420


	//   ....[224]....
        /*0ca0*/ 	.word	0x00011430


	//   ....[225]....
        /*0ca4*/ 	.word	0x00011440


	//   ....[226]....
        /*0ca8*/ 	.word	0x000115a0


	//   ....[227]....
        /*0cac*/ 	.word	0x00011630


	//   ....[228]....
        /*0cb0*/ 	.word	0x00011640


	//   ....[229]....
        /*0cb4*/ 	.word	0x00011650


	//   ....[230]....
        /*0cb8*/ 	.word	0x00011660


	//   ....[231]....
        /*0cbc*/ 	.word	0x00011670


	//   ....[232]....
        /*0cc0*/ 	.word	0x000117e0


	//   ....[233]....
        /*0cc4*/ 	.word	0x00011870


	//   ....[234]....
        /*0cc8*/ 	.word	0x00011880


	//   ....[235]....
        /*0ccc*/ 	.word	0x00011890


	//   ....[236]....
        /*0cd0*/ 	.word	0x000118a0


	//   ....[237]....
        /*0cd4*/ 	.word	0x000118b0


	//   ....[238]....
        /*0cd8*/ 	.word	0x00011a20


	//   ....[239]....
        /*0cdc*/ 	.word	0x00011ab0


	//   ....[240]....
        /*0ce0*/ 	.word	0x00011ac0


	//   ....[241]....
        /*0ce4*/ 	.word	0x00011ad0


	//   ....[242]....
        /*0ce8*/ 	.word	0x00011ae0


	//   ....[243]....
        /*0cec*/ 	.word	0x00011af0


	//   ....[244]....
        /*0cf0*/ 	.word	0x00011c60


	//   ....[245]....
        /*0cf4*/ 	.word	0x00011cf0


	//   ....[246]....
        /*0cf8*/ 	.word	0x00011d00


	//   ....[247]....
        /*0cfc*/ 	.word	0x00011d10


	//   ....[248]....
        /*0d00*/ 	.word	0x00011d20


	//   ....[249]....
        /*0d04*/ 	.word	0x00011d30


	//   ....[250]....
        /*0d08*/ 	.word	0x00011f70


	//   ....[251]....
        /*0d0c*/ 	.word	0x00012060


	//   ....[252]....
        /*0d10*/ 	.word	0x000126a0


	//   ....[253]....
        /*0d14*/ 	.word	0x000126f0


	//   ....[254]....
        /*0d18*/ 	.word	0x00012780


	//   ....[255]....
        /*0d1c*/ 	.word	0x00012790


	//   ....[0]....
        /*0d20*/ 	.word	0x000127a0


	//   ....[1]....
        /*0d24*/ 	.word	0x000127b0


	//   ....[2]....
        /*0d28*/ 	.word	0x000127c0


	//   ....[3]....
        /*0d2c*/ 	.word	0x00012930


	//   ....[4]....
        /*0d30*/ 	.word	0x000129c0


	//   ....[5]....
        /*0d34*/ 	.word	0x000129d0


	//   ....[6]....
        /*0d38*/ 	.word	0x000129e0


	//   ....[7]....
        /*0d3c*/ 	.word	0x000129f0


	//   ....[8]....
        /*0d40*/ 	.word	0x00012a00


	//   ....[9]....
        /*0d44*/ 	.word	0x00012b70


	//   ....[10]....
        /*0d48*/ 	.word	0x00012c00


	//   ....[11]....
        /*0d4c*/ 	.word	0x00012c10


	//   ....[12]....
        /*0d50*/ 	.word	0x00012c20


	//   ....[13]....
        /*0d54*/ 	.word	0x00012c30


	//   ....[14]....
        /*0d58*/ 	.word	0x00012c40


	//   ....[15]....
        /*0d5c*/ 	.word	0x00012db0


	//   ....[16]....
        /*0d60*/ 	.word	0x00012e40


	//   ....[17]....
        /*0d64*/ 	.word	0x00012e50


	//   ....[18]....
        /*0d68*/ 	.word	0x00012e60


	//   ....[19]....
        /*0d6c*/ 	.word	0x00012e70


	//   ....[20]....
        /*0d70*/ 	.word	0x00012e80


	//   ....[21]....
        /*0d74*/ 	.word	0x00013010


	//   ....[22]....
        /*0d78*/ 	.word	0x000130a0


	//   ....[23]....
        /*0d7c*/ 	.word	0x000130b0


	//   ....[24]....
        /*0d80*/ 	.word	0x000130c0


	//   ....[25]....
        /*0d84*/ 	.word	0x000130d0


	//   ....[26]....
        /*0d88*/ 	.word	0x000130e0


	//   ....[27]....
        /*0d8c*/ 	.word	0x00013310


	//   ....[28]....
        /*0d90*/ 	.word	0x00014d00


	//   ....[29]....
        /*0d94*/ 	.word	0x00014da0


	//   ....[30]....
        /*0d98*/ 	.word	0x00014e50


	//   ....[31]....
        /*0d9c*/ 	.word	0x00014ee0


	//   ....[32]....
        /*0da0*/ 	.word	0x00014f70


	//   ....[33]....
        /*0da4*/ 	.word	0x00015000


	//   ....[34]....
        /*0da8*/ 	.word	0x00015090


	//   ....[35]....
        /*0dac*/ 	.word	0x00015110


	//   ....[36]....
        /*0db0*/ 	.word	0x00015160


	//   ....[37]....
        /*0db4*/ 	.word	0x000151b0


	//   ....[38]....
        /*0db8*/ 	.word	0x00015200


	//   ....[39]....
        /*0dbc*/ 	.word	0x00015290


	//   ....[40]....
        /*0dc0*/ 	.word	0x00015320


	//   ....[41]....
        /*0dc4*/ 	.word	0x000153b0


	//   ....[42]....
        /*0dc8*/ 	.word	0x00015440


	//   ....[43]....
        /*0dcc*/ 	.word	0x000154e0


	//   ....[44]....
        /*0dd0*/ 	.word	0x00015570


	//   ....[45]....
        /*0dd4*/ 	.word	0x00015600


	//   ....[46]....
        /*0dd8*/ 	.word	0x00015690


	//   ....[47]....
        /*0ddc*/ 	.word	0x00015710


	//   ....[48]....
        /*0de0*/ 	.word	0x00015760


	//   ....[49]....
        /*0de4*/ 	.word	0x000157b0


	//   ....[50]....
        /*0de8*/ 	.word	0x00015800


	//   ....[51]....
        /*0dec*/ 	.word	0x00015890


	//   ....[52]....
        /*0df0*/ 	.word	0x00015920


	//   ....[53]....
        /*0df4*/ 	.word	0x000159b0


	//   ....[54]....
        /*0df8*/ 	.word	0x00015a40


	//   ....[55]....
        /*0dfc*/ 	.word	0x00015ae0


	//   ....[56]....
        /*0e00*/ 	.word	0x00015b70


	//   ....[57]....
        /*0e04*/ 	.word	0x00015c00


	//   ....[58]....
        /*0e08*/ 	.word	0x00015c90


	//   ....[59]....
        /*0e0c*/ 	.word	0x00015d10


	//   ....[60]....
        /*0e10*/ 	.word	0x00015d60


	//   ....[61]....
        /*0e14*/ 	.word	0x00015db0


	//   ....[62]....
        /*0e18*/ 	.word	0x00015e00


	//   ....[63]....
        /*0e1c*/ 	.word	0x00015e90


	//   ....[64]....
        /*0e20*/ 	.word	0x00015f20


	//   ....[65]....
        /*0e24*/ 	.word	0x00015fb0


	//   ....[66]....
        /*0e28*/ 	.word	0x00016040


	//   ....[67]....
        /*0e2c*/ 	.word	0x000160e0


	//   ....[68]....
        /*0e30*/ 	.word	0x00016170


	//   ....[69]....
        /*0e34*/ 	.word	0x00016200


	//   ....[70]....
        /*0e38*/ 	.word	0x00016290


	//   ....[71]....
        /*0e3c*/ 	.word	0x00016310


	//   ....[72]....
        /*0e40*/ 	.word	0x00016360


	//   ....[73]....
        /*0e44*/ 	.word	0x000163b0


	//   ....[74]....
        /*0e48*/ 	.word	0x00016400


	//   ....[75]....
        /*0e4c*/ 	.word	0x00016490


	//   ....[76]....
        /*0e50*/ 	.word	0x00016520


	//   ....[77]....
        /*0e54*/ 	.word	0x000165b0


	//   ....[78]....
        /*0e58*/ 	.word	0x00016640


	//   ....[79]....
        /*0e5c*/ 	.word	0x000166e0


	//   ....[80]....
        /*0e60*/ 	.word	0x00016770


	//   ....[81]....
        /*0e64*/ 	.word	0x00016800


	//   ....[82]....
        /*0e68*/ 	.word	0x00016890


	//   ....[83]....
        /*0e6c*/ 	.word	0x00016910


	//   ....[84]....
        /*0e70*/ 	.word	0x00016960


	//   ....[85]....
        /*0e74*/ 	.word	0x000169b0


	//   ....[86]....
        /*0e78*/ 	.word	0x00016a00


	//   ....[87]....
        /*0e7c*/ 	.word	0x00016a90


	//   ....[88]....
        /*0e80*/ 	.word	0x00016b20


	//   ....[89]....
        /*0e84*/ 	.word	0x00016bb0


	//   ....[90]....
        /*0e88*/ 	.word	0x00016c30


	//   ....[91]....
        /*0e8c*/ 	.word	0x00016cc0


	//   ....[92]....
        /*0e90*/ 	.word	0x00016d50


	//   ....[93]....
        /*0e94*/ 	.word	0x00016e00


	//   ....[94]....
        /*0e98*/ 	.word	0x00016e90


	//   ....[95]....
        /*0e9c*/ 	.word	0x00016f20


	//   ....[96]....
        /*0ea0*/ 	.word	0x00016fb0


	//   ....[97]....
        /*0ea4*/ 	.word	0x00017040


	//   ....[98]....
        /*0ea8*/ 	.word	0x000170c0


	//   ....[99]....
        /*0eac*/ 	.word	0x00017110


	//   ....[100]....
        /*0eb0*/ 	.word	0x00017160


	//   ....[101]....
        /*0eb4*/ 	.word	0x000171b0


	//   ....[102]....
        /*0eb8*/ 	.word	0x00017240


	//   ....[103]....
        /*0ebc*/ 	.word	0x000172d0


	//   ....[104]....
        /*0ec0*/ 	.word	0x00017360


	//   ....[105]....
        /*0ec4*/ 	.word	0x000173f0


	//   ....[106]....
        /*0ec8*/ 	.word	0x00017490


	//   ....[107]....
        /*0ecc*/ 	.word	0x00017520


	//   ....[108]....
        /*0ed0*/ 	.word	0x000175b0


	//   ....[109]....
        /*0ed4*/ 	.word	0x00017640


	//   ....[110]....
        /*0ed8*/ 	.word	0x000176c0


	//   ....[111]....
        /*0edc*/ 	.word	0x00017710


	//   ....[112]....
        /*0ee0*/ 	.word	0x00017760


	//   ....[113]....
        /*0ee4*/ 	.word	0x000177b0


	//   ....[114]....
        /*0ee8*/ 	.word	0x00017840


	//   ....[115]....
        /*0eec*/ 	.word	0x000178d0


	//   ....[116]....
        /*0ef0*/ 	.word	0x00017960


	//   ....[117]....
        /*0ef4*/ 	.word	0x000179f0


	//   ....[118]....
        /*0ef8*/ 	.word	0x00017a90


	//   ....[119]....
        /*0efc*/ 	.word	0x00017b20


	//   ....[120]....
        /*0f00*/ 	.word	0x00017bb0


	//   ....[121]....
        /*0f04*/ 	.word	0x00017c40


	//   ....[122]....
        /*0f08*/ 	.word	0x00017cc0


	//   ....[123]....
        /*0f0c*/ 	.word	0x00017d10


	//   ....[124]....
        /*0f10*/ 	.word	0x00017d60


	//   ....[125]....
        /*0f14*/ 	.word	0x00017db0


	//   ....[126]....
        /*0f18*/ 	.word	0x00017e40


	//   ....[127]....
        /*0f1c*/ 	.word	0x00017ed0


	//   ....[128]....
        /*0f20*/ 	.word	0x00017f60


	//   ....[129]....
        /*0f24*/ 	.word	0x00017ff0


	//   ....[130]....
        /*0f28*/ 	.word	0x00018090


	//   ....[131]....
        /*0f2c*/ 	.word	0x00018120


	//   ....[132]....
        /*0f30*/ 	.word	0x000181b0


	//   ....[133]....
        /*0f34*/ 	.word	0x00018240


	//   ....[134]....
        /*0f38*/ 	.word	0x000182c0


	//   ....[135]....
        /*0f3c*/ 	.word	0x00018310


	//   ....[136]....
        /*0f40*/ 	.word	0x00018360


	//   ....[137]....
        /*0f44*/ 	.word	0x000183b0


	//   ....[138]....
        /*0f48*/ 	.word	0x00018440


	//   ....[139]....
        /*0f4c*/ 	.word	0x000184d0


	//   ....[140]....
        /*0f50*/ 	.word	0x00018560


	//   ....[141]....
        /*0f54*/ 	.word	0x000185f0


	//   ....[142]....
        /*0f58*/ 	.word	0x00018690


	//   ....[143]....
        /*0f5c*/ 	.word	0x00018720


	//   ....[144]....
        /*0f60*/ 	.word	0x000187b0


	//   ....[145]....
        /*0f64*/ 	.word	0x00018840


	//   ....[146]....
        /*0f68*/ 	.word	0x000188c0


	//   ....[147]....
        /*0f6c*/ 	.word	0x00018910


	//   ....[148]....
        /*0f70*/ 	.word	0x00018960


	//   ....[149]....
        /*0f74*/ 	.word	0x000189b0


	//   ....[150]....
        /*0f78*/ 	.word	0x00018a40


	//   ....[151]....
        /*0f7c*/ 	.word	0x00018ad0


	//   ....[152]....
        /*0f80*/ 	.word	0x00018b60


	//   ....[153]....
        /*0f84*/ 	.word	0x00018be0


	//   ....[154]....
        /*0f88*/ 	.word	0x00018c70


	//   ....[155]....
        /*0f8c*/ 	.word	0x00018d00


	//   ....[156]....
        /*0f90*/ 	.word	0x00018db0


	//   ....[157]....
        /*0f94*/ 	.word	0x00018e40


	//   ....[158]....
        /*0f98*/ 	.word	0x00018ed0


	//   ....[159]....
        /*0f9c*/ 	.word	0x00018f60


	//   ....[160]....
        /*0fa0*/ 	.word	0x00018ff0


	//   ....[161]....
        /*0fa4*/ 	.word	0x00019070


	//   ....[162]....
        /*0fa8*/ 	.word	0x000190c0


	//   ....[163]....
        /*0fac*/ 	.word	0x00019110


	//   ....[164]....
        /*0fb0*/ 	.word	0x00019160


	//   ....[165]....
        /*0fb4*/ 	.word	0x000191f0


	//   ....[166]....
        /*0fb8*/ 	.word	0x00019280


	//   ....[167]....
        /*0fbc*/ 	.word	0x00019310


	//   ....[168]....
        /*0fc0*/ 	.word	0x000193a0


	//   ....[169]....
        /*0fc4*/ 	.word	0x00019440


	//   ....[170]....
        /*0fc8*/ 	.word	0x000194d0


	//   ....[171]....
        /*0fcc*/ 	.word	0x00019560


	//   ....[172]....
        /*0fd0*/ 	.word	0x000195f0


	//   ....[173]....
        /*0fd4*/ 	.word	0x00019670


	//   ....[174]....
        /*0fd8*/ 	.word	0x000196c0


	//   ....[175]....
        /*0fdc*/ 	.word	0x00019710


	//   ....[176]....
        /*0fe0*/ 	.word	0x00019760


	//   ....[177]....
        /*0fe4*/ 	.word	0x000197f0


	//   ....[178]....
        /*0fe8*/ 	.word	0x00019880


	//   ....[179]....
        /*0fec*/ 	.word	0x00019910


	//   ....[180]....
        /*0ff0*/ 	.word	0x000199a0


	//   ....[181]....
        /*0ff4*/ 	.word	0x00019a40


	//   ....[182]....
        /*0ff8*/ 	.word	0x00019ad0


	//   ....[183]....
        /*0ffc*/ 	.word	0x00019b60


	//   ....[184]....
        /*1000*/ 	.word	0x00019bf0


	//   ....[185]....
        /*1004*/ 	.word	0x00019c70


	//   ....[186]....
        /*1008*/ 	.word	0x00019cc0


	//   ....[187]....
        /*100c*/ 	.word	0x00019d10


	//   ....[188]....
        /*1010*/ 	.word	0x00019d60


	//   ....[189]....
        /*1014*/ 	.word	0x00019df0


	//   ....[190]....
        /*1018*/ 	.word	0x00019e80


	//   ....[191]....
        /*101c*/ 	.word	0x00019f10


	//   ....[192]....
        /*1020*/ 	.word	0x00019fa0


	//   ....[193]....
        /*1024*/ 	.word	0x0001a040


	//   ....[194]....
        /*1028*/ 	.word	0x0001a0d0


	//   ....[195]....
        /*102c*/ 	.word	0x0001a160


	//   ....[196]....
        /*1030*/ 	.word	0x0001a1f0


	//   ....[197]....
        /*1034*/ 	.word	0x0001a270


	//   ....[198]....
        /*1038*/ 	.word	0x0001a2c0


	//   ....[199]....
        /*103c*/ 	.word	0x0001a310


	//   ....[200]....
        /*1040*/ 	.word	0x0001a360


	//   ....[201]....
        /*1044*/ 	.word	0x0001a3f0


	//   ....[202]....
        /*1048*/ 	.word	0x0001a480


	//   ....[203]....
        /*104c*/ 	.word	0x0001a510


	//   ....[204]....
        /*1050*/ 	.word	0x0001a5a0


	//   ....[205]....
        /*1054*/ 	.word	0x0001a640


	//   ....[206]....
        /*1058*/ 	.word	0x0001a6d0


	//   ....[207]....
        /*105c*/ 	.word	0x0001a760


	//   ....[208]....
        /*1060*/ 	.word	0x0001a7f0


	//   ....[209]....
        /*1064*/ 	.word	0x0001a870


	//   ....[210]....
        /*1068*/ 	.word	0x0001a8c0


	//   ....[211]....
        /*106c*/ 	.word	0x0001a910


	//   ....[212]....
        /*1070*/ 	.word	0x0001a960


	//   ....[213]....
        /*1074*/ 	.word	0x0001a9f0


	//   ....[214]....
        /*1078*/ 	.word	0x0001aa80


	//   ....[215]....
        /*107c*/ 	.word	0x0001ab10


	//   ....[216]....
        /*1080*/ 	.word	0x0001ab80


	//   ....[217]....
        /*1084*/ 	.word	0x0001ac00


	//   ....[218]....
        /*1088*/ 	.word	0x0001ac80


	//   ....[219]....
        /*108c*/ 	.word	0x0001ad30


	//   ....[220]....
        /*1090*/ 	.word	0x0001adc0


	//   ....[221]....
        /*1094*/ 	.word	0x0001ae50


	//   ....[222]....
        /*1098*/ 	.word	0x0001aee0


	//   ....[223]....
        /*109c*/ 	.word	0x0001af70


	//   ....[224]....
        /*10a0*/ 	.word	0x0001aff0


	//   ....[225]....
        /*10a4*/ 	.word	0x0001b040


	//   ....[226]....
        /*10a8*/ 	.word	0x0001b090


	//   ....[227]....
        /*10ac*/ 	.word	0x0001b0e0


	//   ....[228]....
        /*10b0*/ 	.word	0x0001b170


	//   ....[229]....
        /*10b4*/ 	.word	0x0001b200


	//   ....[230]....
        /*10b8*/ 	.word	0x0001b290


	//   ....[231]....
        /*10bc*/ 	.word	0x0001b320


	//   ....[232]....
        /*10c0*/ 	.word	0x0001b3c0


	//   ....[233]....
        /*10c4*/ 	.word	0x0001b450


	//   ....[234]....
        /*10c8*/ 	.word	0x0001b4e0


	//   ....[235]....
        /*10cc*/ 	.word	0x0001b570


	//   ....[236]....
        /*10d0*/ 	.word	0x0001b5f0


	//   ....[237]....
        /*10d4*/ 	.word	0x0001b640


	//   ....[238]....
        /*10d8*/ 	.word	0x0001b690


	//   ....[239]....
        /*10dc*/ 	.word	0x0001b6e0


	//   ....[240]....
        /*10e0*/ 	.word	0x0001b770


	//   ....[241]....
        /*10e4*/ 	.word	0x0001b800


	//   ....[242]....
        /*10e8*/ 	.word	0x0001b890


	//   ....[243]....
        /*10ec*/ 	.word	0x0001b920


	//   ....[244]....
        /*10f0*/ 	.word	0x0001b9c0


	//   ....[245]....
        /*10f4*/ 	.word	0x0001ba50


	//   ....[246]....
        /*10f8*/ 	.word	0x0001bae0


	//   ....[247]....
        /*10fc*/ 	.word	0x0001bb70


	//   ....[248]....
        /*1100*/ 	.word	0x0001bbf0


	//   ....[249]....
        /*1104*/ 	.word	0x0001bc40


	//   ....[250]....
        /*1108*/ 	.word	0x0001bc90


	//   ....[251]....
        /*110c*/ 	.word	0x0001bce0


	//   ....[252]....
        /*1110*/ 	.word	0x0001bd70


	//   ....[253]....
        /*1114*/ 	.word	0x0001be00


	//   ....[254]....
        /*1118*/ 	.word	0x0001be90


	//   ....[255]....
        /*111c*/ 	.word	0x0001bf20


	//   ....[0]....
        /*1120*/ 	.word	0x0001bfc0


	//   ....[1]....
        /*1124*/ 	.word	0x0001c050


	//   ....[2]....
        /*1128*/ 	.word	0x0001c0e0


	//   ....[3]....
        /*112c*/ 	.word	0x0001c170


	//   ....[4]....
        /*1130*/ 	.word	0x0001c1f0


	//   ....[5]....
        /*1134*/ 	.word	0x0001c240


	//   ....[6]....
        /*1138*/ 	.word	0x0001c290


	//   ....[7]....
        /*113c*/ 	.word	0x0001c2e0


	//   ....[8]....
        /*1140*/ 	.word	0x0001c370


	//   ....[9]....
        /*1144*/ 	.word	0x0001c400


	//   ....[10]....
        /*1148*/ 	.word	0x0001c490


	//   ....[11]....
        /*114c*/ 	.word	0x0001c520


	//   ....[12]....
        /*1150*/ 	.word	0x0001c5c0


	//   ....[13]....
        /*1154*/ 	.word	0x0001c650


	//   ....[14]....
        /*1158*/ 	.word	0x0001c6e0


	//   ....[15]....
        /*115c*/ 	.word	0x0001c770


	//   ....[16]....
        /*1160*/ 	.word	0x0001c7f0


	//   ....[17]....
        /*1164*/ 	.word	0x0001c840


	//   ....[18]....
        /*1168*/ 	.word	0x0001c890


	//   ....[19]....
        /*116c*/ 	.word	0x0001c8e0


	//   ....[20]....
        /*1170*/ 	.word	0x0001c970


	//   ....[21]....
        /*1174*/ 	.word	0x0001ca00


	//   ....[22]....
        /*1178*/ 	.word	0x0001ca90


	//   ....[23]....
        /*117c*/ 	.word	0x0001cb00


	//----- nvinfo : EIATTR_VRC_CTA_INIT_COUNT
	.align		4
.L_684:
        /*1180*/ 	.byte	0x02, 0x4a
	.zero		1
	.zero		1


	//----- nvinfo : EIATTR_EXIT_INSTR_OFFSETS
	.align		4
        /*1184*/ 	.byte	0x04, 0x1c
        /*1186*/ 	.short	(.L_686 - .L_685)


	//   ....[0]....
.L_685:
        /*1188*/ 	.word	0x00002890


	//   ....[1]....
        /*118c*/ 	.word	0x00002b20


	//   ....[2]....
        /*1190*/ 	.word	0x00003420


	//   ....[3]....
        /*1194*/ 	.word	0x00003530


	//   ....[4]....
        /*1198*/ 	.word	0x000035c0


	//   ....[5]....
        /*119c*/ 	.word	0x00003630


	//   ....[6]....
        /*11a0*/ 	.word	0x00009030


	//   ....[7]....
        /*11a4*/ 	.word	0x00009220


	//   ....[8]....
        /*11a8*/ 	.word	0x00009b70


	//   ....[9]....
        /*11ac*/ 	.word	0x00009ca0


	//   ....[10]....
        /*11b0*/ 	.word	0x00009d30


	//   ....[11]....
        /*11b4*/ 	.word	0x00009da0


	//   ....[12]....
        /*11b8*/ 	.word	0x00009dc0


	//   ....[13]....
        /*11bc*/ 	.word	0x0000dac0


	//   ....[14]....
        /*11c0*/ 	.word	0x0000dbc0


	//   ....[15]....
        /*11c4*/ 	.word	0x00014bc0


	//   ....[16]....
        /*11c8*/ 	.word	0x00014cb0


	//----- nvinfo : EIATTR_MAX_THREADS
	.align		4
.L_686:
        /*11cc*/ 	.byte	0x04, 0x05
        /*11ce*/ 	.short	(.L_688 - .L_687)
.L_687:
        /*11d0*/ 	.word	0x00000100
        /*11d4*/ 	.word	0x00000001
        /*11d8*/ 	.word	0x00000001


	//----- nvinfo : EIATTR_CRS_STACK_SIZE
	.align		4
.L_688:
        /*11dc*/ 	.byte	0x04, 0x1e
        /*11de*/ 	.short	(.L_690 - .L_689)
.L_689:
        /*11e0*/ 	.word	0x00000000


	//----- nvinfo : EIATTR_CBANK_PARAM_SIZE
	.align		4
.L_690:
        /*11e4*/ 	.byte	0x03, 0x19
        /*11e6*/ 	.short	0x0074


	//----- nvinfo : EIATTR_PARAM_CBANK
	.align		4
        /*11e8*/ 	.byte	0x04, 0x0a
        /*11ea*/ 	.short	(.L_692 - .L_691)
	.align		4
.L_691:
        /*11ec*/ 	.word	index@(.nv.constant0._ZN6thrust24THRUST_300001_SM_1000_NS8cuda_cub4core6detail13_kernel_agentINS1_15__reduce_by_key16ReduceByKeyAgentINS0_6detail15normal_iteratorINS0_10device_ptrIiEEEENS0_12zip_iteratorIN4cuda3std3__45tupleIJNS0_18transform_iteratorIN12Trajectories21PhaseToComplexFunctorENS0_20permutation_iteratorINS9_IdEESB_EENS0_11use_defaultESN_EESB_EEEEENS0_16discard_iteratorISN_EENSC_INSG_IJNS8_INS9_I7double2EEEESB_EEEEENSF_8equal_toIiEENSI_21ReduceComplexAndIndexEPiiEEJSB_SQ_SS_SX_S11_N3cub18CUB_300001_SM_100024ReduceByKeyScanTileStateINSG_IJST_iEEEiLb0EEESZ_S10_iiEEEvDpT0_)
        /*11f0*/ 	.short	0x0380
        /*11f2*/ 	.short	0x0074


	//----- nvinfo : EIATTR_SW_WAR
	.align		4
.L_692:
        /*11f4*/ 	.byte	0x04, 0x36
        /*11f6*/ 	.short	(.L_694 - .L_693)
.L_693:
        /*11f8*/ 	.word	0x00000008
.L_694:


//--------------------- .nv.info._ZN6thrust24THRUST_300001_SM_1000_NS8cuda_cub4core6detail13_kernel_agentINS1_15__reduce_by_key9InitAgentIN3cub18CUB_300001_SM_100024ReduceByKeyScanTileStateIN4cuda3std3__45tupleIJ7double2iEEEiLb0EEEiPiEEJSG_iSH_EEEvDpT0_ --------------------------
	.section	.nv.info._ZN6thrust24THRUST_300001_SM_1000_NS8cuda_cub4core6detail13_kernel_agentINS1_15__reduce_by_key9InitAgentIN3cub18CUB_300001_SM_100024ReduceByKeyScanTileStateIN4cuda3std3__45tupleIJ7double2iEEEiLb0EEEiPiEEJSG_iSH_EEEvDpT0_,"",@"SHT_CUDA_INFO"
	.sectionflags	@""
	.align	4


	//----- nvinfo : EIATTR_CUDA_API_VERSION
	.align		4
        /*0000*/ 	.byte	0x04, 0x37
        /*0002*/ 	.short	(.L_696 - .L_695)
.L_695:
        /*0004*/ 	.word	0x00000082


	//----- nvinfo : EIATTR_KPARAM_INFO
	.align		4
.L_696:
        /*0008*/ 	.byte	0x04, 0x17
        /*000a*/ 	.short	(.L_698 - .L_697)
.L_697:
        /*000c*/ 	.word	0x00000000
        /*0010*/ 	.short	0x0002
        /*0012*/ 	.short	0x0020
        /*0014*/ 	.byte	0x00, 0xf5, 0x21, 0x00


	//----- nvinfo : EIATTR_KPARAM_INFO
	.align		4
.L_698:
        /*0018*/ 	.byte	0x04, 0x17
        /*001a*/ 	.short	(.L_700 - .L_699)
.L_699:
        /*001c*/ 	.word	0x00000000
        /*0020*/ 	.short	0x0001
        /*0022*/ 	.short	0x0018
        /*0024*/ 	.byte	0x00, 0xf0, 0x11, 0x00


	//----- nvinfo : EIATTR_KPARAM_INFO
	.align		4
.L_700:
        /*0028*/ 	.byte	0x04, 0x17
        /*002a*/ 	.short	(.L_702 - .L_701)
.L_701:
        /*002c*/ 	.word	0x00000000
        /*0030*/ 	.short	0x0000
        /*0032*/ 	.short	0x0000
        /*0034*/ 	.byte	0x00, 0xf0, 0x61, 0x00


	//----- nvinfo : EIATTR_SPARSE_MMA_MASK
	.align		4
.L_702:
        /*0038*/ 	.byte	0x03, 0x50
        /*003a*/ 	.short	0x0000


	//----- nvinfo : EIATTR_MAXREG_COUNT
	.align		4
        /*003c*/ 	.byte	0x03, 0x1b
        /*003e*/ 	.short	0x00ff


	//----- nvinfo : EIATTR_MERCURY_ISA_VERSION
	.align		4
        /*0040*/ 	.byte	0x03, 0x5f
        /*0042*/ 	.short	0x0101


	//----- nvinfo : EIATTR_VRC_CTA_INIT_COUNT
	.align		4
        /*0044*/ 	.byte	0x02, 0x4a
	.zero		1
	.zero		1


	//----- nvinfo : EIATTR_EXIT_INSTR_OFFSETS
	.align		4
        /*0048*/ 	.byte	0x04, 0x1c
        /*004a*/ 	.short	(.L_704 - .L_703)


	//   ....[0]....
.L_703:
        /*004c*/ 	.word	0x00000120


	//   ....[1]....
        /*0050*/ 	.word	0x00000150


	//----- nvinfo : EIATTR_MAX_THREADS
	.align		4
.L_704:
        /*0054*/ 	.byte	0x04, 0x05
        /*0056*/ 	.short	(.L_706 - .L_705)
.L_705:
        /*0058*/ 	.word	0x00000080
        /*005c*/ 	.word	0x00000001
        /*0060*/ 	.word	0x00000001


	//----- nvinfo : EIATTR_CBANK_PARAM_SIZE
	.align		4
.L_706:
        /*0064*/ 	.byte	0x03, 0x19
        /*0066*/ 	.short	0x0028


	//----- nvinfo : EIATTR_PARAM_CBANK
	.align		4
        /*0068*/ 	.byte	0x04, 0x0a
        /*006a*/ 	.short	(.L_708 - .L_707)
	.align		4
.L_707:
        /*006c*/ 	.word	index@(.nv.constant0._ZN6thrust24THRUST_300001_SM_1000_NS8cuda_cub4core6detail13_kernel_agentINS1_15__reduce_by_key9InitAgentIN3cub18CUB_300001_SM_100024ReduceByKeyScanTileStateIN4cuda3std3__45tupleIJ7double2iEEEiLb0EEEiPiEEJSG_iSH_EEEvDpT0_)
        /*0070*/ 	.short	0x0380
        /*0072*/ 	.short	0x0028


	//----- nvinfo : EIATTR_SW_WAR
	.align		4
.L_708:
        /*0074*/ 	.byte	0x04, 0x36
        /*0076*/ 	.short	(.L_710 - .L_709)
.L_709:
        /*0078*/ 	.word	0x00000008
.L_710:


//--------------------- .nv.info._Z20resample_wide_kernelPhPmPdiiPKhPKdS5_i --------------------------
	.section	.nv.info._Z20resample_wide_kernelPhPmPdiiPKhPKdS5_i,"",@"SHT_CUDA_INFO"
	.sectionflags	@""
	.align	4


	//----- nvinfo : EIATTR_CUDA_API_VERSION
	.align		4
        /*0000*/ 	.byte	0x04, 0x37
        /*0002*/ 	.short	(.L_712 - .L_711)
.L_711:
        /*0004*/ 	.word	0x00000082


	//----- nvinfo : EIATTR_KPARAM_INFO
	.align		4
.L_712:
        /*0008*/ 	.byte	0x04, 0x17
        /*000a*/ 	.short	(.L_714 - .L_713)
.L_713:
        /*000c*/ 	.word	0x00000000
        /*0010*/ 	.short	0x0008
        /*0012*/ 	.short	0x0038
        /*0014*/ 	.byte	0x00, 0xf0, 0x11, 0x00


	//----- nvinfo : EIATTR_KPARAM_INFO
	.align		4
.L_714:
        /*0018*/ 	.byte	0x04, 0x17
        /*001a*/ 	.short	(.L_716 - .L_715)
.L_715:
        /*001c*/ 	.word	0x00000000
        /*0020*/ 	.short	0x0007
        /*0022*/ 	.short	0x0030
        /*0024*/ 	.byte	0x00, 0xf5, 0x21, 0x00


	//----- nvinfo : EIATTR_KPARAM_INFO
	.align		4
.L_716:
        /*0028*/ 	.byte	0x04, 0x17
        /*002a*/ 	.short	(.L_718 - .L_717)
.L_717:
        /*002c*/ 	.word	0x00000000
        /*0030*/ 	.short	0x0006
        /*0032*/ 	.short	0x0028
        /*0034*/ 	.byte	0x00, 0xf5, 0x21, 0x00


	//----- nvinfo : EIATTR_KPARAM_INFO
	.align		4
.L_718:
        /*0038*/ 	.byte	0x04, 0x17
        /*003a*/ 	.short	(.L_720 - .L_719)
.L_719:
        /*003c*/ 	.word	0x00000000
        /*0040*/ 	.short	0x0005
        /*0042*/ 	.short	0x0020
        /*0044*/ 	.byte	0x00, 0xf5, 0x21, 0x00


	//----- nvinfo : EIATTR_KPARAM_INFO
	.align		4
.L_720:
        /*0048*/ 	.byte	0x04, 0x17
        /*004a*/ 	.short	(.L_722 - .L_721)
.L_721:
        /*004c*/ 	.word	0x00000000
        /*0050*/ 	.short	0x0004
        /*0052*/ 	.short	0x001c
        /*0054*/ 	.byte	0x00, 0xf0, 0x11, 0x00


	//----- nvinfo : EIATTR_KPARAM_INFO
	.align		4
.L_722:
        /*0058*/ 	.byte	0x04, 0x17
        /*005a*/ 	.short	(.L_724 - .L_723)
.L_723:
        /*005c*/ 	.word	0x00000000
        /*0060*/ 	.short	0x0003
        /*0062*/ 	.short	0x0018
        /*0064*/ 	.byte	0x00, 0xf0, 0x11, 0x00


	//----- nvinfo : EIATTR_KPARAM_INFO
	.align		4
.L_724:
        /*0068*/ 	.byte	0x04, 0x17
        /*006a*/ 	.short	(.L_726 - .L_725)
.L_725:
        /*006c*/ 	.word	0x00000000
        /*0070*/ 	.short	0x0002
        /*0072*/ 	.short	0x0010
        /*0074*/ 	.byte	0x00, 0xf5, 0x21, 0x00


	//----- nvinfo : EIATTR_KPARAM_INFO
	.align		4
.L_726:
        /*0078*/ 	.byte	0x04, 0x17
        /*007a*/ 	.short	(.L_728 - .L_727)
.L_727:
        /*007c*/ 	.word	0x00000000
        /*0080*/ 	.short	0x0001
        /*0082*/ 	.short	0x0008
        /*0084*/ 	.byte	0x00, 0xf5, 0x21, 0x00


	//----- nvinfo : EIATTR_KPARAM_INFO
	.align		4
.L_728:
        /*0088*/ 	.byte	0x04, 0x17
        /*008a*/ 	.short	(.L_730 - .L_729)
.L_729:
        /*008c*/ 	.word	0x00000000
        /*0090*/ 	.short	0x0000
        /*0092*/ 	.short	0x0000
        /*0094*/ 	.byte	0x00, 0xf5, 0x21, 0x00


	//----- nvinfo : EIATTR_SPARSE_MMA_MASK
	.align		4
.L_730:
        /*0098*/ 	.byte	0x03, 0x50
        /*009a*/ 	.short	0x0000


	//----- nvinfo : EIATTR_MAXREG_COUNT
	.align		4
        /*009c*/ 	.byte	0x03, 0x1b
        /*009e*/ 	.short	0x00ff


	//----- nvinfo : EIATTR_MERCURY_ISA_VERSION
	.align		4
        /*00a0*/ 	.byte	0x03, 0x5f
        /*00a2*/ 	.short	0x0101


	//----- nvinfo : EIATTR_VRC_CTA_INIT_COUNT
	.align		4
        /*00a4*/ 	.byte	0x02, 0x4a
	.zero		1
	.zero		1


	//----- nvinfo : EIATTR_EXIT_INSTR_OFFSETS
	.align		4
        /*00a8*/ 	.byte	0x04, 0x1c
        /*00aa*/ 	.short	(.L_732 - .L_731)


	//   ....[0]....
.L_731:
        /*00ac*/ 	.word	0x00000070


	//   ....[1]....
        /*00b0*/ 	.word	0x00001310


	//----- nvinfo : EIATTR_CRS_STACK_SIZE
	.align		4
.L_732:
        /*00b4*/ 	.byte	0x04, 0x1e
        /*00b6*/ 	.short	(.L_734 - .L_733)
.L_733:
        /*00b8*/ 	.word	0x00000000


	//----- nvinfo : EIATTR_CBANK_PARAM_SIZE
	.align		4
.L_734:
        /*00bc*/ 	.byte	0x03, 0x19
        /*00be*/ 	.short	0x003c


	//----- nvinfo : EIATTR_PARAM_CBANK
	.align		4
        /*00c0*/ 	.byte	0x04, 0x0a
        /*00c2*/ 	.short	(.L_736 - .L_735)
	.align		4
.L_735:
        /*00c4*/ 	.word	index@(.nv.constant0._Z20resample_wide_kernelPhPmPdiiPKhPKdS5_i)
        /*00c8*/ 	.short	0x0380
        /*00ca*/ 	.short	0x003c


	//----- nvinfo : EIATTR_SW_WAR
	.align		4
.L_736:
        /*00cc*/ 	.byte	0x04, 0x36
        /*00ce*/ 	.short	(.L_738 - .L_737)
.L_737:
        /*00d0*/ 	.word	0x00000008
.L_738:


//--------------------- .nv.info._Z27gather_unique_states_kernelPKhPhPKiii --------------------------
	.section	.nv.info._Z27gather_unique_states_kernelPKhPhPKiii,"",@"SHT_CUDA_INFO"
	.sectionflags	@""
	.align	4


	//----- nvinfo : EIATTR_CUDA_API_VERSION
	.align		4
        /*0000*/ 	.byte	0x04, 0x37
        /*0002*/ 	.short	(.L_740 - .L_739)
.L_739:
        /*0004*/ 	.word	0x00000082


	//----- nvinfo : EIATTR_KPARAM_INFO
	.align		4
.L_740:
        /*0008*/ 	.byte	0x04, 0x17
        /*000a*/ 	.short	(.L_742 - .L_741)
.L_741:
        /*000c*/ 	.word	0x00000000
        /*0010*/ 	.short	0x0004
        /*0012*/ 	.short	0x001c
        /*0014*/ 	.byte	0x00, 0xf0, 0x11, 0x00


	//----- nvinfo : EIATTR_KPARAM_INFO
	.align		4
.L_742:
        /*0018*/ 	.byte	0x04, 0x17
        /*001a*/ 	.short	(.L_744 - .L_743)
.L_743:
        /*001c*/ 	.word	0x00000000
        /*0020*/ 	.short	0x0003
        /*0022*/ 	.short	0x0018
        /*0024*/ 	.byte	0x00, 0xf0, 0x11, 0x00


	//----- nvinfo : EIATTR_KPARAM_INFO
	.align		4
.L_744:
        /*0028*/ 	.byte	0x04, 0x17
        /*002a*/ 	.short	(.L_746 - .L_745)
.L_745:
        /*002c*/ 	.word	0x00000000
        /*0030*/ 	.short	0x0002
        /*0032*/ 	.short	0x0010
        /*0034*/ 	.byte	0x00, 0xf5, 0x21, 0x00


	//----- nvinfo : EIATTR_KPARAM_INFO
	.align		4
.L_746:
        /*0038*/ 	.byte	0x04, 0x17
        /*003a*/ 	.short	(.L_748 - .L_747)
.L_747:
        /*003c*/ 	.word	0x00000000
        /*0040*/ 	.short	0x0001
        /*0042*/ 	.short	0x0008
        /*0044*/ 	.byte	0x00, 0xf5, 0x21, 0x00


	//----- nvinfo : EIATTR_KPARAM_INFO
	.align		4
.L_748:
        /*0048*/ 	.byte	0x04, 0x17
        /*004a*/ 	.short	(.L_750 - .L_749)
.L_749:
        /*004c*/ 	.word	0x00000000
        /*0050*/ 	.short	0x0000
        /*0052*/ 	.short	0x0000
        /*0054*/ 	.byte	0x00, 0xf5, 0x21, 0x00


	//----- nvinfo : EIATTR_SPARSE_MMA_MASK
	.align		4
.L_750:
        /*0058*/ 	.byte	0x03, 0x50
        /*005a*/ 	.short	0x0000


	//----- nvinfo : EIATTR_MAXREG_COUNT
	.align		4
        /*005c*/ 	.byte	0x03, 0x1b
        /*005e*/ 	.short	0x00ff


	//----- nvinfo : EIATTR_MERCURY_ISA_VERSION
	.align		4
        /*0060*/ 	.byte	0x03, 0x5f
        /*0062*/ 	.short	0x0101


	//----- nvinfo : EIATTR_VRC_CTA_INIT_COUNT
	.align		4
        /*0064*/ 	.byte	0x02, 0x4a
	.zero		1
	.zero		1


	//----- nvinfo : EIATTR_EXIT_INSTR_OFFSETS
	.align		4
        /*0068*/ 	.byte	0x04, 0x1c
        /*006a*/ 	.short	(.L_752 - .L_751)


	//   ....[0]....
.L_751:
        /*006c*/ 	.word	0x00000070


	//   ....[1]....
        /*0070*/ 	.word	0x000000a0


	//   ....[2]....
        /*0074*/ 	.word	0x00000480


	//   ....[3]....
        /*0078*/ 	.word	0x00000670


	//   ....[4]....
        /*007c*/ 	.word	0x000007e0


	//   ....[5]....
        /*0080*/ 	.word	0x00000960


	//----- nvinfo : EIATTR_CBANK_PARAM_SIZE
	.align		4
.L_752:
        /*0084*/ 	.byte	0x03, 0x19
        /*0086*/ 	.short	0x0020


	//----- nvinfo : EIATTR_PARAM_CBANK
	.align		4
        /*0088*/ 	.byte	0x04, 0x0a
        /*008a*/ 	.short	(.L_754 - .L_753)
	.align		4
.L_753:
        /*008c*/ 	.word	index@(.nv.constant0._Z27gather_unique_states_kernelPKhPhPKiii)
        /*0090*/ 	.short	0x0380
        /*0092*/ 	.short	0x0020


	//----- nvinfo : EIATTR_SW_WAR
	.align		4
.L_754:
        /*0094*/ 	.byte	0x04, 0x36
        /*0096*/ 	.short	(.L_756 - .L_755)
.L_755:
        /*0098*/ 	.word	0x00000008
.L_756:


//--------------------- .nv.info._Z22mark_boundaries_kernelPKhPKiPiiii --------------------------
	.section	.nv.info._Z22mark_boundaries_kernelPKhPKiPiiii,"",@"SHT_CUDA_INFO"
	.sectionflags	@""
	.align	4


	//----- nvinfo : EIATTR_CUDA_API_VERSION
	.align		4
        /*0000*/ 	.byte	0x04, 0x37
        /*0002*/ 	.short	(.L_758 - .L_757)
.L_757:
        /*0004*/ 	.word	0x00000082


	//----- nvinfo : EIATTR_KPARAM_INFO
	.align		4
.L_758:
        /*0008*/ 	.byte	0x04, 0x17
        /*000a*/ 	.short	(.L_760 - .L_759)
.L_759:
        /*000c*/ 	.word	0x00000000
        /*0010*/ 	.short	0x0005
        /*0012*/ 	.short	0x0020
        /*0014*/ 	.byte	0x00, 0xf0, 0x11, 0x00


	//----- nvinfo : EIATTR_KPARAM_INFO
	.align		4
.L_760:
        /*0018*/ 	.byte	0x04, 0x17
        /*001a*/ 	.short	(.L_762 - .L_761)
.L_761:
        /*001c*/ 	.word	0x00000000
        /*0020*/ 	.short	0x0004
        /*0022*/ 	.short	0x001c
        /*0024*/ 	.byte	0x00, 0xf0, 0x11, 0x00


	//----- nvinfo : EIATTR_KPARAM_INFO
	.align		4
.L_762:
        /*0028*/ 	.byte	0x04, 0x17
        /*002a*/ 	.short	(.L_764 - .L_763)
.L_763:
        /*002c*/ 	.word	0x00000000
        /*0030*/ 	.short	0x0003
        /*0032*/ 	.short	0x0018
        /*0034*/ 	.byte	0x00, 0xf0, 0x11, 0x00


	//----- nvinfo : EIATTR_KPARAM_INFO
	.align		4
.L_764:
        /*0038*/ 	.byte	0x04, 0x17
        /*003a*/ 	.short	(.L_766 - .L_765)
.L_765:
        /*003c*/ 	.word	0x00000000
        /*0040*/ 	.short	0x0002
        /*0042*/ 	.short	0x0010
        /*0044*/ 	.byte	0x00, 0xf5, 0x21, 0x00


	//----- nvinfo : EIATTR_KPARAM_INFO
	.align		4
.L_766:
        /*0048*/ 	.byte	0x04, 0x17
        /*004a*/ 	.short	(.L_768 - .L_767)
.L_767:
        /*004c*/ 	.word	0x00000000
        /*0050*/ 	.short	0x0001
        /*0052*/ 	.short	0x0008
        /*0054*/ 	.byte	0x00, 0xf5, 0x21, 0x00


	//----- nvinfo : EIATTR_KPARAM_INFO
	.align		4
.L_768:
        /*0058*/ 	.byte	0x04, 0x17
        /*005a*/ 	.short	(.L_770 - .L_769)
.L_769:
        /*005c*/ 	.word	0x00000000
        /*0060*/ 	.short	0x0000
        /*0062*/ 	.short	0x0000
        /*0064*/ 	.byte	0x00, 0xf5, 0x21, 0x00


	//----- nvinfo : EIATTR_SPARSE_MMA_MASK
	.align		4
.L_770:
        /*0068*/ 	.byte	0x03, 0x50
        /*006a*/ 	.short	0x0000


	//----- nvinfo : EIATTR_MAXREG_COUNT
	.align		4
        /*006c*/ 	.byte	0x03, 0x1b
        /*006e*/ 	.short	0x00ff


	//----- nvinfo : EIATTR_MERCURY_ISA_VERSION
	.align		4
        /*0070*/ 	.byte	0x03, 0x5f
        /*0072*/ 	.short	0x0101


	//----- nvinfo : EIATTR_VRC_CTA_INIT_COUNT
	.align		4
        /*0074*/ 	.byte	0x02, 0x4a
	.zero		1
	.zero		1


	//----- nvinfo : EIATTR_EXIT_INSTR_OFFSETS
	.align		4
        /*0078*/ 	.byte	0x04, 0x1c
        /*007a*/ 	.short	(.L_772 - .L_771)


	//   ....[0]....
.L_771:
        /*007c*/ 	.word	0x00000070


	//   ....[1]....
        /*0080*/ 	.word	0x000000d0


	//   ....[2]....
        /*0084*/ 	.word	0x000002d0


	//----- nvinfo : EIATTR_CRS_STACK_SIZE
	.align		4
.L_772:
        /*0088*/ 	.byte	0x04, 0x1e
        /*008a*/ 	.short	(.L_774 - .L_773)
.L_773:
        /*008c*/ 	.word	0x00000000


	//----- nvinfo : EIATTR_CBANK_PARAM_SIZE
	.align		4
.L_774:
        /*0090*/ 	.byte	0x03, 0x19
        /*0092*/ 	.short	0x0024


	//----- nvinfo : EIATTR_PARAM_CBANK
	.align		4
        /*0094*/ 	.byte	0x04, 0x0a
        /*0096*/ 	.short	(.L_776 - .L_775)
	.align		4
.L_775:
        /*0098*/ 	.word	index@(.nv.constant0._Z22mark_boundaries_kernelPKhPKiPiiii)
        /*009c*/ 	.short	0x0380
        /*009e*/ 	.short	0x0024


	//----- nvinfo : EIATTR_SW_WAR
	.align		4
.L_776:
        /*00a0*/ 	.byte	0x04, 0x36
        /*00a2*/ 	.short	(.L_778 - .L_777)
.L_777:
        /*00a4*/ 	.word	0x00000008
.L_778:


//--------------------- .nv.info._Z19extract_word_kernelPKhPKiPmiii --------------------------
	.section	.nv.info._Z19extract_word_kernelPKhPKiPmiii,"",@"SHT_CUDA_INFO"
	.sectionflags	@""
	.align	4


	//----- nvinfo : EIATTR_CUDA_API_VERSION
	.align		4
        /*0000*/ 	.byte	0x04, 0x37
        /*0002*/ 	.short	(.L_780 - .L_779)
.L_779:
        /*0004*/ 	.word	0x00000082


	//----- nvinfo : EIATTR_KPARAM_INFO
	.align		4
.L_780:
        /*0008*/ 	.byte	0x04, 0x17
        /*000a*/ 	.short	(.L_782 - .L_781)
.L_781:
        /*000c*/ 	.word	0x00000000
        /*0010*/ 	.short	0x0005
        /*0012*/ 	.short	0x0020
        /*0014*/ 	.byte	0x00, 0xf0, 0x11, 0x00


	//----- nvinfo : EIATTR_KPARAM_INFO
	.align		4
.L_782:
        /*0018*/ 	.byte	0x04, 0x17
        /*001a*/ 	.short	(.L_784 - .L_783)
.L_783:
        /*001c*/ 	.word	0x00000000
        /*0020*/ 	.short	0x0004
        /*0022*/ 	.short	0x001c
        /*0024*/ 	.byte	0x00, 0xf0, 0x11, 0x00


	//----- nvinfo : EIATTR_KPARAM_INFO
	.align		4
.L_784:
        /*0028*/ 	.byte	0x04, 0x17
        /*002a*/ 	.short	(.L_786 - .L_785)
.L_785:
        /*002c*/ 	.word	0x00000000
        /*0030*/ 	.short	0x0003
        /*0032*/ 	.short	0x0018
        /*0034*/ 	.byte	0x00, 0xf0, 0x11, 0x00


	//----- nvinfo : EIATTR_KPARAM_INFO
	.align		4
.L_786:
        /*0038*/ 	.byte	0x04, 0x17
        /*003a*/ 	.short	(.L_788 - .L_787)
.L_787:
        /*003c*/ 	.word	0x00000000
        /*0040*/ 	.short	0x0002
        /*0042*/ 	.short	0x0010
        /*0044*/ 	.byte	0x00, 0xf5, 0x21, 0x00


	//----- nvinfo : EIATTR_KPARAM_INFO
	.align		4
.L_788:
        /*0048*/ 	.byte	0x04, 0x17
        /*004a*/ 	.short	(.L_790 - .L_789)
.L_789:
        /*004c*/ 	.word	0x00000000
        /*0050*/ 	.short	0x0001
        /*0052*/ 	.short	0x0008
        /*0054*/ 	.byte	0x00, 0xf5, 0x21, 0x00


	//----- nvinfo : EIATTR_KPARAM_INFO
	.align		4
.L_790:
        /*0058*/ 	.byte	0x04, 0x17
        /*005a*/ 	.short	(.L_792 - .L_791)
.L_791:
        /*005c*/ 	.word	0x00000000
        /*0060*/ 	.short	0x0000
        /*0062*/ 	.short	0x0000
        /*0064*/ 	.byte	0x00, 0xf5, 0x21, 0x00


	//----- nvinfo : EIATTR_SPARSE_MMA_MASK
	.align		4
.L_792:
        /*0068*/ 	.byte	0x03, 0x50
        /*006a*/ 	.short	0x0000


	//----- nvinfo : EIATTR_MAXREG_COUNT
	.align		4
        /*006c*/ 	.byte	0x03, 0x1b
        /*006e*/ 	.short	0x00ff


	//----- nvinfo : EIATTR_MERCURY_ISA_VERSION
	.align		4
        /*0070*/ 	.byte	0x03, 0x5f
        /*0072*/ 	.short	0x0101


	//----- nvinfo : EIATTR_VRC_CTA_INIT_COUNT
	.align		4
        /*0074*/ 	.byte	0x02, 0x4a
	.zero		1
	.zero		1


	//----- nvinfo : EIATTR_EXIT_INSTR_OFFSETS
	.align		4
        /*0078*/ 	.byte	0x04, 0x1c
        /*007a*/ 	.short	(.L_794 - .L_793)


	//   ....[0]....
.L_793:
        /*007c*/ 	.word	0x00000070


	//   ....[1]....
        /*0080*/ 	.word	0x00000150


	//----- nvinfo : EIATTR_CBANK_PARAM_SIZE
	.align		4
.L_794:
        /*0084*/ 	.byte	0x03, 0x19
        /*0086*/ 	.short	0x0024


	//----- nvinfo : EIATTR_PARAM_CBANK
	.align		4
        /*0088*/ 	.byte	0x04, 0x0a
        /*008a*/ 	.short	(.L_796 - .L_795)
	.align		4
.L_795:
        /*008c*/ 	.word	index@(.nv.constant0._Z19extract_word_kernelPKhPKiPmiii)
        /*0090*/ 	.short	0x0380
        /*0092*/ 	.short	0x0024


	//----- nvinfo : EIATTR_SW_WAR
	.align		4
.L_796:
        /*0094*/ 	.byte	0x04, 0x36
        /*0096*/ 	.short	(.L_798 - .L_797)
.L_797:
        /*0098*/ 	.word	0x00000008
.L_798:


//--------------------- .nv.info._Z12cswap_kernelPhiiiii --------------------------
	.section	.nv.info._Z12cswap_kernelPhiiiii,"",@"SHT_CUDA_INFO"
	.sectionflags	@""
	.align	4


	//----- nvinfo : EIATTR_CUDA_API_VERSION
	.align		4
        /*0000*/ 	.byte	0x04, 0x37
        /*0002*/ 	.short	(.L_800 - .L_799)
.L_799:
        /*0004*/ 	.word	0x00000082


	//----- nvinfo : EIATTR_KPARAM_INFO
	.align		4
.L_800:
        /*0008*/ 	.byte	0x04, 0x17
        /*000a*/ 	.short	(.L_802 - .L_801)
.L_801:
        /*000c*/ 	.word	0x00000000
        /*0010*/ 	.short	0x0005
        /*0012*/ 	.short	0x0018
        /*0014*/ 	.byte	0x00, 0xf0, 0x11, 0x00


	//----- nvinfo : EIATTR_KPARAM_INFO
	.align		4
.L_802:
        /*0018*/ 	.byte	0x04, 0x17
        /*001a*/ 	.short	(.L_804 - .L_803)
.L_803:
        /*001c*/ 	.word	0x00000000
        /*0020*/ 	.short	0x0004
        /*0022*/ 	.short	0x0014
        /*0024*/ 	.byte	0x00, 0xf0, 0x11, 0x00


	//----- nvinfo : EIATTR_KPARAM_INFO
	.align		4
.L_804:
        /*0028*/ 	.byte	0x04, 0x17
        /*002a*/ 	.short	(.L_806 - .L_805)
.L_805:
        /*002c*/ 	.word	0x00000000
        /*0030*/ 	.short	0x0003
        /*0032*/ 	.short	0x0010
        /*0034*/ 	.byte	0x00, 0xf0, 0x11, 0x00


	//----- nvinfo : EIATTR_KPARAM_INFO
	.align		4
.L_806:
        /*0038*/ 	.byte	0x04, 0x17
        /*003a*/ 	.short	(.L_808 - .L_807)
.L_807:
        /*003c*/ 	.word	0x00000000
        /*0040*/ 	.short	0x0002
        /*0042*/ 	.short	0x000c
        /*0044*/ 	.byte	0x00, 0xf0, 0x11, 0x00


	//----- nvinfo : EIATTR_KPARAM_INFO
	.align		4
.L_808:
        /*0048*/ 	.byte	0x04, 0x17
        /*004a*/ 	.short	(.L_810 - .L_809)
.L_809:
        /*004c*/ 	.word	0x00000000
        /*0050*/ 	.short	0x0001
        /*0052*/ 	.short	0x0008
        /*0054*/ 	.byte	0x00, 0xf0, 0x11, 0x00


	//----- nvinfo : EIATTR_KPARAM_INFO
	.align		4
.L_810:
        /*0058*/ 	.byte	0x04, 0x17
        /*005a*/ 	.short	(.L_812 - .L_811)
.L_811:
        /*005c*/ 	.word	0x00000000
        /*0060*/ 	.short	0x0000
        /*0062*/ 	.short	0x0000
        /*0064*/ 	.byte	0x00, 0xf5, 0x21, 0x00


	//----- nvinfo : EIATTR_SPARSE_MMA_MASK
	.align		4
.L_812:
        /*0068*/ 	.byte	0x03, 0x50
        /*006a*/ 	.short	0x0000


	//----- nvinfo : EIATTR_MAXREG_COUNT
	.align		4
        /*006c*/ 	.byte	0x03, 0x1b
        /*006e*/ 	.short	0x00ff


	//----- nvinfo : EIATTR_MERCURY_ISA_VERSION
	.align		4
        /*0070*/ 	.byte	0x03, 0x5f
        /*0072*/ 	.short	0x0101


	//----- nvinfo : EIATTR_VRC_CTA_INIT_COUNT
	.align		4
        /*0074*/ 	.byte	0x02, 0x4a
	.zero		1
	.zero		1


	//----- nvinfo : EIATTR_EXIT_INSTR_OFFSETS
	.align		4
        /*0078*/ 	.byte	0x04, 0x1c
        /*007a*/ 	.short	(.L_814 - .L_813)


	//   ....[0]....
.L_813:
        /*007c*/ 	.word	0x00000070


	//   ....[1]....
        /*0080*/ 	.word	0x00000170


	//   ....[2]....
        /*0084*/ 	.word	0x000002d0


	//   ....[3]....
        /*0088*/ 	.word	0x000003c0


	//----- nvinfo : EIATTR_CBANK_PARAM_SIZE
	.align		4
.L_814:
        /*008c*/ 	.byte	0x03, 0x19
        /*008e*/ 	.short	0x001c


	//----- nvinfo : EIATTR_PARAM_CBANK
	.align		4
        /*0090*/ 	.byte	0x04, 0x0a
        /*0092*/ 	.short	(.L_816 - .L_815)
	.align		4
.L_815:
        /*0094*/ 	.word	index@(.nv.constant0._Z12cswap_kernelPhiiiii)
        /*0098*/ 	.short	0x0380
        /*009a*/ 	.short	0x001c


	//----- nvinfo : EIATTR_SW_WAR
	.align		4
.L_816:
        /*009c*/ 	.byte	0x04, 0x36
        /*009e*/ 	.short	(.L_818 - .L_817)
.L_817:
        /*00a0*/ 	.word	0x00000008
.L_818:


//--------------------- .nv.info._Z11swap_kernelPhiiii --------------------------
	.section	.nv.info._Z11swap_kernelPhiiii,"",@"SHT_CUDA_INFO"
	.sectionflags	@""
	.align	4


	//----- nvinfo : EIATTR_CUDA_API_VERSION
	.align		4
        /*0000*/ 	.byte	0x04, 0x37
        /*0002*/ 	.short	(.L_820 - .L_819)
.L_819:
        /*0004*/ 	.word	0x00000082


	//----- nvinfo : EIATTR_KPARAM_INFO
	.align		4
.L_820:
        /*0008*/ 	.byte	0x04, 0x17
        /*000a*/ 	.short	(.L_822 - .L_821)
.L_821:
        /*000c*/ 	.word	0x00000000
        /*0010*/ 	.short	0x0004
        /*0012*/ 	.short	0x0014
        /*0014*/ 	.byte	0x00, 0xf0, 0x11, 0x00


	//----- nvinfo : EIATTR_KPARAM_INFO
	.align		4
.L_822:
        /*0018*/ 	.byte	0x04, 0x17
        /*001a*/ 	.short	(.L_824 - .L_823)
.L_823:
        /*001c*/ 	.word	0x00000000
        /*0020*/ 	.short	0x0003
        /*0022*/ 	.short	0x0010
        /*0024*/ 	.byte	0x00, 0xf0, 0x11, 0x00


	//----- nvinfo : EIATTR_KPARAM_INFO
	.align		4
.L_824:
        /*0028*/ 	.byte	0x04, 0x17
        /*002a*/ 	.short	(.L_826 - .L_825)
.L_825:
        /*002c*/ 	.word	0x00000000
        /*0030*/ 	.short	0x0002
        /*0032*/ 	.short	0x000c
        /*0034*/ 	.byte	0x00, 0xf0, 0x11, 0x00


	//----- nvinfo : EIATTR_KPARAM_INFO
	.align		4
.L_826:
        /*0038*/ 	.byte	0x04, 0x17
        /*003a*/ 	.short	(.L_828 - .L_827)
.L_827:
        /*003c*/ 	.word	0x00000000
        /*0040*/ 	.short	0x0001
        /*0042*/ 	.short	0x0008
        /*0044*/ 	.byte	0x00, 0xf0, 0x11, 0x00


	//----- nvinfo : EIATTR_KPARAM_INFO
	.align		4
.L_828:
        /*0048*/ 	.byte	0x04, 0x17
        /*004a*/ 	.short	(.L_830 - .L_829)
.L_829:
        /*004c*/ 	.word	0x00000000
        /*0050*/ 	.short	0x0000
        /*0052*/ 	.short	0x0000
        /*0054*/ 	.byte	0x00, 0xf5, 0x21, 0x00


	//----- nvinfo : EIATTR_SPARSE_MMA_MASK
	.align		4
.L_830:
        /*0058*/ 	.byte	0x03, 0x50
        /*005a*/ 	.short	0x0000


	//----- nvinfo : EIATTR_MAXREG_COUNT
	.align		4
        /*005c*/ 	.byte	0x03, 0x1b
        /*005e*/ 	.short	0x00ff


	//----- nvinfo : EIATTR_MERCURY_ISA_VERSION
	.align		4
        /*0060*/ 	.byte	0x03, 0x5f
        /*0062*/ 	.short	0x0101


	//----- nvinfo : EIATTR_VRC_CTA_INIT_COUNT
	.align		4
        /*0064*/ 	.byte	0x02, 0x4a
	.zero		1
	.zero		1


	//----- nvinfo : EIATTR_EXIT_INSTR_OFFSETS
	.align		4
        /*0068*/ 	.byte	0x04, 0x1c
        /*006a*/ 	.short	(.L_832 - .L_831)


	//   ....[0]....
.L_831:
        /*006c*/ 	.word	0x00000070


	//   ....[1]....
        /*0070*/ 	.word	0x00000200


	//   ....[2]....
        /*0074*/ 	.word	0x000002f0


	//----- nvinfo : EIATTR_CBANK_PARAM_SIZE
	.align		4
.L_832:
        /*0078*/ 	.byte	0x03, 0x19
        /*007a*/ 	.short	0x0018


	//----- nvinfo : EIATTR_PARAM_CBANK
	.align		4
        /*007c*/ 	.byte	0x04, 0x0a
        /*007e*/ 	.short	(.L_834 - .L_833)
	.align		4
.L_833:
        /*0080*/ 	.word	index@(.nv.constant0._Z11swap_kernelPhiiii)
        /*0084*/ 	.short	0x0380
        /*0086*/ 	.short	0x0018


	//----- nvinfo : EIATTR_SW_WAR
	.align		4
.L_834:
        /*0088*/ 	.byte	0x04, 0x36
        /*008a*/ 	.short	(.L_836 - .L_835)
.L_835:
        /*008c*/ 	.word	0x00000008
.L_836:


//--------------------- .nv.info._Z10ccx_kernelPhiiiii --------------------------
	.section	.nv.info._Z10ccx_kernelPhiiiii,"",@"SHT_CUDA_INFO"
	.sectionflags	@""
	.align	4


	//----- nvinfo : EIATTR_CUDA_API_VERSION
	.align		4
        /*0000*/ 	.byte	0x04, 0x37
        /*0002*/ 	.short	(.L_838 - .L_837)
.L_837:
        /*0004*/ 	.word	0x00000082


	//----- nvinfo : EIATTR_KPARAM_INFO
	.align		4
.L_838:
        /*0008*/ 	.byte	0x04, 0x17
        /*000a*/ 	.short	(.L_840 - .L_839)
.L_839:
        /*000c*/ 	.word	0x00000000
        /*0010*/ 	.short	0x0005
        /*0012*/ 	.short	0x0018
        /*0014*/ 	.byte	0x00, 0xf0, 0x11, 0x00


	//----- nvinfo : EIATTR_KPARAM_INFO
	.align		4
.L_840:
        /*0018*/ 	.byte	0x04, 0x17
        /*001a*/ 	.short	(.L_842 - .L_841)
.L_841:
        /*001c*/ 	.word	0x00000000
        /*0020*/ 	.short	0x0004
        /*0022*/ 	.short	0x0014
        /*0024*/ 	.byte	0x00, 0xf0, 0x11, 0x00


	//----- nvinfo : EIATTR_KPARAM_INFO
	.align		4
.L_842:
        /*0028*/ 	.byte	0x04, 0x17
        /*002a*/ 	.short	(.L_844 - .L_843)
.L_843:
        /*002c*/ 	.word	0x00000000
        /*0030*/ 	.short	0x0003
        /*0032*/ 	.short	0x0010
        /*0034*/ 	.byte	0x00, 0xf0, 0x11, 0x00


	//----- nvinfo : EIATTR_KPARAM_INFO
	.align		4
.L_844:
        /*0038*/ 	.byte	0x04, 0x17
        /*003a*/ 	.short	(.L_846 - .L_845)
.L_845:
        /*003c*/ 	.word	0x00000000
        /*0040*/ 	.short	0x0002
        /*0042*/ 	.short	0x000c
        /*0044*/ 	.byte	0x00, 0xf0, 0x11, 0x00


	//----- nvinfo : EIATTR_KPARAM_INFO
	.align		4
.L_846:
        /*0048*/ 	.byte	0x04, 0x17
        /*004a*/ 	.short	(.L_848 - .L_847)
.L_847:
        /*004c*/ 	.word	0x00000000
        /*0050*/ 	.short	0x0001
        /*0052*/ 	.short	0x0008
        /*0054*/ 	.byte	0x00, 0xf0, 0x11, 0x00


	//----- nvinfo : EIATTR_KPARAM_INFO
	.align		4
.L_848:
        /*0058*/ 	.byte	0x04, 0x17
        /*005a*/ 	.short	(.L_850 - .L_849)
.L_849:
        /*005c*/ 	.word	0x00000000
        /*0060*/ 	.short	0x0000
        /*0062*/ 	.short	0x0000
        /*0064*/ 	.byte	0x00, 0xf5, 0x21, 0x00


	//----- nvinfo : EIATTR_SPARSE_MMA_MASK
	.align		4
.L_850:
        /*0068*/ 	.byte	0x03, 0x50
        /*006a*/ 	.short	0x0000


	//----- nvinfo : EIATTR_MAXREG_COUNT
	.align		4
        /*006c*/ 	.byte	0x03, 0x1b
        /*006e*/ 	.short	0x00ff


	//----- nvinfo : EIATTR_MERCURY_ISA_VERSION
	.align		4
        /*0070*/ 	.byte	0x03, 0x5f
        /*0072*/ 	.short	0x0101


	//----- nvinfo : EIATTR_VRC_CTA_INIT_COUNT
	.align		4
        /*0074*/ 	.byte	0x02, 0x4a
	.zero		1
	.zero		1


	//----- nvinfo : EIATTR_EXIT_INSTR_OFFSETS
	.align		4
        /*0078*/ 	.byte	0x04, 0x1c
        /*007a*/ 	.short	(.L_852 - .L_851)


	//   ....[0]....
.L_851:
        /*007c*/ 	.word	0x00000070


	//   ....[1]....
        /*0080*/ 	.word	0x00000210


	//   ....[2]....
        /*0084*/ 	.word	0x00000320


	//----- nvinfo : EIATTR_CBANK_PARAM_SIZE
	.align		4
.L_852:
        /*0088*/ 	.byte	0x03, 0x19
        /*008a*/ 	.short	0x001c


	//----- nvinfo : EIATTR_PARAM_CBANK
	.align		4
        /*008c*/ 	.byte	0x04, 0x0a
        /*008e*/ 	.short	(.L_854 - .L_853)
	.align		4
.L_853:
        /*0090*/ 	.word	index@(.nv.constant0._Z10ccx_kernelPhiiiii)
        /*0094*/ 	.short	0x0380
        /*0096*/ 	.short	0x001c


	//----- nvinfo : EIATTR_SW_WAR
	.align		4
.L_854:
        /*0098*/ 	.byte	0x04, 0x36
        /*009a*/ 	.short	(.L_856 - .L_855)
.L_855:
        /*009c*/ 	.word	0x00000008
.L_856:


//--------------------- .nv.info._Z9cx_kernelPhiiii --------------------------
	.section	.nv.info._Z9cx_kernelPhiiii,"",@"SHT_CUDA_INFO"
	.sectionflags	@""
	.align	4


	//----- nvinfo : EIATTR_CUDA_API_VERSION
	.align		4
        /*0000*/ 	.byte	0x04, 0x37
        /*0002*/ 	.short	(.L_858 - .L_857)
.L_857:
        /*0004*/ 	.word	0x00000082


	//----- nvinfo : EIATTR_KPARAM_INFO
	.align		4
.L_858:
        /*0008*/ 	.byte	0x04, 0x17
        /*000a*/ 	.short	(.L_860 - .L_859)
.L_859:
        /*000c*/ 	.word	0x00000000
        /*0010*/ 	.short	0x0004
        /*0012*/ 	.short	0x0014
        /*0014*/ 	.byte	0x00, 0xf0, 0x11, 0x00


	//----- nvinfo : EIATTR_KPARAM_INFO
	.align		4
.L_860:
        /*0018*/ 	.byte	0x04, 0x17
        /*001a*/ 	.short	(.L_862 - .L_861)
.L_861:
        /*001c*/ 	.word	0x00000000
        /*0020*/ 	.short	0x0003
        /*0022*/ 	.short	0x0010
        /*0024*/ 	.byte	0x00, 0xf0, 0x11, 0x00


	//----- nvinfo : EIATTR_KPARAM_INFO
	.align		4
.L_862:
        /*0028*/ 	.byte	0x04, 0x17
        /*002a*/ 	.short	(.L_864 - .L_863)
.L_863:
        /*002c*/ 	.word	0x00000000
        /*0030*/ 	.short	0x0002
        /*0032*/ 	.short	0x000c
        /*0034*/ 	.byte	0x00, 0xf0, 0x11, 0x00


	//----- nvinfo : EIATTR_KPARAM_INFO
	.align		4
.L_864:
        /*0038*/ 	.byte	0x04, 0x17
        /*003a*/ 	.short	(.L_866 - .L_865)
.L_865:
        /*003c*/ 	.word	0x00000000
        /*0040*/ 	.short	0x0001
        /*0042*/ 	.short	0x0008
        /*0044*/ 	.byte	0x00, 0xf0, 0x11, 0x00


	//----- nvinfo : EIATTR_KPARAM_INFO
	.align		4
.L_866:
        /*0048*/ 	.byte	0x04, 0x17
        /*004a*/ 	.short	(.L_868 - .L_867)
.L_867:
        /*004c*/ 	.word	0x00000000
        /*0050*/ 	.short	0x0000
        /*0052*/ 	.short	0x0000
        /*0054*/ 	.byte	0x00, 0xf5, 0x21, 0x00


	//----- nvinfo : EIATTR_SPARSE_MMA_MASK
	.align		4
.L_868:
        /*0058*/ 	.byte	0x03, 0x50
        /*005a*/ 	.short	0x0000


	//----- nvinfo : EIATTR_MAXREG_COUNT
	.align		4
        /*005c*/ 	.byte	0x03, 0x1b
        /*005e*/ 	.short	0x00ff


	//----- nvinfo : EIATTR_MERCURY_ISA_VERSION
	.align		4
        /*0060*/ 	.byte	0x03, 0x5f
        /*0062*/ 	.short	0x0101


	//----- nvinfo : EIATTR_VRC_CTA_INIT_COUNT
	.align		4
        /*0064*/ 	.byte	0x02, 0x4a
	.zero		1
	.zero		1


	//----- nvinfo : EIATTR_EXIT_INSTR_OFFSETS
	.align		4
        /*0068*/ 	.byte	0x04, 0x1c
        /*006a*/ 	.short	(.L_870 - .L_869)


	//   ....[0]....
.L_869:
        /*006c*/ 	.word	0x00000070


	//   ....[1]....
        /*0070*/ 	.word	0x00000250


	//----- nvinfo : EIATTR_CBANK_PARAM_SIZE
	.align		4
.L_870:
        /*0074*/ 	.byte	0x03, 0x19
        /*0076*/ 	.short	0x0018


	//----- nvinfo : EIATTR_PARAM_CBANK
	.align		4
        /*0078*/ 	.byte	0x04, 0x0a
        /*007a*/ 	.short	(.L_872 - .L_871)
	.align		4
.L_871:
        /*007c*/ 	.word	index@(.nv.constant0._Z9cx_kernelPhiiii)
        /*0080*/ 	.short	0x0380
        /*0082*/ 	.short	0x0018


	//----- nvinfo : EIATTR_SW_WAR
	.align		4
.L_872:
        /*0084*/ 	.byte	0x04, 0x36
        /*0086*/ 	.short	(.L_874 - .L_873)
.L_873:
        /*0088*/ 	.word	0x00000008
.L_874:


//--------------------- .nv.info._Z10cu3_kernelPhPmPdiiiiddddd --------------------------
	.section	.nv.info._Z10cu3_kernelPhPmPdiiiiddddd,"",@"SHT_CUDA_INFO"
	.sectionflags	@""
	.align	4


	//----- nvinfo : EIATTR_CUDA_API_VERSION
	.align		4
        /*0000*/ 	.byte	0x04, 0x37
        /*0002*/ 	.short	(.L_876 - .L_875)
.L_875:
        /*0004*/ 	.word	0x00000082


	//----- nvinfo : EIATTR_KPARAM_INFO
	.align		4
.L_876:
        /*0008*/ 	.byte	0x04, 0x17
        /*000a*/ 	.short	(.L_878 - .L_877)
.L_877:
        /*000c*/ 	.word	0x00000000
        /*0010*/ 	.short	0x000b
        /*0012*/ 	.short	0x0048
        /*0014*/ 	.byte	0x00, 0xf0, 0x21, 0x00


	//----- nvinfo : EIATTR_KPARAM_INFO
	.align		4
.L_878:
        /*0018*/ 	.byte	0x04, 0x17
        /*001a*/ 	.short	(.L_880 - .L_879)
.L_879:
        /*001c*/ 	.word	0x00000000
        /*0020*/ 	.short	0x000a
        /*0022*/ 	.short	0x0040
        /*0024*/ 	.byte	0x00, 0xf0, 0x21, 0x00


	//----- nvinfo : EIATTR_KPARAM_INFO
	.align		4
.L_880:
        /*0028*/ 	.byte	0x04, 0x17
        /*002a*/ 	.short	(.L_882 - .L_881)
.L_881:
        /*002c*/ 	.word	0x00000000
        /*0030*/ 	.short	0x0009
        /*0032*/ 	.short	0x0038
        /*0034*/ 	.byte	0x00, 0xf0, 0x21, 0x00


	//----- nvinfo : EIATTR_KPARAM_INFO
	.align		4
.L_882:
        /*0038*/ 	.byte	0x04, 0x17
        /*003a*/ 	.short	(.L_884 - .L_883)
.L_883:
        /*003c*/ 	.word	0x00000000
        /*0040*/ 	.short	0x0008
        /*0042*/ 	.short	0x0030
        /*0044*/ 	.byte	0x00, 0xf0, 0x21, 0x00


	//----- nvinfo : EIATTR_KPARAM_INFO
	.align		4
.L_884:
        /*0048*/ 	.byte	0x04, 0x17
        /*004a*/ 	.short	(.L_886 - .L_885)
.L_885:
        /*004c*/ 	.word	0x00000000
        /*0050*/ 	.short	0x0007
        /*0052*/ 	.short	0x0028
        /*0054*/ 	.byte	0x00, 0xf0, 0x21, 0x00


	//----- nvinfo : EIATTR_KPARAM_INFO
	.align		4
.L_886:
        /*0058*/ 	.byte	0x04, 0x17
        /*005a*/ 	.short	(.L_888 - .L_887)
.L_887:
        /*005c*/ 	.word	0x00000000
        /*0060*/ 	.short	0x0006
        /*0062*/ 	.short	0x0024
        /*0064*/ 	.byte	0x00, 0xf0, 0x11, 0x00


	//----- nvinfo : EIATTR_KPARAM_INFO
	.align		4
.L_888:
        /*0068*/ 	.byte	0x04, 0x17
        /*006a*/ 	.short	(.L_890 - .L_889)
.L_889:
        /*006c*/ 	.word	0x00000000
        /*0070*/ 	.short	0x0005
        /*0072*/ 	.short	0x0020
        /*0074*/ 	.byte	0x00, 0xf0, 0x11, 0x00


	//----- nvinfo : EIATTR_KPARAM_INFO
	.align		4
.L_890:
        /*0078*/ 	.byte	0x04, 0x17
        /*007a*/ 	.short	(.L_892 - .L_891)
.L_891:
        /*007c*/ 	.word	0x00000000
        /*0080*/ 	.short	0x0004
        /*0082*/ 	.short	0x001c
        /*0084*/ 	.byte	0x00, 0xf0, 0x11, 0x00


	//----- nvinfo : EIATTR_KPARAM_INFO
	.align		4
.L_892:
        /*0088*/ 	.byte	0x04, 0x17
        /*008a*/ 	.short	(.L_894 - .L_893)
.L_893:
        /*008c*/ 	.word	0x00000000
        /*0090*/ 	.short	0x0003
        /*0092*/ 	.short	0x0018
        /*0094*/ 	.byte	0x00, 0xf0, 0x11, 0x00


	//----- nvinfo : EIATTR_KPARAM_INFO
	.align		4
.L_894:
        /*0098*/ 	.byte	0x04, 0x17
        /*009a*/ 	.short	(.L_896 - .L_895)
.L_895:
        /*009c*/ 	.word	0x00000000
        /*00a0*/ 	.short	0x0002
        /*00a2*/ 	.short	0x0010
        /*00a4*/ 	.byte	0x00, 0xf5, 0x21, 0x00


	//----- nvinfo : EIATTR_KPARAM_INFO
	.align		4
.L_896:
        /*00a8*/ 	.byte	0x04, 0x17
        /*00aa*/ 	.short	(.L_898 - .L_897)
.L_897:
        /*00ac*/ 	.word	0x00000000
        /*00b0*/ 	.short	0x0001
        /*00b2*/ 	.short	0x0008
        /*00b4*/ 	.byte	0x00, 0xf5, 0x21, 0x00


	//----- nvinfo : EIATTR_KPARAM_INFO
	.align		4
.L_898:
        /*00b8*/ 	.byte	0x04, 0x17
        /*00ba*/ 	.short	(.L_900 - .L_899)
.L_899:
        /*00bc*/ 	.word	0x00000000
        /*00c0*/ 	.short	0x0000
        /*00c2*/ 	.short	0x0000
        /*00c4*/ 	.byte	0x00, 0xf5, 0x21, 0x00


	//----- nvinfo : EIATTR_SPARSE_MMA_MASK
	.align		4
.L_900:
        /*00c8*/ 	.byte	0x03, 0x50
        /*00ca*/ 	.short	0x0000


	//----- nvinfo : EIATTR_MAXREG_COUNT
	.align		4
        /*00cc*/ 	.byte	0x03, 0x1b
        /*00ce*/ 	.short	0x00ff


	//----- nvinfo : EIATTR_MERCURY_ISA_VERSION
	.align		4
        /*00d0*/ 	.byte	0x03, 0x5f
        /*00d2*/ 	.short	0x0101


	//----- nvinfo : EIATTR_VRC_CTA_INIT_COUNT
	.align		4
        /*00d4*/ 	.byte	0x02, 0x4a
	.zero		1
	.zero		1


	//----- nvinfo : EIATTR_EXIT_INSTR_OFFSETS
	.align		4
        /*00d8*/ 	.byte	0x04, 0x1c
        /*00da*/ 	.short	(.L_902 - .L_901)


	//   ....[0]....
.L_901:
        /*00dc*/ 	.word	0x00000070


	//   ....[1]....
        /*00e0*/ 	.word	0x00000170


	//   ....[2]....
        /*00e4*/ 	.word	0x00000490


	//----- nvinfo : EIATTR_CBANK_PARAM_SIZE
	.align		4
.L_902:
        /*00e8*/ 	.byte	0x03, 0x19
        /*00ea*/ 	.short	0x0050


	//----- nvinfo : EIATTR_PARAM_CBANK
	.align		4
        /*00ec*/ 	.byte	0x04, 0x0a
        /*00ee*/ 	.short	(.L_904 - .L_903)
	.align		4
.L_903:
        /*00f0*/ 	.word	index@(.nv.constant0._Z10cu3_kernelPhPmPdiiiiddddd)
        /*00f4*/ 	.short	0x0380
        /*00f6*/ 	.short	0x0050


	//----- nvinfo : EIATTR_SW_WAR
	.align		4
.L_904:
        /*00f8*/ 	.byte	0x04, 0x36
        /*00fa*/ 	.short	(.L_906 - .L_905)
.L_905:
        /*00fc*/ 	.word	0x00000008
.L_906:


//--------------------- .nv.info._Z9u3_kernelPhPmPdiiiddddd --------------------------
	.section	.nv.info._Z9u3_kernelPhPmPdiiiddddd,"",@"SHT_CUDA_INFO"
	.sectionflags	@""
	.align	4


	//----- nvinfo : EIATTR_CUDA_API_VERSION
	.align		4
        /*0000*/ 	.byte	0x04, 0x37
        /*0002*/ 	.short	(.L_908 - .L_907)
.L_907:
        /*0004*/ 	.word	0x00000082


	//----- nvinfo : EIATTR_KPARAM_INFO
	.align		4
.L_908:
        /*0008*/ 	.byte	0x04, 0x17
        /*000a*/ 	.short	(.L_910 - .L_909)
.L_909:
        /*000c*/ 	.word	0x00000000
        /*0010*/ 	.short	0x000a
        /*0012*/ 	.short	0x0048
        /*0014*/ 	.byte	0x00, 0xf0, 0x21, 0x00


	//----- nvinfo : EIATTR_KPARAM_INFO
	.align		4
.L_910:
        /*0018*/ 	.byte	0x04, 0x17
        /*001a*/ 	.short	(.L_912 - .L_911)
.L_911:
        /*001c*/ 	.word	0x00000000
        /*0020*/ 	.short	0x0009
        /*0022*/ 	.short	0x0040
        /*0024*/ 	.byte	0x00, 0xf0, 0x21, 0x00


	//----- nvinfo : EIATTR_KPARAM_INFO
	.align		4
.L_912:
        /*0028*/ 	.byte	0x04, 0x17
        /*002a*/ 	.short	(.L_914 - .L_913)
.L_913:
        /*002c*/ 	.word	0x00000000
        /*0030*/ 	.short	0x0008
        /*0032*/ 	.short	0x0038
        /*0034*/ 	.byte	0x00, 0xf0, 0x21, 0x00


	//----- nvinfo : EIATTR_KPARAM_INFO
	.align		4
.L_914:
        /*0038*/ 	.byte	0x04, 0x17
        /*003a*/ 	.short	(.L_916 - .L_915)
.L_915:
        /*003c*/ 	.word	0x00000000
        /*0040*/ 	.short	0x0007
        /*0042*/ 	.short	0x0030
        /*0044*/ 	.byte	0x00, 0xf0, 0x21, 0x00


	//----- nvinfo : EIATTR_KPARAM_INFO
	.align		4
.L_916:
        /*0048*/ 	.byte	0x04, 0x17
        /*004a*/ 	.short	(.L_918 - .L_917)
.L_917:
        /*004c*/ 	.word	0x00000000
        /*0050*/ 	.short	0x0006
        /*0052*/ 	.short	0x0028
        /*0054*/ 	.byte	0x00, 0xf0, 0x21, 0x00


	//----- nvinfo : EIATTR_KPARAM_INFO
	.align		4
.L_918:
        /*0058*/ 	.byte	0x04, 0x17
        /*005a*/ 	.short	(.L_920 - .L_919)
.L_919:
        /*005c*/ 	.word	0x00000000
        /*0060*/ 	.short	0x0005
        /*0062*/ 	.short	0x0020
        /*0064*/ 	.byte	0x00, 0xf0, 0x11, 0x00


	//----- nvinfo : EIATTR_KPARAM_INFO
	.align		4
.L_920:
        /*0068*/ 	.byte	0x04, 0x17
        /*006a*/ 	.short	(.L_922 - .L_921)
.L_921:
        /*006c*/ 	.word	0x00000000
        /*0070*/ 	.short	0x0004
        /*0072*/ 	.short	0x001c
        /*0074*/ 	.byte	0x00, 0xf0, 0x11, 0x00


	//----- nvinfo : EIATTR_KPARAM_INFO
	.align		4
.L_922:
        /*0078*/ 	.byte	0x04, 0x17
        /*007a*/ 	.short	(.L_924 - .L_923)
.L_923:
        /*007c*/ 	.word	0x00000000
        /*0080*/ 	.short	0x0003
        /*0082*/ 	.short	0x0018
        /*0084*/ 	.byte	0x00, 0xf0, 0x11, 0x00


	//----- nvinfo : EIATTR_KPARAM_INFO
	.align		4
.L_924:
        /*0088*/ 	.byte	0x04, 0x17
        /*008a*/ 	.short	(.L_926 - .L_925)
.L_925:
        /*008c*/ 	.word	0x00000000
        /*0090*/ 	.short	0x0002
        /*0092*/ 	.short	0x0010
        /*0094*/ 	.byte	0x00, 0xf5, 0x21, 0x00


	//----- nvinfo : EIATTR_KPARAM_INFO
	.align		4
.L_926:
        /*0098*/ 	.byte	0x04, 0x17
        /*009a*/ 	.short	(.L_928 - .L_927)
.L_927:
        /*009c*/ 	.word	0x00000000
        /*00a0*/ 	.short	0x0001
        /*00a2*/ 	.short	0x0008
        /*00a4*/ 	.byte	0x00, 0xf5, 0x21, 0x00


	//----- nvinfo : EIATTR_KPARAM_INFO
	.align		4
.L_928:
        /*00a8*/ 	.byte	0x04, 0x17
        /*00aa*/ 	.short	(.L_930 - .L_929)
.L_929:
        /*00ac*/ 	.word	0x00000000
        /*00b0*/ 	.short	0x0000
        /*00b2*/ 	.short	0x0000
        /*00b4*/ 	.byte	0x00, 0xf5, 0x21, 0x00


	//----- nvinfo : EIATTR_SPARSE_MMA_MASK
	.align		4
.L_930:
        /*00b8*/ 	.byte	0x03, 0x50
        /*00ba*/ 	.short	0x0000


	//----- nvinfo : EIATTR_MAXREG_COUNT
	.align		4
        /*00bc*/ 	.byte	0x03, 0x1b
        /*00be*/ 	.short	0x00ff


	//----- nvinfo : EIATTR_MERCURY_ISA_VERSION
	.align		4
        /*00c0*/ 	.byte	0x03, 0x5f
        /*00c2*/ 	.short	0x0101


	//----- nvinfo : EIATTR_VRC_CTA_INIT_COUNT
	.align		4
        /*00c4*/ 	.byte	0x02, 0x4a
	.zero		1
	.zero		1


	//----- nvinfo : EIATTR_EXIT_INSTR_OFFSETS
	.align		4
        /*00c8*/ 	.byte	0x04, 0x1c
        /*00ca*/ 	.short	(.L_932 - .L_931)


	//   ....[0]....
.L_931:
        /*00cc*/ 	.word	0x00000070


	//   ....[1]....
        /*00d0*/ 	.word	0x000003e0


	//----- nvinfo : EIATTR_CBANK_PARAM_SIZE
	.align		4
.L_932:
        /*00d4*/ 	.byte	0x03, 0x19
        /*00d6*/ 	.short	0x0050


	//----- nvinfo : EIATTR_PARAM_CBANK
	.align		4
        /*00d8*/ 	.byte	0x04, 0x0a
        /*00da*/ 	.short	(.L_934 - .L_933)
	.align		4
.L_933:
        /*00dc*/ 	.word	index@(.nv.constant0._Z9u3_kernelPhPmPdiiiddddd)
        /*00e0*/ 	.short	0x0380
        /*00e2*/ 	.short	0x0050


	//----- nvinfo : EIATTR_SW_WAR
	.align		4
.L_934:
        /*00e4*/ 	.byte	0x04, 0x36
        /*00e6*/ 	.short	(.L_936 - .L_935)
.L_935:
        /*00e8*/ 	.word	0x00000008
.L_936:


//--------------------- .nv.info._Z8x_kernelPhiii --------------------------
	.section	.nv.info._Z8x_kernelPhiii,"",@"SHT_CUDA_INFO"
	.sectionflags	@""
	.align	4


	//----- nvinfo : EIATTR_CUDA_API_VERSION
	.align		4
        /*0000*/ 	.byte	0x04, 0x37
        /*0002*/ 	.short	(.L_938 - .L_937)
.L_937:
        /*0004*/ 	.word	0x00000082


	//----- nvinfo : EIATTR_KPARAM_INFO
	.align		4
.L_938:
        /*0008*/ 	.byte	0x04, 0x17
        /*000a*/ 	.short	(.L_940 - .L_939)
.L_939:
        /*000c*/ 	.word	0x00000000
        /*0010*/ 	.short	0x0003
        /*0012*/ 	.short	0x0010
        /*0014*/ 	.byte	0x00, 0xf0, 0x11, 0x00


	//----- nvinfo : EIATTR_KPARAM_INFO
	.align		4
.L_940:
        /*0018*/ 	.byte	0x04, 0x17
        /*001a*/ 	.short	(.L_942 - .L_941)
.L_941:
        /*001c*/ 	.word	0x00000000
        /*0020*/ 	.short	0x0002
        /*0022*/ 	.short	0x000c
        /*0024*/ 	.byte	0x00, 0xf0, 0x11, 0x00


	//----- nvinfo : EIATTR_KPARAM_INFO
	.align		4
.L_942:
        /*0028*/ 	.byte	0x04, 0x17
        /*002a*/ 	.short	(.L_944 - .L_943)
.L_943:
        /*002c*/ 	.word	0x00000000
        /*0030*/ 	.short	0x0001
        /*0032*/ 	.short	0x0008
        /*0034*/ 	.byte	0x00, 0xf0, 0x11, 0x00


	//----- nvinfo : EIATTR_KPARAM_INFO
	.align		4
.L_944:
        /*0038*/ 	.byte	0x04, 0x17
        /*003a*/ 	.short	(.L_946 - .L_945)
.L_945:
        /*003c*/ 	.word	0x00000000
        /*0040*/ 	.short	0x0000
        /*0042*/ 	.short	0x0000
        /*0044*/ 	.byte	0x00, 0xf5, 0x21, 0x00


	//----- nvinfo : EIATTR_SPARSE_MMA_MASK
	.align		4
.L_946:
        /*0048*/ 	.byte	0x03, 0x50
        /*004a*/ 	.short	0x0000


	//----- nvinfo : EIATTR_MAXREG_COUNT
	.align		4
        /*004c*/ 	.byte	0x03, 0x1b
        /*004e*/ 	.short	0x00ff


	//----- nvinfo : EIATTR_MERCURY_ISA_VERSION
	.align		4
        /*0050*/ 	.byte	0x03, 0x5f
        /*0052*/ 	.short	0x0101


	//----- nvinfo : EIATTR_VRC_CTA_INIT_COUNT
	.align		4
        /*0054*/ 	.byte	0x02, 0x4a
	.zero		1
	.zero		1


	//----- nvinfo : EIATTR_EXIT_INSTR_OFFSETS
	.align		4
        /*0058*/ 	.byte	0x04, 0x1c
        /*005a*/ 	.short	(.L_948 - .L_947)


	//   ....[0]....
.L_947:
        /*005c*/ 	.word	0x00000070


	//   ....[1]....
        /*0060*/ 	.word	0x000001e0


	//----- nvinfo : EIATTR_CBANK_PARAM_SIZE
	.align		4
.L_948:
        /*0064*/ 	.byte	0x03, 0x19
        /*0066*/ 	.short	0x0014


	//----- nvinfo : EIATTR_PARAM_CBANK
	.align		4
        /*0068*/ 	.byte	0x04, 0x0a
        /*006a*/ 	.short	(.L_950 - .L_949)
	.align		4
.L_949:
        /*006c*/ 	.word	index@(.nv.constant0._Z8x_kernelPhiii)
        /*0070*/ 	.short	0x0380
        /*0072*/ 	.short	0x0014


	//----- nvinfo : EIATTR_SW_WAR
	.align		4
.L_950:
        /*0074*/ 	.byte	0x04, 0x36
        /*0076*/ 	.short	(.L_952 - .L_951)
.L_951:
        /*0078*/ 	.word	0x00000008
.L_952:


//--------------------- .nv.info._Z17init_phase_kernelPdi --------------------------
	.section	.nv.info._Z17init_phase_kernelPdi,"",@"SHT_CUDA_INFO"
	.sectionflags	@""
	.align	4


	//----- nvinfo : EIATTR_CUDA_API_VERSION
	.align		4
        /*0000*/ 	.byte	0x04, 0x37
        /*0002*/ 	.short	(.L_954 - .L_953)
.L_953:
        /*0004*/ 	.word	0x00000082


	//----- nvinfo : EIATTR_KPARAM_INFO
	.align		4
.L_954:
        /*0008*/ 	.byte	0x04, 0x17
        /*000a*/ 	.short	(.L_956 - .L_955)
.L_955:
        /*000c*/ 	.word	0x00000000
        /*0010*/ 	.short	0x0001
        /*0012*/ 	.short	0x0008
        /*0014*/ 	.byte	0x00, 0xf0, 0x11, 0x00


	//----- nvinfo : EIATTR_KPARAM_INFO
	.align		4
.L_956:
        /*0018*/ 	.byte	0x04, 0x17
        /*001a*/ 	.short	(.L_958 - .L_957)
.L_957:
        /*001c*/ 	.word	0x00000000
        /*0020*/ 	.short	0x0000
        /*0022*/ 	.short	0x0000
        /*0024*/ 	.byte	0x00, 0xf5, 0x21, 0x00


	//----- nvinfo : EIATTR_SPARSE_MMA_MASK
	.align		4
.L_958:
        /*0028*/ 	.byte	0x03, 0x50
        /*002a*/ 	.short	0x0000


	//----- nvinfo : EIATTR_MAXREG_COUNT
	.align		4
        /*002c*/ 	.byte	0x03, 0x1b
        /*002e*/ 	.short	0x00ff


	//----- nvinfo : EIATTR_MERCURY_ISA_VERSION
	.align		4
        /*0030*/ 	.byte	0x03, 0x5f
        /*0032*/ 	.short	0x0101


	//----- nvinfo : EIATTR_VRC_CTA_INIT_COUNT
	.align		4
        /*0034*/ 	.byte	0x02, 0x4a
	.zero		1
	.zero		1


	//----- nvinfo : EIATTR_EXIT_INSTR_OFFSETS
	.align		4
        /*0038*/ 	.byte	0x04, 0x1c
        /*003a*/ 	.short	(.L_960 - .L_959)


	//   ....[0]....
.L_959:
        /*003c*/ 	.word	0x00000070


	//   ....[1]....
        /*0040*/ 	.word	0x000000c0


	//----- nvinfo : EIATTR_CBANK_PARAM_SIZE
	.align		4
.L_960:
        /*0044*/ 	.byte	0x03, 0x19
        /*0046*/ 	.short	0x000c


	//----- nvinfo : EIATTR_PARAM_CBANK
	.align		4
        /*0048*/ 	.byte	0x04, 0x0a
        /*004a*/ 	.short	(.L_962 - .L_961)
	.align		4
.L_961:
        /*004c*/ 	.word	index@(.nv.constant0._Z17init_phase_kernelPdi)
        /*0050*/ 	.short	0x0380
        /*0052*/ 	.short	0x000c


	//----- nvinfo : EIATTR_SW_WAR
	.align		4
.L_962:
        /*0054*/ 	.byte	0x04, 0x36
        /*0056*/ 	.short	(.L_964 - .L_963)
.L_963:
        /*0058*/ 	.word	0x00000008
.L_964:


//--------------------- .nv.info._Z16init_seed_kernelPmiy --------------------------
	.section	.nv.info._Z16init_seed_kernelPmiy,"",@"SHT_CUDA_INFO"
	.sectionflags	@""
	.align	4


	//----- nvinfo : EIATTR_CUDA_API_VERSION
	.align		4
        /*0000*/ 	.byte	0x04, 0x37
        /*0002*/ 	.short	(.L_966 - .L_965)
.L_965:
        /*0004*/ 	.word	0x00000082


	//----- nvinfo : EIATTR_KPARAM_INFO
	.align		4
.L_966:
        /*0008*/ 	.byte	0x04, 0x17
        /*000a*/ 	.short	(.L_968 - .L_967)
.L_967:
        /*000c*/ 	.word	0x00000000
        /*0010*/ 	.short	0x0002
        /*0012*/ 	.short	0x0010
        /*0014*/ 	.byte	0x00, 0xf0, 0x21, 0x00


	//----- nvinfo : EIATTR_KPARAM_INFO
	.align		4
.L_968:
        /*0018*/ 	.byte	0x04, 0x17
        /*001a*/ 	.short	(.L_970 - .L_969)
.L_969:
        /*001c*/ 	.word	0x00000000
        /*0020*/ 	.short	0x0001
        /*0022*/ 	.short	0x0008
        /*0024*/ 	.byte	0x00, 0xf0, 0x11, 0x00


	//----- nvinfo : EIATTR_KPARAM_INFO
	.align		4
.L_970:
        /*0028*/ 	.byte	0x04, 0x17
        /*002a*/ 	.short	(.L_972 - .L_971)
.L_971:
        /*002c*/ 	.word	0x00000000
        /*0030*/ 	.short	0x0000
        /*0032*/ 	.short	0x0000
        /*0034*/ 	.byte	0x00, 0xf5, 0x21, 0x00


	//----- nvinfo : EIATTR_SPARSE_MMA_MASK
	.align		4
.L_972:
        /*0038*/ 	.byte	0x03, 0x50
        /*003a*/ 	.short	0x0000


	//----- nvinfo : EIATTR_MAXREG_COUNT
	.align		4
        /*003c*/ 	.byte	0x03, 0x1b
        /*003e*/ 	.short	0x00ff


	//----- nvinfo : EIATTR_MERCURY_ISA_VERSION
	.align		4
        /*0040*/ 	.byte	0x03, 0x5f
        /*0042*/ 	.short	0x0101


	//----- nvinfo : EIATTR_VRC_CTA_INIT_COUNT
	.align		4
        /*0044*/ 	.byte	0x02, 0x4a
	.zero		1
	.zero		1


	//----- nvinfo : EIATTR_EXIT_INSTR_OFFSETS
	.align		4
        /*0048*/ 	.byte	0x04, 0x1c
        /*004a*/ 	.short	(.L_974 - .L_973)


	//   ....[0]....
.L_973:
        /*004c*/ 	.word	0x00000070


	//   ....[1]....
        /*0050*/ 	.word	0x00000230


	//----- nvinfo : EIATTR_CBANK_PARAM_SIZE
	.align		4
.L_974:
        /*0054*/ 	.byte	0x03, 0x19
        /*0056*/ 	.short	0x0018


	//----- nvinfo : EIATTR_PARAM_CBANK
	.align		4
        /*0058*/ 	.byte	0x04, 0x0a
        /*005a*/ 	.short	(.L_976 - .L_975)
	.align		4
.L_975:
        /*005c*/ 	.word	index@(.nv.constant0._Z16init_seed_kernelPmiy)
        /*0060*/ 	.short	0x0380
        /*0062*/ 	.short	0x0018


	//----- nvinfo : EIATTR_SW_WAR
	.align		4
.L_976:
        /*0064*/ 	.byte	0x04, 0x36
        /*0066*/ 	.short	(.L_978 - .L_977)
.L_977:
        /*0068*/ 	.word	0x00000008
.L_978:


//--------------------- .nv.callgraph             --------------------------
	.section	.nv.callgraph,"",@"SHT_CUDA_CALLGRAPH"
	.align	4
	.sectionentsize	8
	.align		4
        /*0000*/ 	.word	0x00000000
	.align		4
        /*0004*/ 	.word	0xffffffff
	.align		4
        /*0008*/ 	.word	0x00000000
	.align		4
        /*000c*/ 	.word	0xfffffffe
	.align		4
        /*0010*/ 	.word	0x00000000
	.align		4
        /*0014*/ 	.word	0xfffffffd
	.align		4
        /*0018*/ 	.word	0x00000000
	.align		4
        /*001c*/ 	.word	0xfffffffc


//--------------------- .nv.constant4             --------------------------
	.section	.nv.constant4,"a",@progbits
	.align	8
	.align		8
.nv.constant4:
        /*0000*/ 	.dword	_ZN34_INTERNAL_14b65a56_4_k_cu_5eaa540c4cuda3std3__45__cpo5beginE
	.align		8
        /*0008*/ 	.dword	_ZN34_INTERNAL_14b65a56_4_k_cu_5eaa540c4cuda3std3__45__cpo3endE
	.align		8
        /*0010*/ 	.dword	_ZN34_INTERNAL_14b65a56_4_k_cu_5eaa540c4cuda3std3__45__cpo6cbeginE
	.align		8
        /*0018*/ 	.dword	_ZN34_INTERNAL_14b65a56_4_k_cu_5eaa540c4cuda3std3__45__cpo4cendE
	.align		8
        /*0020*/ 	.dword	_ZN34_INTERNAL_14b65a56_4_k_cu_5eaa540c4cuda3std3__45__cpo6rbeginE
	.align		8
        /*0028*/ 	.dword	_ZN34_INTERNAL_14b65a56_4_k_cu_5eaa540c4cuda3std3__45__cpo4rendE
	.align		8
        /*0030*/ 	.dword	_ZN34_INTERNAL_14b65a56_4_k_cu_5eaa540c4cuda3std3__45__cpo7crbeginE
	.align		8
        /*0038*/ 	.dword	_ZN34_INTERNAL_14b65a56_4_k_cu_5eaa540c4cuda3std3__45__cpo5crendE
	.align		8
        /*0040*/ 	.dword	_ZN34_INTERNAL_14b65a56_4_k_cu_5eaa540c4cuda3std3__436_GLOBAL__N__14b65a56_4_k_cu_5eaa540c6ignoreE
	.align		8
        /*0048*/ 	.dword	_ZN34_INTERNAL_14b65a56_4_k_cu_5eaa540c4cuda3std3__419piecewise_constructE
	.align		8
        /*0050*/ 	.dword	_ZN34_INTERNAL_14b65a56_4_k_cu_5eaa540c4cuda3std3__48in_placeE
	.align		8
        /*0058*/ 	.dword	_ZN34_INTERNAL_14b65a56_4_k_cu_5eaa540c4cuda3std3__420unreachable_sentinelE
	.align		8
        /*0060*/ 	.dword	_ZN34_INTERNAL_14b65a56_4_k_cu_5eaa540c4cuda3std3__47nulloptE
	.align		8
        /*0068*/ 	.dword	_ZN34_INTERNAL_14b65a56_4_k_cu_5eaa540c4cuda3std3__48unexpectE
	.align		8
        /*0070*/ 	.dword	_ZN34_INTERNAL_14b65a56_4_k_cu_5eaa540c4cuda3std6ranges3__45__cpo4swapE
	.align		8
        /*0078*/ 	.dword	_ZN34_INTERNAL_14b65a56_4_k_cu_5eaa540c4cuda3std6ranges3__45__cpo9iter_moveE
	.align		8
        /*0080*/ 	.dword	_ZN34_INTERNAL_14b65a56_4_k_cu_5eaa540c4cuda3std6ranges3__45__cpo5beginE
	.align		8
        /*0088*/ 	.dword	_ZN34_INTERNAL_14b65a56_4_k_cu_5eaa540c4cuda3std6ranges3__45__cpo3endE
	.align		8
        /*0090*/ 	.dword	_ZN34_INTERNAL_14b65a56_4_k_cu_5eaa540c4cuda3std6ranges3__45__cpo6cbeginE
	.align		8
        /*0098*/ 	.dword	_ZN34_INTERNAL_14b65a56_4_k_cu_5eaa540c4cuda3std6ranges3__45__cpo4cendE
	.align		8
        /*00a0*/ 	.dword	_ZN34_INTERNAL_14b65a56_4_k_cu_5eaa540c4cuda3std6ranges3__45__cpo7advanceE
	.align		8
        /*00a8*/ 	.dword	_ZN34_INTERNAL_14b65a56_4_k_cu_5eaa540c4cuda3std6ranges3__45__cpo9iter_swapE
	.align		8
        /*00b0*/ 	.dword	_ZN34_INTERNAL_14b65a56_4_k_cu_5eaa540c4cuda3std6ranges3__45__cpo4nextE
	.align		8
        /*00b8*/ 	.dword	_ZN34_INTERNAL_14b65a56_4_k_cu_5eaa540c4cuda3std6ranges3__45__cpo4prevE
	.align		8
        /*00c0*/ 	.dword	_ZN34_INTERNAL_14b65a56_4_k_cu_5eaa540c4cuda3std6ranges3__45__cpo4dataE
	.align		8
        /*00c8*/ 	.dword	_ZN34_INTERNAL_14b65a56_4_k_cu_5eaa540c4cuda3std6ranges3__45__cpo5cdataE
	.align		8
        /*00d0*/ 	.dword	_ZN34_INTERNAL_14b65a56_4_k_cu_5eaa540c4cuda3std6ranges3__45__cpo4sizeE
	.align		8
        /*00d8*/ 	.dword	_ZN34_INTERNAL_14b65a56_4_k_cu_5eaa540c4cuda3std6ranges3__45__cpo5ssizeE
	.align		8
        /*00e0*/ 	.dword	_ZN34_INTERNAL_14b65a56_4_k_cu_5eaa540c4cuda3std6ranges3__45__cpo8distanceE
	.align		8
        /*00e8*/ 	.dword	_ZN34_INTERNAL_14b65a56_4_k_cu_5eaa540c6thrust24THRUST_300001_SM_1000_NS8cuda_cub3parE
	.align		8
        /*00f0*/ 	.dword	_ZN34_INTERNAL_14b65a56_4_k_cu_5eaa540c6thrust24THRUST_300001_SM_1000_NS8cuda_cub10par_nosyncE
	.align		8
        /*00f8*/ 	.dword	_ZN34_INTERNAL_14b65a56_4_k_cu_5eaa540c6thrust24THRUST_300001_SM_1000_NS6system6detail10sequential3seqE
	.align		8
        /*0100*/ 	.dword	_ZN34_INTERNAL_14b65a56_4_k_cu_5eaa540c6thrust24THRUST_300001_SM_1000_NS6system3cpp3parE
	.align		8
        /*0108*/ 	.dword	_ZN34_INTERNAL_14b65a56_4_k_cu_5eaa540c6thrust24THRUST_300001_SM_1000_NS12placeholders2_1E
	.align		8
        /*0110*/ 	.dword	_ZN34_INTERNAL_14b65a56_4_k_cu_5eaa540c6thrust24THRUST_300001_SM_1000_NS12placeholders2_2E
	.align		8
        /*0118*/ 	.dword	_ZN34_INTERNAL_14b65a56_4_k_cu_5eaa540c6thrust24THRUST_300001_SM_1000_NS12placeholders2_3E
	.align		8
        /*0120*/ 	.dword	_ZN34_INTERNAL_14b65a56_4_k_cu_5eaa540c6thrust24THRUST_300001_SM_1000_NS12placeholders2_4E
	.align		8
        /*0128*/ 	.dword	_ZN34_INTERNAL_14b65a56_4_k_cu_5eaa540c6thrust24THRUST_300001_SM_1000_NS12placeholders2_5E
	.align		8
        /*0130*/ 	.dword	_ZN34_INTERNAL_14b65a56_4_k_cu_5eaa540c6thrust24THRUST_300001_SM_1000_NS12placeholders2_6E
	.align		8
        /*0138*/ 	.dword	_ZN34_INTERNAL_14b65a56_4_k_cu_5eaa540c6thrust24THRUST_300001_SM_1000_NS12placeholders2_7E
	.align		8
        /*0140*/ 	.dword	_ZN34_INTERNAL_14b65a56_4_k_cu_5eaa540c6thrust24THRUST_300001_SM_1000_NS12placeholders2_8E
	.align		8
        /*0148*/ 	.dword	_ZN34_INTERNAL_14b65a56_4_k_cu_5eaa540c6thrust24THRUST_300001_SM_1000_NS12placeholders2_9E
	.align		8
        /*0150*/ 	.dword	_ZN34_INTERNAL_14b65a56_4_k_cu_5eaa540c6thrust24THRUST_300001_SM_1000_NS12placeholders3_10E
	.align		8
        /*0158*/ 	.dword	_ZN34_INTERNAL_14b65a56_4_k_cu_5eaa540c6thrust24THRUST_300001_SM_1000_NS3seqE
	.align		8
        /*0160*/ 	.dword	_ZN34_INTERNAL_14b65a56_4_k_cu_5eaa540c6thrust24THRUST_300001_SM_1000_NS6deviceE
	.align		8
        /*0168*/ 	.dword	__cudart_i2opi_d
	.align		8
        /*0170*/ 	.dword	__cudart_sin_cos_coeffs


//--------------------- .text._ZN3cub18CUB_300001_SM_10006detail10radix_sort29DeviceRadixSortOnesweepKernelINS1_5radix10policy_hubImmyE10Policy1000ELNS0_9SortOrderE0EmmyiiNS1_21identity_decomposer_tEEEvPT5_SB_PT3_PKSC_PT1_PKSG_PT2_PKSK_T4_iiT6_ --------------------------
	.section	.text._ZN3cub18CUB_300001_SM_10006detail10radix_sort29DeviceRadixSortOnesweepKernelINS1_5radix10policy_hubImmyE10Policy1000ELNS0_9SortOrderE0EmmyiiNS1_21identity_decomposer_tEEEvPT5_SB_PT3_PKSC_PT1_PKSG_PT2_PKSK_T4_iiT6_,"ax",@progbits
	.align	128
        .global         _ZN3cub18CUB_300001_SM_10006detail10radix_sort29DeviceRadixSortOnesweepKernelINS1_5radix10policy_hubImmyE10Policy1000ELNS0_9SortOrderE0EmmyiiNS1_21identity_decomposer_tEEEvPT5_SB_PT3_PKSC_PT1_PKSG_PT2_PKSK_T4_iiT6_
        .type           _ZN3cub18CUB_300001_SM_10006detail10radix_sort29DeviceRadixSortOnesweepKernelINS1_5radix10policy_hubImmyE10Policy1000ELNS0_9SortOrderE0EmmyiiNS1_21identity_decomposer_tEEEvPT5_SB_PT3_PKSC_PT1_PKSG_PT2_PKSK_T4_iiT6_,@function
        .size           _ZN3cub18CUB_300001_SM_10006detail10radix_sort29DeviceRadixSortOnesweepKernelINS1_5radix10policy_hubImmyE10Policy1000ELNS0_9SortOrderE0EmmyiiNS1_21identity_decomposer_tEEEvPT5_SB_PT3_PKSC_PT1_PKSG_PT2_PKSK_T4_iiT6_,(.L_x_2573 - _ZN3cub18CUB_300001_SM_10006detail10radix_sort29DeviceRadixSortOnesweepKernelINS1_5radix10policy_hubImmyE10Policy1000ELNS0_9SortOrderE0EmmyiiNS1_21identity_decomposer_tEEEvPT5_SB_PT3_PKSC_PT1_PKSG_PT2_PKSK_T4_iiT6_)
        .other          _ZN3cub18CUB_300001_SM_10006detail10radix_sort29DeviceRadixSortOnesweepKernelINS1_5radix10policy_hubImmyE10Policy1000ELNS0_9SortOrderE0EmmyiiNS1_21identity_decomposer_tEEEvPT5_SB_PT3_PKSC_PT1_PKSG_PT2_PKSK_T4_iiT6_,@"STO_CUDA_ENTRY STV_DEFAULT"
_ZN3cub18CUB_300001_SM_10006detail10radix_sort29DeviceRadixSortOnesweepKernelINS1_5radix10policy_hubImmyE10Policy1000ELNS0_9SortOrderE0EmmyiiNS1_21identity_decomposer_tEEEvPT5_SB_PT3_PKSC_PT1_PKSG_PT2_PKSK_T4_iiT6_:
.text._ZN3cub18CUB_300001_SM_10006detail10radix_sort29DeviceRadixSortOnesweepKernelINS1_5radix10policy_hubImmyE10Policy1000ELNS0_9SortOrderE0EmmyiiNS1_21identity_decomposer_tEEEvPT5_SB_PT3_PKSC_PT1_PKSG_PT2_PKSK_T4_iiT6_:
[----:B------:R-:W-:Y:S01]  /*0000*/  LDC R1, c[0x0][0x37c] ;  /* 0x0000df00ff017b82 */ /* 0x000fe20000000800 */
[----:B------:R-:W0:Y:S01]  /*0010*/  S2R R19, SR_TID.X ;  /* 0x0000000000137919 */ /* 0x000e220000002100 */
[----:B------:R-:W-:Y:S01]  /*0020*/  MOV R41, 0x400 ;  /* 0x0000040000297802 */ /* 0x000fe20000000f00 */
[----:B------:R-:W1:Y:S01]  /*0030*/  LDCU.64 UR8, c[0x0][0x358] ;  /* 0x00006b00ff0877ac */ /* 0x000e620008000a00 */
[----:B------:R-:W-:Y:S01]  /*0040*/  BSSY.RECONVERGENT B0, `(.L_x_0) ;  /* 0x000000c000007945 */ /* 0x000fe20003800200 */
[----:B------:R-:W2:Y:S01]  /*0050*/  S2R R0, SR_CgaCtaId ;  /* 0x0000000000007919 */ /* 0x000ea20000008800 */
[----:B0-----:R-:W-:Y:S02]  /*0060*/  ISETP.NE.AND P0, PT, R19, RZ, PT ;  /* 0x000000ff1300720c */ /* 0x001fe40003f05270 */
[----:B--2---:R-:W-:-:S11]  /*0070*/  LEA R41, R0, R41, 0x18 ;  /* 0x0000002900297211 */ /* 0x004fd600078ec0ff */
[----:B-1----:R-:W-:Y:S05]  /*0080*/  @P0 BRA `(.L_x_1) ;  /* 0x00000000001c0947 */ /* 0x002fea0003800000 */
[----:B------:R-:W0:Y:S01]  /*0090*/  LDC.64 R2, c[0x0][0x388] ;  /* 0x0000e200ff027b82 */ /* 0x000e220000000a00 */
[----:B------:R-:W-:-:S05]  /*00a0*/  IMAD.MOV.U32 R5, RZ, RZ, 0x1 ;  /* 0x00000001ff057424 */ /* 0x000fca00078e00ff */
[----:B0-----:R-:W2:Y:S02]  /*00b0*/  ATOMG.E.ADD.STRONG.GPU PT, R2, desc[UR8][R2.64], R5 ;  /* 0x80000005020279a8 */ /* 0x001ea400081ef108 */
[----:B------:R-:W0:Y:S01]  /*00c0*/  S2UR UR5, SR_CgaCtaId ;  /* 0x00000000000579c3 */ /* 0x000e220000008800 */
[----:B------:R-:W-:Y:S02]  /*00d0*/  UMOV UR4, 0x400 ;  /* 0x0000040000047882 */ /* 0x000fe40000000000 */
[----:B0-----:R-:W-:-:S09]  /*00e0*/  ULEA UR4, UR5, UR4, 0x18 ;  /* 0x0000000405047291 */ /* 0x001fd2000f8ec0ff */
[----:B--2---:R0:W-:Y:S03]  /*00f0*/  STS [UR4+0x9000], R2 ;  /* 0x00900002ff007988 */ /* 0x0041e60008000804 */
.L_x_1:
[----:B------:R-:W-:Y:S05]  /*0100*/  BSYNC.RECONVERGENT B0 ;  /* 0x0000000000007941 */ /* 0x000fea0003800200 */
.L_x_0:
[----:B------:R-:W-:Y:S01]  /*0110*/  BAR.SYNC.DEFER_BLOCKING 0x0 ;  /* 0x0000000000007b1d */ /* 0x000fe20000010000 */
[----:B0-----:R-:W-:-:S05]  /*0120*/  SHF.R.U32.HI R2, RZ, 0x5, R19 ;  /* 0x00000005ff027819 */ /* 0x001fca0000011613 */
[----:B------:R-:W0:Y:S01]  /*0130*/  LDCU UR4, c[0x0][0x3c0] ;  /* 0x00007800ff0477ac */ /* 0x000e220008000800 */
[----:B------:R-:W1:Y:S01]  /*0140*/  S2R R42, SR_LANEID ;  /* 0x00000000002a7919 */ /* 0x000e620000000000 */
[----:B------:R-:W2:Y:S02]  /*0150*/  LDS R4, [R41+0x9000] ;  /* 0x0090000029047984 */ /* 0x000ea40000000800 */
[----:B--2---:R-:W-:-:S04]  /*0160*/  IMAD R3, R4, 0x1200, RZ ;  /* 0x0000120004037824 */ /* 0x004fc800078e02ff */
[----:B------:R-:W-:Y:S01]  /*0170*/  VIADD R39, R3, 0x1200 ;  /* 0x0000120003277836 */ /* 0x000fe20000000000 */
[----:B------:R-:W-:-:S04]  /*0180*/  SHF.R.S32.HI R48, RZ, 0x1f, R3 ;  /* 0x0000001fff307819 */ /* 0x000fc80000011403 */
[----:B0-----:R-:W-:-:S13]  /*0190*/  ISETP.GT.AND P0, PT, R39, UR4, PT ;  /* 0x0000000427007c0c */ /* 0x001fda000bf04270 */
[----:B-1----:R-:W-:Y:S05]  /*01a0*/  @P0 BRA `(.L_x_2) ;  /* 0x0000000000540947 */ /* 0x002fea0003800000 */
[----:B------:R-:W0:Y:S01]  /*01b0*/  LDCU.64 UR4, c[0x0][0x3a8] ;  /* 0x00007500ff0477ac */ /* 0x000e220008000a00 */
[C---:B------:R-:W-:Y:S02]  /*01c0*/  LOP3.LUT R0, R19.reuse, 0x1f, RZ, 0xc0, !PT ;  /* 0x0000001f13007812 */ /* 0x040fe400078ec0ff */
[----:B------:R-:W-:-:S05]  /*01d0*/  LOP3.LUT R5, R19, 0x3e0, RZ, 0xc0, !PT ;  /* 0x000003e013057812 */ /* 0x000fca00078ec0ff */
[----:B------:R-:W-:-:S05]  /*01e0*/  IMAD R0, R5, 0xc, R0 ;  /* 0x0000000c05007824 */ /* 0x000fca00078e0200 */
[----:B------:R-:W-:-:S05]  /*01f0*/  IADD3 R3, P0, PT, R3, R0, RZ ;  /* 0x0000000003037210 */ /* 0x000fca0007f1e0ff */
[----:B------:R-:W-:Y:S01]  /*0200*/  IMAD.X R48, RZ, RZ, R48, P0 ;  /* 0x000000ffff307224 */ /* 0x000fe200000e0630 */
[----:B0-----:R-:W-:-:S04]  /*0210*/  LEA R6, P0, R3, UR4, 0x3 ;  /* 0x0000000403067c11 */ /* 0x001fc8000f8018ff */
[----:B------:R-:W-:-:S05]  /*0220*/  LEA.HI.X R7, R3, UR5, R48, 0x3, P0 ;  /* 0x0000000503077c11 */ /* 0x000fca00080f1c30 */
[----:B------:R0:W5:Y:S04]  /*0230*/  LDG.E.64 R36, desc[UR8][R6.64] ;  /* 0x0000000806247981 */ /* 0x000168000c1e1b00 */
        /* <DEDUP_REMOVED lines=10> */
[----:B------:R0:W5:Y:S01]  /*02e0*/  LDG.E.64 R14, desc[UR8][R6.64+0xb00] ;  /* 0x000b0008060e7981 */ /* 0x000162000c1e1b00 */
[----:B------:R-:W-:Y:S05]  /*02f0*/  BRA `(.L_x_3) ;  /* 0x0000000400107947 */ /* 0x000fea0003800000 */
.L_x_2:
[----:B------:R-:W0:Y:S01]  /*0300*/  LDCU.64 UR6, c[0x0][0x3a8] ;  /* 0x00007500ff0677ac */ /* 0x000e220008000a00 */
[C---:B------:R-:W-:Y:S01]  /*0310*/  LOP3.LUT R0, R19.reuse, 0x1f, RZ, 0xc0, !PT ;  /* 0x0000001f13007812 */ /* 0x040fe200078ec0ff */
[----:B------:R-:W-:Y:S01]  /*0320*/  IMAD.MOV.U32 R36, RZ, RZ, -0x1 ;  /* 0xffffffffff247424 */ /* 0x000fe200078e00ff */
[----:B------:R-:W-:Y:S01]  /*0330*/  LOP3.LUT R5, R19, 0x3e0, RZ, 0xc0, !PT ;  /* 0x000003e013057812 */ /* 0x000fe200078ec0ff */
[----:B------:R-:W-:Y:S02]  /*0340*/  IMAD.MOV.U32 R37, RZ, RZ, -0x1 ;  /* 0xffffffffff257424 */ /* 0x000fe400078e00ff */
[----:B------:R-:W-:Y:S02]  /*0350*/  IMAD.MOV.U32 R34, RZ, RZ, -0x1 ;  /* 0xffffffffff227424 */ /* 0x000fe400078e00ff */
[----:B------:R-:W-:Y:S01]  /*0360*/  IMAD R0, R5, 0xc, R0 ;  /* 0x0000000c05007824 */ /* 0x000fe200078e0200 */
[----:B------:R-:W-:Y:S01]  /*0370*/  IADD3 R5, PT, PT, -R3, UR4, RZ ;  /* 0x0000000403057c10 */ /* 0x000fe2000fffe1ff */
[----:B------:R-:W-:-:S02]  /*0380*/  IMAD.MOV.U32 R35, RZ, RZ, -0x1 ;  /* 0xffffffffff237424 */ /* 0x000fc400078e00ff */
[C---:B------:R-:W-:Y:S01]  /*0390*/  VIADD R8, R0.reuse, 0x40 ;  /* 0x0000004000087836 */ /* 0x040fe20000000000 */
[----:B------:R-:W-:Y:S01]  /*03a0*/  IADD3 R3, P0, PT, R3, R0, RZ ;  /* 0x0000000003037210 */ /* 0x000fe20007f1e0ff */
[C---:B------:R-:W-:Y:S01]  /*03b0*/  VIADD R6, R0.reuse, 0x20 ;  /* 0x0000002000067836 */ /* 0x040fe20000000000 */
[CC--:B------:R-:W-:Y:S01]  /*03c0*/  ISETP.GE.AND P3, PT, R0.reuse, R5.reuse, PT ;  /* 0x000000050000720c */ /* 0x0c0fe20003f66270 */
[----:B------:R-:W-:Y:S01]  /*03d0*/  VIADD R10, R0, 0x60 ;  /* 0x00000060000a7836 */ /* 0x000fe20000000000 */
[-C--:B------:R-:W-:Y:S01]  /*03e0*/  ISETP.GE.AND P6, PT, R8, R5.reuse, PT ;  /* 0x000000050800720c */ /* 0x080fe20003fc6270 */
[----:B------:R-:W-:Y:S01]  /*03f0*/  VIADD R8, R0, 0x80 ;  /* 0x0000008000087836 */ /* 0x000fe20000000000 */
[-C--:B------:R-:W-:Y:S01]  /*0400*/  ISETP.GE.AND P2, PT, R6, R5.reuse, PT ;  /* 0x000000050600720c */ /* 0x080fe20003f46270 */
[----:B------:R-:W-:Y:S01]  /*0410*/  IMAD.X R48, RZ, RZ, R48, P0 ;  /* 0x000000ffff307224 */ /* 0x000fe200000e0630 */
[C---:B0-----:R-:W-:Y:S01]  /*0420*/  LEA R6, P4, R3.reuse, UR6, 0x3 ;  /* 0x0000000603067c11 */ /* 0x041fe2000f8818ff */
[----:B------:R-:W-:Y:S01]  /*0430*/  IMAD.MOV.U32 R32, RZ, RZ, -0x1 ;  /* 0xffffffffff207424 */ /* 0x000fe200078e00ff */
[-C--:B------:R-:W-:Y:S01]  /*0440*/  ISETP.GE.AND P5, PT, R10, R5.reuse, PT ;  /* 0x000000050a00720c */ /* 0x080fe20003fa6270 */
[----:B------:R-:W-:Y:S01]  /*0450*/  VIADD R10, R0, 0xa0 ;  /* 0x000000a0000a7836 */ /* 0x000fe20000000000 */
[-C--:B------:R-:W-:Y:S01]  /*0460*/  ISETP.GE.AND P1, PT, R8, R5.reuse, PT ;  /* 0x000000050800720c */ /* 0x080fe20003f26270 */
[----:B------:R-:W-:Y:S01]  /*0470*/  VIADD R8, R0, 0xe0 ;  /* 0x000000e000087836 */ /* 0x000fe20000000000 */
[----:B------:R-:W-:Y:S01]  /*0480*/  LEA.HI.X R7, R3, UR7, R48, 0x3, P4 ;  /* 0x0000000703077c11 */ /* 0x000fe2000a0f1c30 */
[----:B------:R-:W-:Y:S01]  /*0490*/  IMAD.MOV.U32 R33, RZ, RZ, -0x1 ;  /* 0xffffffffff217424 */ /* 0x000fe200078e00ff */
[----:B------:R-:W-:Y:S01]  /*04a0*/  ISETP.GE.AND P0, PT, R10, R5, PT ;  /* 0x000000050a00720c */ /* 0x000fe20003f06270 */
[----:B------:R-:W-:-:S02]  /*04b0*/  VIADD R10, R0, 0x100 ;  /* 0x00000100000a7836 */ /* 0x000fc40000000000 */
[----:B------:R1:W5:Y:S01]  /*04c0*/  @!P3 LDG.E.64 R36, desc[UR8][R6.64] ;  /* 0x000000080624b981 */ /* 0x000362000c1e1b00 */
[-C--:B------:R-:W-:Y:S01]  /*04d0*/  ISETP.GE.AND P3, PT, R8, R5.reuse, PT ;  /* 0x000000050800720c */ /* 0x080fe20003f66270 */
[C---:B------:R-:W-:Y:S02]  /*04e0*/  VIADD R12, R0.reuse, 0xc0 ;  /* 0x000000c0000c7836 */ /* 0x040fe40000000000 */
[----:B------:R-:W-:Y:S01]  /*04f0*/  VIADD R8, R0, 0x120 ;  /* 0x0000012000087836 */ /* 0x000fe20000000000 */
[----:B------:R1:W5:Y:S01]  /*0500*/  @!P2 LDG.E.64 R34, desc[UR8][R6.64+0x100] ;  /* 0x000100080622a981 */ /* 0x000362000c1e1b00 */
[-C--:B------:R-:W-:Y:S01]  /*0510*/  ISETP.GE.AND P2, PT, R10, R5.reuse, PT ;  /* 0x000000050a00720c */ /* 0x080fe20003f46270 */
[----:B------:R-:W-:Y:S01]  /*0520*/  IMAD.MOV.U32 R10, RZ, RZ, -0x1 ;  /* 0xffffffffff0a7424 */ /* 0x000fe200078e00ff */
[-C--:B------:R-:W-:Y:S01]  /*0530*/  ISETP.GE.AND P4, PT, R12, R5.reuse, PT ;  /* 0x000000050c00720c */ /* 0x080fe20003f86270 */
[----:B------:R-:W-:Y:S01]  /*0540*/  IMAD.MOV.U32 R11, RZ, RZ, -0x1 ;  /* 0xffffffffff0b7424 */ /* 0x000fe200078e00ff */
[----:B------:R1:W5:Y:S01]  /*0550*/  @!P6 LDG.E.64 R32, desc[UR8][R6.64+0x200] ;  /* 0x000200080620e981 */ /* 0x000362000c1e1b00 */
[----:B------:R-:W-:Y:S01]  /*0560*/  IMAD.MOV.U32 R30, RZ, RZ, -0x1 ;  /* 0xffffffffff1e7424 */ /* 0x000fe200078e00ff */
[----:B------:R-:W-:Y:S01]  /*0570*/  ISETP.GE.AND P6, PT, R8, R5, PT ;  /* 0x000000050800720c */ /* 0x000fe20003fc6270 */
[----:B------:R-:W-:-:S02]  /*0580*/  IMAD.MOV.U32 R31, RZ, RZ, -0x1 ;  /* 0xffffffffff1f7424 */ /* 0x000fc400078e00ff */
[C---:B------:R-:W-:Y:S01]  /*0590*/  VIADD R12, R0.reuse, 0x140 ;  /* 0x00000140000c7836 */ /* 0x040fe20000000000 */
[----:B------:R1:W5:Y:S01]  /*05a0*/  @!P5 LDG.E.64 R10, desc[UR8][R6.64+0x300] ;  /* 0x00030008060ad981 */ /* 0x000362000c1e1b00 */
[----:B------:R-:W-:-:S03]  /*05b0*/  VIADD R8, R0, 0x160 ;  /* 0x0000016000087836 */ /* 0x000fc60000000000 */
[----:B------:R1:W5:Y:S01]  /*05c0*/  @!P1 LDG.E.64 R30, desc[UR8][R6.64+0x400] ;  /* 0x00040008061e9981 */ /* 0x000362000c1e1b00 */
[-C--:B------:R-:W-:Y:S02]  /*05d0*/  ISETP.GE.AND P5, PT, R12, R5.reuse, PT ;  /* 0x000000050c00720c */ /* 0x080fe40003fa6270 */
[----:B------:R-:W-:Y:S01]  /*05e0*/  ISETP.GE.AND P1, PT, R8, R5, PT ;  /* 0x000000050800720c */ /* 0x000fe20003f26270 */
[----:B------:R-:W-:Y:S02]  /*05f0*/  IMAD.MOV.U32 R12, RZ, RZ, -0x1 ;  /* 0xffffffffff0c7424 */ /* 0x000fe400078e00ff */
[----:B------:R-:W-:Y:S02]  /*0600*/  IMAD.MOV.U32 R13, RZ, RZ, -0x1 ;  /* 0xffffffffff0d7424 */ /* 0x000fe400078e00ff */
[----:B------:R-:W-:Y:S02]  /*0610*/  IMAD.MOV.U32 R28, RZ, RZ, -0x1 ;  /* 0xffffffffff1c7424 */ /* 0x000fe400078e00ff */
[----:B------:R-:W-:-:S02]  /*0620*/  IMAD.MOV.U32 R29, RZ, RZ, -0x1 ;  /* 0xffffffffff1d7424 */ /* 0x000fc400078e00ff */
[----:B------:R-:W-:Y:S01]  /*0630*/  IMAD.MOV.U32 R26, RZ, RZ, -0x1 ;  /* 0xffffffffff1a7424 */ /* 0x000fe200078e00ff */
[----:B------:R1:W5:Y:S01]  /*0640*/  @!P0 LDG.E.64 R12, desc[UR8][R6.64+0x500] ;  /* 0x00050008060c8981 */ /* 0x000362000c1e1b00 */
[----:B------:R-:W-:Y:S02]  /*0650*/  IMAD.MOV.U32 R27, RZ, RZ, -0x1 ;  /* 0xffffffffff1b7424 */ /* 0x000fe400078e00ff */
[----:B------:R-:W-:Y:S01]  /*0660*/  IMAD.MOV.U32 R24, RZ, RZ, -0x1 ;  /* 0xffffffffff187424 */ /* 0x000fe200078e00ff */
[----:B------:R1:W5:Y:S01]  /*0670*/  @!P4 LDG.E.64 R28, desc[UR8][R6.64+0x600] ;  /* 0x00060008061cc981 */ /* 0x000362000c1e1b00 */
[----:B------:R-:W-:Y:S02]  /*0680*/  IMAD.MOV.U32 R25, RZ, RZ, -0x1 ;  /* 0xffffffffff197424 */ /* 0x000fe400078e00ff */
[----:B------:R-:W-:Y:S01]  /*0690*/  IMAD.MOV.U32 R22, RZ, RZ, -0x1 ;  /* 0xffffffffff167424 */ /* 0x000fe200078e00ff */
[----:B------:R1:W5:Y:S01]  /*06a0*/  @!P3 LDG.E.64 R26, desc[UR8][R6.64+0x700] ;  /* 0x00070008061ab981 */ /* 0x000362000c1e1b00 */
[----:B------:R-:W-:-:S02]  /*06b0*/  IMAD.MOV.U32 R23, RZ, RZ, -0x1 ;  /* 0xffffffffff177424 */ /* 0x000fc400078e00ff */
[----:B------:R-:W-:Y:S01]  /*06c0*/  IMAD.MOV.U32 R16, RZ, RZ, -0x1 ;  /* 0xffffffffff107424 */ /* 0x000fe200078e00ff */
[----:B------:R1:W5:Y:S01]  /*06d0*/  @!P2 LDG.E.64 R24, desc[UR8][R6.64+0x800] ;  /* 0x000800080618a981 */ /* 0x000362000c1e1b00 */
[----:B------:R-:W-:Y:S02]  /*06e0*/  IMAD.MOV.U32 R17, RZ, RZ, -0x1 ;  /* 0xffffffffff117424 */ /* 0x000fe400078e00ff */
[----:B------:R-:W-:Y:S01]  /*06f0*/  IMAD.MOV.U32 R14, RZ, RZ, -0x1 ;  /* 0xffffffffff0e7424 */ /* 0x000fe200078e00ff */
[----:B------:R1:W5:Y:S01]  /*0700*/  @!P6 LDG.E.64 R22, desc[UR8][R6.64+0x900] ;  /* 0x000900080616e981 */ /* 0x000362000c1e1b00 */
[----:B------:R-:W-:-:S03]  /*0710*/  IMAD.MOV.U32 R15, RZ, RZ, -0x1 ;  /* 0xffffffffff0f7424 */ /* 0x000fc600078e00ff */
[----:B------:R1:W5:Y:S04]  /*0720*/  @!P5 LDG.E.64 R16, desc[UR8][R6.64+0xa00] ;  /* 0x000a00080610d981 */ /* 0x000368000c1e1b00 */
[----:B------:R1:W5:Y:S02]  /*0730*/  @!P1 LDG.E.64 R14, desc[UR8][R6.64+0xb00] ;  /* 0x000b0008060e9981 */ /* 0x000364000c1e1b00 */
.L_x_3:
[----:B------:R-:W-:Y:S01]  /*0740*/  VIMNMX R5, PT, PT, R42, 0xe0, !PT ;  /* 0x000000e02a057848 */ /* 0x000fe20007fe0100 */
[----:B------:R-:W2:Y:S01]  /*0750*/  LDCU UR4, c[0x0][0x3c8] ;  /* 0x00007900ff0477ac */ /* 0x000ea20008000800 */
[----:B------:R-:W-:Y:S01]  /*0760*/  BSSY.RECONVERGENT B0, `(.L_x_4) ;  /* 0x0000025000007945 */ /* 0x000fe20003800200 */
[--C-:B01----:R-:W-:Y:S01]  /*0770*/  IMAD.MOV.U32 R7, RZ, RZ, R42.reuse ;  /* 0x000000ffff077224 */ /* 0x103fe200078e002a */
[----:B------:R-:W-:Y:S01]  /*0780*/  IADD3 R5, PT, PT, R5, 0x1f, -R42 ;  /* 0x0000001f05057810 */ /* 0x000fe20007ffe82a */
[----:B------:R-:W-:-:S03]  /*0790*/  UMOV UR5, 0xffffffff ;  /* 0xffffffff00057882 */ /* 0x000fc60000000000 */
[C---:B------:R-:W-:Y:S02]  /*07a0*/  ISETP.GE.U32.AND P0, PT, R5.reuse, 0x1e0, PT ;  /* 0x000001e00500780c */ /* 0x040fe40003f06070 */
[----:B------:R-:W-:Y:S01]  /*07b0*/  LEA.HI R6, R5, 0x1, RZ, 0x1b ;  /* 0x0000000105067811 */ /* 0x000fe200078fd8ff */
[----:B------:R-:W-:-:S03]  /*07c0*/  IMAD.SHL.U32 R5, R2, 0x400, RZ ;  /* 0x0000040002057824 */ /* 0x000fc600078e00ff */
[----:B------:R-:W-:-:S04]  /*07d0*/  LOP3.LUT R9, R6, 0xf, RZ, 0xc0, !PT ;  /* 0x0000000f06097812 */ /* 0x000fc800078ec0ff */
[----:B------:R-:W-:Y:S01]  /*07e0*/  ISETP.NE.AND P1, PT, R9, RZ, PT ;  /* 0x000000ff0900720c */ /* 0x000fe20003f25270 */
[----:B--2---:R-:W-:Y:S02]  /*07f0*/  USHF.L.U32 UR4, UR5, UR4, URZ ;  /* 0x0000000405047299 */ /* 0x004fe400080006ff */
[----:B------:R-:W-:Y:S10]  /*0800*/  @!P0 BRA `(.L_x_5) ;  /* 0x0000000000688947 */ /* 0x000ff40003800000 */
[----:B------:R-:W-:Y:S01]  /*0810*/  IMAD R8, R42, 0x4, R5 ;  /* 0x000000042a087824 */ /* 0x000fe200078e0205 */
[----:B------:R-:W-:Y:S01]  /*0820*/  LOP3.LUT R2, R6, 0xffffff0, RZ, 0xc0, !PT ;  /* 0x0ffffff006027812 */ /* 0x000fe200078ec0ff */
[----:B------:R-:W-:-:S03]  /*0830*/  IMAD.MOV.U32 R7, RZ, RZ, R42 ;  /* 0x000000ffff077224 */ /* 0x000fc600078e002a */
[----:B------:R-:W-:Y:S01]  /*0840*/  IADD3 R8, PT, PT, R8, 0x400, R41 ;  /* 0x0000040008087810 */ /* 0x000fe20007ffe029 */
[----:B------:R-:W-:-:S07]  /*0850*/  IMAD.MOV R2, RZ, RZ, -R2 ;  /* 0x000000ffff027224 */ /* 0x000fce00078e0a02 */
.L_x_6:
[----:B------:R-:W-:Y:S01]  /*0860*/  VIADD R2, R2, 0x10 ;  /* 0x0000001002027836 */ /* 0x000fe20000000000 */
[----:B------:R-:W-:Y:S01]  /*0870*/  STS [R8+-0x400], RZ ;  /* 0xfffc00ff08007388 */ /* 0x000fe20000000800 */
[----:B------:R-:W-:-:S03]  /*0880*/  VIADD R7, R7, 0x200 ;  /* 0x0000020007077836 */ /* 0x000fc60000000000 */
[----:B------:R-:W-:Y:S01]  /*0890*/  ISETP.NE.AND P0, PT, R2, RZ, PT ;  /* 0x000000ff0200720c */ /* 0x000fe20003f05270 */
[----:B------:R-:W-:Y:S04]  /*08a0*/  STS [R8+-0x380], RZ ;  /* 0xfffc80ff08007388 */ /* 0x000fe80000000800 */
[----:B------:R-:W-:Y:S04]  /*08b0*/  STS [R8+-0x300], RZ ;  /* 0xfffd00ff08007388 */ /* 0x000fe80000000800 */
[----:B------:R-:W-:Y:S04]  /*08c0*/  STS [R8+-0x280], RZ ;  /* 0xfffd80ff08007388 */ /* 0x000fe80000000800 */
[----:B------:R-:W-:Y:S04]  /*08d0*/  STS [R8+-0x200], RZ ;  /* 0xfffe00ff08007388 */ /* 0x000fe80000000800 */
[----:B------:R-:W-:Y:S04]  /*08e0*/  STS [R8+-0x180], RZ ;  /* 0xfffe80ff08007388 */ /* 0x000fe80000000800 */
[----:B------:R-:W-:Y:S04]  /*08f0*/  STS [R8+-0x100], RZ ;  /* 0xffff00ff08007388 */ /* 0x000fe80000000800 */
[----:B------:R-:W-:Y:S04]  /*0900*/  STS [R8+-0x80], RZ ;  /* 0xffff80ff08007388 */ /* 0x000fe80000000800 */
[----:B------:R-:W-:Y:S04]  /*0910*/  STS [R8], RZ ;  /* 0x000000ff08007388 */ /* 0x000fe80000000800 */
[----:B------:R-:W-:Y:S04]  /*0920*/  STS [R8+0x80], RZ ;  /* 0x000080ff08007388 */ /* 0x000fe80000000800 */
[----:B------:R-:W-:Y:S04]  /*0930*/  STS [R8+0x100], RZ ;  /* 0x000100ff08007388 */ /* 0x000fe80000000800 */
[----:B------:R-:W-:Y:S04]  /*0940*/  STS [R8+0x180], RZ ;  /* 0x000180ff08007388 */ /* 0x000fe80000000800 */
[----:B------:R-:W-:Y:S04]  /*0950*/  STS [R8+0x200], RZ ;  /* 0x000200ff08007388 */ /* 0x000fe80000000800 */
[----:B------:R-:W-:Y:S04]  /*0960*/  STS [R8+0x280], RZ ;  /* 0x000280ff08007388 */ /* 0x000fe80000000800 */
[----:B------:R-:W-:Y:S04]  /*0970*/  STS [R8+0x300], RZ ;  /* 0x000300ff08007388 */ /* 0x000fe80000000800 */
[----:B------:R0:W-:Y:S02]  /*0980*/  STS [R8+0x380], RZ ;  /* 0x000380ff08007388 */ /* 0x0001e40000000800 */
[----:B0-----:R-:W-:Y:S01]  /*0990*/  VIADD R8, R8, 0x800 ;  /* 0x0000080008087836 */ /* 0x001fe20000000000 */
[----:B------:R-:W-:Y:S06]  /*09a0*/  @P0 BRA `(.L_x_6) ;  /* 0xfffffffc00ac0947 */ /* 0x000fec000383ffff */
.L_x_5:
[----:B------:R-:W-:Y:S05]  /*09b0*/  BSYNC.RECONVERGENT B0 ;  /* 0x0000000000007941 */ /* 0x000fea0003800200 */
.L_x_4:
[----:B------:R-:W-:Y:S01]  /*09c0*/  BSSY.RECONVERGENT B0, `(.L_x_7) ;  /* 0x0000026000007945 */ /* 0x000fe20003800200 */
[----:B------:R-:W-:-:S03]  /*09d0*/  IMAD.IADD R2, R41, 0x1, R5 ;  /* 0x0000000129027824 */ /* 0x000fc600078e0205 */
[----:B------:R-:W-:Y:S05]  /*09e0*/  @!P1 BRA `(.L_x_8) ;  /* 0x00000000008c9947 */ /* 0x000fea0003800000 */
[----:B------:R-:W-:Y:S01]  /*09f0*/  ISETP.GE.U32.AND P0, PT, R9, 0x8, PT ;  /* 0x000000080900780c */ /* 0x000fe20003f06070 */
[----:B------:R-:W-:Y:S01]  /*0a00*/  BSSY.RECONVERGENT B1, `(.L_x_9) ;  /* 0x000000e000017945 */ /* 0x000fe20003800200 */
[----:B------:R-:W-:-:S04]  /*0a10*/  LOP3.LUT R20, R6, 0x7, RZ, 0xc0, !PT ;  /* 0x0000000706147812 */ /* 0x000fc800078ec0ff */
[----:B------:R-:W-:-:S07]  /*0a20*/  ISETP.NE.AND P1, PT, R20, RZ, PT ;  /* 0x000000ff1400720c */ /* 0x000fce0003f25270 */
[----:B------:R-:W-:Y:S06]  /*0a30*/  @!P0 BRA `(.L_x_10) ;  /* 0x0000000000288947 */ /* 0x000fec0003800000 */
[C---:B------:R-:W-:Y:S02]  /*0a40*/  IMAD R8, R7.reuse, 0x4, R2 ;  /* 0x0000000407087824 */ /* 0x040fe400078e0202 */
[----:B------:R-:W-:-:S03]  /*0a50*/  VIADD R7, R7, 0x100 ;  /* 0x0000010007077836 */ /* 0x000fc60000000000 */
[----:B------:R0:W-:Y:S04]  /*0a60*/  STS [R8], RZ ;  /* 0x000000ff08007388 */ /* 0x0001e80000000800 */
[----:B------:R0:W-:Y:S04]  /*0a70*/  STS [R8+0x80], RZ ;  /* 0x000080ff08007388 */ /* 0x0001e80000000800 */
[----:B------:R0:W-:Y:S04]  /*0a80*/  STS [R8+0x100], RZ ;  /* 0x000100ff08007388 */ /* 0x0001e80000000800 */
[----:B------:R0:W-:Y:S04]  /*0a90*/  STS [R8+0x180], RZ ;  /* 0x000180ff08007388 */ /* 0x0001e80000000800 */
[----:B------:R0:W-:Y:S04]  /*0aa0*/  STS [R8+0x200], RZ ;  /* 0x000200ff08007388 */ /* 0x0001e80000000800 */
[----:B------:R0:W-:Y:S04]  /*0ab0*/  STS [R8+0x280], RZ ;  /* 0x000280ff08007388 */ /* 0x0001e80000000800 */
[----:B------:R0:W-:Y:S04]  /*0ac0*/  STS [R8+0x300], RZ ;  /* 0x000300ff08007388 */ /* 0x0001e80000000800 */
[----:B------:R0:W-:Y:S02]  /*0ad0*/  STS [R8+0x380], RZ ;  /* 0x000380ff08007388 */ /* 0x0001e40000000800 */
.L_x_10:
[----:B------:R-:W-:Y:S05]  /*0ae0*/  BSYNC.RECONVERGENT B1 ;  /* 0x0000000000017941 */ /* 0x000fea0003800200 */
.L_x_9:
[----:B------:R-:W-:Y:S05]  /*0af0*/  @!P1 BRA `(.L_x_8) ;  /* 0x0000000000489947 */ /* 0x000fea0003800000 */
[----:B------:R-:W-:Y:S02]  /*0b00*/  ISETP.GE.U32.AND P0, PT, R20, 0x4, PT ;  /* 0x000000041400780c */ /* 0x000fe40003f06070 */
[----:B------:R-:W-:-:S04]  /*0b10*/  LOP3.LUT R6, R6, 0x3, RZ, 0xc0, !PT ;  /* 0x0000000306067812 */ /* 0x000fc800078ec0ff */
[----:B------:R-:W-:-:S07]  /*0b20*/  ISETP.NE.AND P1, PT, R6, RZ, PT ;  /* 0x000000ff0600720c */ /* 0x000fce0003f25270 */
[C---:B0-----:R-:W-:Y:S02]  /*0b30*/  @P0 IMAD R8, R7.reuse, 0x4, R2 ;  /* 0x0000000407080824 */ /* 0x041fe400078e0202 */
[----:B------:R-:W-:-:S03]  /*0b40*/  @P0 VIADD R7, R7, 0x80 ;  /* 0x0000008007070836 */ /* 0x000fc60000000000 */
[----:B------:R1:W-:Y:S04]  /*0b50*/  @P0 STS [R8], RZ ;  /* 0x000000ff08000388 */ /* 0x0003e80000000800 */
[----:B------:R1:W-:Y:S04]  /*0b60*/  @P0 STS [R8+0x80], RZ ;  /* 0x000080ff08000388 */ /* 0x0003e80000000800 */
[----:B------:R1:W-:Y:S04]  /*0b70*/  @P0 STS [R8+0x100], RZ ;  /* 0x000100ff08000388 */ /* 0x0003e80000000800 */
[----:B------:R1:W-:Y:S01]  /*0b80*/  @P0 STS [R8+0x180], RZ ;  /* 0x000180ff08000388 */ /* 0x0003e20000000800 */
[----:B------:R-:W-:Y:S05]  /*0b90*/  @!P1 BRA `(.L_x_8) ;  /* 0x0000000000209947 */ /* 0x000fea0003800000 */
[----:B-1----:R-:W-:Y:S02]  /*0ba0*/  IMAD R8, R7, 0x4, R5 ;  /* 0x0000000407087824 */ /* 0x002fe400078e0205 */
[----:B------:R-:W-:Y:S02]  /*0bb0*/  IMAD.MOV R6, RZ, RZ, -R6 ;  /* 0x000000ffff067224 */ /* 0x000fe400078e0a06 */
[----:B------:R-:W-:-:S07]  /*0bc0*/  IMAD.IADD R8, R41, 0x1, R8 ;  /* 0x0000000129087824 */ /* 0x000fce00078e0208 */
.L_x_11:
[----:B------:R-:W-:Y:S01]  /*0bd0*/  VIADD R6, R6, 0x1 ;  /* 0x0000000106067836 */ /* 0x000fe20000000000 */
[----:B------:R0:W-:Y:S04]  /*0be0*/  STS [R8], RZ ;  /* 0x000000ff08007388 */ /* 0x0001e80000000800 */
[----:B------:R-:W-:Y:S01]  /*0bf0*/  ISETP.NE.AND P0, PT, R6, RZ, PT ;  /* 0x000000ff0600720c */ /* 0x000fe20003f05270 */
[----:B0-----:R-:W-:-:S12]  /*0c00*/  VIADD R8, R8, 0x80 ;  /* 0x0000008008087836 */ /* 0x001fd80000000000 */
[----:B------:R-:W-:Y:S05]  /*0c10*/  @P0 BRA `(.L_x_11) ;  /* 0xfffffffc00ec0947 */ /* 0x000fea000383ffff */
.L_x_8:
[----:B------:R-:W-:Y:S05]  /*0c20*/  BSYNC.RECONVERGENT B0 ;  /* 0x0000000000007941 */ /* 0x000fea0003800200 */
.L_x_7:
[----:B------:R-:W2:Y:S01]  /*0c30*/  LDCU UR5, c[0x0][0x3c4] ;  /* 0x00007880ff0577ac */ /* 0x000ea20008000800 */
[----:B------:R-:W3:Y:S01]  /*0c40*/  LDC.64 R20, c[0x0][0x380] ;  /* 0x0000e000ff147b82 */ /* 0x000ee20000000a00 */
[----:B------:R-:W-:Y:S01]  /*0c50*/  ISETP.GT.U32.AND P2, PT, R19, 0xff, PT ;  /* 0x000000ff1300780c */ /* 0x000fe20003f44070 */
[----:B------:R-:W-:Y:S03]  /*0c60*/  BSSY.RECONVERGENT B0, `(.L_x_12) ;  /* 0x000005a000007945 */ /* 0x000fe60003800200 */
[----:B------:R-:W-:Y:S02]  /*0c70*/  P2R R59, PR, RZ, 0x4 ;  /* 0x00000004ff3b7803 */ /* 0x000fe40000000000 */
[----:B--2--5:R-:W-:Y:S02]  /*0c80*/  SHF.R.U64 R47, R36, UR5, R37 ;  /* 0x00000005242f7c19 */ /* 0x024fe40008001225 */
[----:B------:R-:W-:-:S02]  /*0c90*/  SHF.R.U64 R49, R34, UR5, R35 ;  /* 0x0000000522317c19 */ /* 0x000fc40008001223 */
[----:B------:R-:W-:Y:S02]  /*0ca0*/  SHF.R.U64 R51, R32, UR5, R33 ;  /* 0x0000000520337c19 */ /* 0x000fe40008001221 */
[----:B------:R-:W-:Y:S02]  /*0cb0*/  SHF.R.U64 R46, R10, UR5, R11 ;  /* 0x000000050a2e7c19 */ /* 0x000fe4000800120b */
[----:B------:R-:W-:Y:S02]  /*0cc0*/  LOP3.LUT R47, R47, UR4, RZ, 0x30, !PT ;  /* 0x000000042f2f7c12 */ /* 0x000fe4000f8e30ff */
[----:B------:R-:W-:Y:S02]  /*0cd0*/  LOP3.LUT R49, R49, UR4, RZ, 0x30, !PT ;  /* 0x0000000431317c12 */ /* 0x000fe4000f8e30ff */
[----:B------:R-:W-:Y:S01]  /*0ce0*/  SHF.R.U64 R45, R30, UR5, R31 ;  /* 0x000000051e2d7c19 */ /* 0x000fe2000800121f */
[--C-:B------:R-:W-:Y:S01]  /*0cf0*/  IMAD R50, R47, 0x4, R2.reuse ;  /* 0x000000042f327824 */ /* 0x100fe200078e0202 */
[----:B------:R-:W-:Y:S01]  /*0d00*/  LOP3.LUT R51, R51, UR4, RZ, 0x30, !PT ;  /* 0x0000000433337c12 */ /* 0x000fe2000f8e30ff */
[--C-:B------:R-:W-:Y:S01]  /*0d10*/  IMAD R52, R49, 0x4, R2.reuse ;  /* 0x0000000431347824 */ /* 0x100fe200078e0202 */
[----:B------:R-:W-:Y:S01]  /*0d20*/  SHF.R.U64 R44, R12, UR5, R13 ;  /* 0x000000050c2c7c19 */ /* 0x000fe2000800120d */
[----:B------:R-:W-:Y:S01]  /*0d30*/  NOP ;  /* 0x0000000000007918 */ /* 0x000fe20000000000 */
[----:B------:R-:W-:Y:S01]  /*0d40*/  LOP3.LUT R46, R46, UR4, RZ, 0x30, !PT ;  /* 0x000000042e2e7c12 */ /* 0x000fe2000f8e30ff */
[--C-:B------:R-:W-:Y:S01]  /*0d50*/  IMAD R54, R51, 0x4, R2.reuse ;  /* 0x0000000433367824 */ /* 0x100fe200078e0202 */
[----:B------:R-:W-:Y:S01]  /*0d60*/  SHF.R.U64 R40, R28, UR5, R29 ;  /* 0x000000051c287c19 */ /* 0x000fe2000800121d */
[----:B------:R-:W-:Y:S01]  /*0d70*/  ATOMS.POPC.INC.32 RZ, [R50+URZ] ;  /* 0x0000000032ff7f8c */ /* 0x000fe2000d8000ff */
[----:B------:R-:W-:Y:S01]  /*0d80*/  LOP3.LUT R45, R45, UR4, RZ, 0x30, !PT ;  /* 0x000000042d2d7c12 */ /* 0x000fe2000f8e30ff */
[--C-:B------:R-:W-:Y:S01]  /*0d90*/  IMAD R5, R46, 0x4, R2.reuse ;  /* 0x000000042e057824 */ /* 0x100fe200078e0202 */
[----:B------:R-:W-:Y:S01]  /*0da0*/  LOP3.LUT R44, R44, UR4, RZ, 0x30, !PT ;  /* 0x000000042c2c7c12 */ /* 0x000fe2000f8e30ff */
[----:B------:R-:W-:Y:S01]  /*0db0*/  ATOMS.POPC.INC.32 RZ, [R52+URZ] ;  /* 0x0000000034ff7f8c */ /* 0x000fe2000d8000ff */
[----:B------:R-:W-:Y:S01]  /*0dc0*/  LOP3.LUT R40, R40, UR4, RZ, 0x30, !PT ;  /* 0x0000000428287c12 */ /* 0x000fe2000f8e30ff */
[--C-:B------:R-:W-:Y:S01]  /*0dd0*/  IMAD R6, R45, 0x4, R2.reuse ;  /* 0x000000042d067824 */ /* 0x100fe200078e0202 */
[----:B------:R-:W-:Y:S01]  /*0de0*/  SHF.R.U64 R9, R26, UR5, R27 ;  /* 0x000000051a097c19 */ /* 0x000fe2000800121b */
[--C-:B------:R-:W-:Y:S01]  /*0df0*/  IMAD R38, R44, 0x4, R2.reuse ;  /* 0x000000042c267824 */ /* 0x100fe200078e0202 */
[----:B01----:R-:W-:Y:S01]  /*0e00*/  SHF.R.U64 R8, R24, UR5, R25 ;  /* 0x0000000518087c19 */ /* 0x003fe20008001219 */
[----:B------:R-:W-:Y:S01]  /*0e10*/  ATOMS.POPC.INC.32 RZ, [R54+URZ] ;  /* 0x0000000036ff7f8c */ /* 0x000fe2000d8000ff */
[----:B------:R-:W-:Y:S01]  /*0e20*/  SHF.R.U64 R7, R22, UR5, R23 ;  /* 0x0000000516077c19 */ /* 0x000fe20008001217 */
[----:B------:R-:W-:Y:S01]  /*0e30*/  IMAD R43, R40, 0x4, R2 ;  /* 0x00000004282b7824 */ /* 0x000fe200078e0202 */
[----:B------:R-:W-:Y:S01]  /*0e40*/  SHF.R.U64 R53, R16, UR5, R17 ;  /* 0x0000000510357c19 */ /* 0x000fe20008001211 */
[----:B------:R0:W-:Y:S01]  /*0e50*/  ATOMS.POPC.INC.32 RZ, [R5+URZ] ;  /* 0x0000000005ff7f8c */ /* 0x0001e2000d8000ff */
[----:B------:R-:W-:-:S02]  /*0e60*/  LOP3.LUT R9, R9, UR4, RZ, 0x30, !PT ;  /* 0x0000000409097c12 */ /* 0x000fc4000f8e30ff */
[----:B------:R-:W-:Y:S01]  /*0e70*/  LOP3.LUT R8, R8, UR4, RZ, 0x30, !PT ;  /* 0x0000000408087c12 */ /* 0x000fe2000f8e30ff */
[----:B------:R1:W-:Y:S01]  /*0e80*/  ATOMS.POPC.INC.32 RZ, [R6+URZ] ;  /* 0x0000000006ff7f8c */ /* 0x0003e2000d8000ff */
[----:B------:R-:W-:Y:S02]  /*0e90*/  LOP3.LUT R7, R7, UR4, RZ, 0x30, !PT ;  /* 0x0000000407077c12 */ /* 0x000fe4000f8e30ff */
[----:B0-----:R-:W-:Y:S01]  /*0ea0*/  SHF.R.U64 R5, R14, UR5, R15 ;  /* 0x000000050e057c19 */ /* 0x001fe2000800120f */
[----:B------:R0:W-:Y:S02]  /*0eb0*/  ATOMS.POPC.INC.32 RZ, [R38+URZ] ;  /* 0x0000000026ff7f8c */ /* 0x0001e4000d8000ff */
[--C-:B------:R-:W-:Y:S01]  /*0ec0*/  IMAD R55, R7, 0x4, R2.reuse ;  /* 0x0000000407377824 */ /* 0x100fe200078e0202 */
[----:B-1----:R-:W-:Y:S01]  /*0ed0*/  LOP3.LUT R6, R53, UR4, RZ, 0x30, !PT ;  /* 0x0000000435067c12 */ /* 0x002fe2000f8e30ff */
[----:B------:R1:W-:Y:S01]  /*0ee0*/  ATOMS.POPC.INC.32 RZ, [R43+URZ] ;  /* 0x000000002bff7f8c */ /* 0x0003e2000d8000ff */
[----:B------:R-:W-:Y:S01]  /*0ef0*/  LOP3.LUT R5, R5, UR4, RZ, 0x30, !PT ;  /* 0x0000000405057c12 */ /* 0x000fe2000f8e30ff */
[----:B------:R-:W-:-:S02]  /*0f00*/  IMAD R53, R8, 0x4, R2 ;  /* 0x0000000408357824 */ /* 0x000fc400078e0202 */
[--C-:B------:R-:W-:Y:S02]  /*0f10*/  IMAD R56, R6, 0x4, R2.reuse ;  /* 0x0000000406387824 */ /* 0x100fe400078e0202 */
[----:B0-----:R-:W-:Y:S02]  /*0f20*/  IMAD.MOV.U32 R38, RZ, RZ, RZ ;  /* 0x000000ffff267224 */ /* 0x001fe400078e00ff */
[--C-:B-1----:R-:W-:Y:S02]  /*0f30*/  IMAD R43, R9, 0x4, R2.reuse ;  /* 0x00000004092b7824 */ /* 0x102fe400078e0202 */
[----:B------:R-:W-:-:S03]  /*0f40*/  IMAD R2, R5, 0x4, R2 ;  /* 0x0000000405027824 */ /* 0x000fc600078e0202 */
[----:B------:R0:W-:Y:S04]  /*0f50*/  ATOMS.POPC.INC.32 RZ, [R43+URZ] ;  /* 0x000000002bff7f8c */ /* 0x0001e8000d8000ff */
[----:B------:R0:W-:Y:S04]  /*0f60*/  ATOMS.POPC.INC.32 RZ, [R53+URZ] ;  /* 0x0000000035ff7f8c */ /* 0x0001e8000d8000ff */
[----:B------:R0:W-:Y:S04]  /*0f70*/  ATOMS.POPC.INC.32 RZ, [R55+URZ] ;  /* 0x0000000037ff7f8c */ /* 0x0001e8000d8000ff */
[----:B------:R0:W-:Y:S04]  /*0f80*/  ATOMS.POPC.INC.32 RZ, [R56+URZ] ;  /* 0x0000000038ff7f8c */ /* 0x0001e8000d8000ff */
[----:B------:R0:W-:Y:S01]  /*0f90*/  ATOMS.POPC.INC.32 RZ, [R2+URZ] ;  /* 0x0000000002ff7f8c */ /* 0x0001e2000d8000ff */
[----:B------:R-:W-:Y:S06]  /*0fa0*/  BAR.SYNC.DEFER_BLOCKING 0x0 ;  /* 0x0000000000007b1d */ /* 0x000fec0000010000 */
[----:B---3--:R-:W-:Y:S05]  /*0fb0*/  @P2 BRA `(.L_x_13) ;  /* 0x0000000000902947 */ /* 0x008fea0003800000 */
[----:B0-----:R-:W-:-:S05]  /*0fc0*/  IMAD R2, R19, 0x4, R41 ;  /* 0x0000000413027824 */ /* 0x001fca00078e0229 */
[----:B------:R-:W-:Y:S04]  /*0fd0*/  LDS R43, [R2] ;  /* 0x00000000022b7984 */ /* 0x000fe80000000800 */
[----:B------:R-:W0:Y:S04]  /*0fe0*/  LDS R38, [R2+0x400] ;  /* 0x0004000002267984 */ /* 0x000e280000000800 */
[----:B------:R-:W1:Y:S04]  /*0ff0*/  LDS R56, [R2+0x800] ;  /* 0x0008000002387984 */ /* 0x000e680000000800 */
[----:B------:R-:W2:Y:S04]  /*1000*/  LDS R58, [R2+0xc00] ;  /* 0x000c0000023a7984 */ /* 0x000ea80000000800 */
[----:B------:R-:W3:Y:S04]  /*1010*/  LDS R60, [R2+0x1000] ;  /* 0x00100000023c7984 */ /* 0x000ee80000000800 */
[----:B------:R-:W4:Y:S04]  /*1020*/  LDS R62, [R2+0x1400] ;  /* 0x00140000023e7984 */ /* 0x000f280000000800 */
[----:B------:R-:W5:Y:S04]  /*1030*/  LDS R64, [R2+0x1800] ;  /* 0x0018000002407984 */ /* 0x000f680000000800 */
[----:B------:R-:W5:Y:S04]  /*1040*/  LDS R66, [R2+0x1c00] ;  /* 0x001c000002427984 */ /* 0x000f680000000800 */
[----:B------:R-:W5:Y:S04]  /*1050*/  LDS R68, [R2+0x2000] ;  /* 0x0020000002447984 */ /* 0x000f680000000800 */
[----:B------:R-:W5:Y:S04]  /*1060*/  LDS R70, [R2+0x2400] ;  /* 0x0024000002467984 */ /* 0x000f680000000800 */
[----:B------:R-:W5:Y:S01]  /*1070*/  LDS R72, [R2+0x2800] ;  /* 0x0028000002487984 */ /* 0x000f620000000800 */
[----:B0-----:R-:W-:-:S03]  /*1080*/  IMAD.IADD R53, R43, 0x1, R38 ;  /* 0x000000012b357824 */ /* 0x001fc600078e0226 */
[----:B------:R-:W-:Y:S01]  /*1090*/  STS [R2+0x400], R43 ;  /* 0x0004002b02007388 */ /* 0x000fe20000000800 */
[----:B-1----:R-:W-:-:S03]  /*10a0*/  IMAD.IADD R55, R53, 0x1, R56 ;  /* 0x0000000135377824 */ /* 0x002fc600078e0238 */
[----:B------:R-:W0:Y:S01]  /*10b0*/  LDS R38, [R2+0x2c00] ;  /* 0x002c000002267984 */ /* 0x000e220000000800 */
[----:B--2---:R-:W-:-:S03]  /*10c0*/  IMAD.IADD R57, R55, 0x1, R58 ;  /* 0x0000000137397824 */ /* 0x004fc600078e023a */
[----:B------:R1:W-:Y:S01]  /*10d0*/  STS [R2+0x800], R53 ;  /* 0x0008003502007388 */ /* 0x0003e20000000800 */
[----:B---3--:R-:W-:-:S03]  /*10e0*/  IMAD.IADD R61, R57, 0x1, R60 ;  /* 0x00000001393d7824 */ /* 0x008fc600078e023c */
[----:B------:R1:W-:Y:S01]  /*10f0*/  STS [R2+0xc00], R55 ;  /* 0x000c003702007388 */ /* 0x0003e20000000800 */
[----:B----4-:R-:W-:-:S03]  /*1100*/  IMAD.IADD R63, R61, 0x1, R62 ;  /* 0x000000013d3f7824 */ /* 0x010fc600078e023e */
[----:B------:R1:W-:Y:S01]  /*1110*/  STS [R2+0x1000], R57 ;  /* 0x0010003902007388 */ /* 0x0003e20000000800 */
[----:B-----5:R-:W-:-:S03]  /*1120*/  IMAD.IADD R65, R63, 0x1, R64 ;  /* 0x000000013f417824 */ /* 0x020fc600078e0240 */
[----:B------:R1:W-:Y:S01]  /*1130*/  STS [R2+0x1400], R61 ;  /* 0x0014003d02007388 */ /* 0x0003e20000000800 */
[----:B------:R-:W-:-:S03]  /*1140*/  IMAD.IADD R67, R65, 0x1, R66 ;  /* 0x0000000141437824 */ /* 0x000fc600078e0242 */
[----:B------:R1:W-:Y:S01]  /*1150*/  STS [R2+0x1800], R63 ;  /* 0x0018003f02007388 */ /* 0x0003e20000000800 */
[----:B------:R-:W-:-:S03]  /*1160*/  IMAD.IADD R69, R67, 0x1, R68 ;  /* 0x0000000143457824 */ /* 0x000fc600078e0244 */
[----:B------:R1:W-:Y:S01]  /*1170*/  STS [R2+0x1c00], R65 ;  /* 0x001c004102007388 */ /* 0x0003e20000000800 */
[----:B------:R-:W-:-:S03]  /*1180*/  IMAD.IADD R71, R69, 0x1, R70 ;  /* 0x0000000145477824 */ /* 0x000fc600078e0246 */
[----:B------:R1:W-:Y:S01]  /*1190*/  STS [R2+0x2000], R67 ;  /* 0x0020004302007388 */ /* 0x0003e20000000800 */
[----:B------:R-:W-:-:S03]  /*11a0*/  IMAD.IADD R73, R71, 0x1, R72 ;  /* 0x0000000147497824 */ /* 0x000fc600078e0248 */
[----:B------:R1:W-:Y:S04]  /*11b0*/  STS [R2+0x2400], R69 ;  /* 0x0024004502007388 */ /* 0x0003e80000000800 */
[----:B------:R1:W-:Y:S04]  /*11c0*/  STS [R2+0x2800], R71 ;  /* 0x0028004702007388 */ /* 0x0003e80000000800 */
[----:B------:R1:W-:Y:S01]  /*11d0*/  STS [R2], RZ ;  /* 0x000000ff02007388 */ /* 0x0003e20000000800 */
[----:B0-----:R-:W-:-:S03]  /*11e0*/  IMAD.IADD R38, R73, 0x1, R38 ;  /* 0x0000000149267824 */ /* 0x001fc600078e0226 */
[----:B------:R1:W-:Y:S04]  /*11f0*/  STS [R2+0x2c00], R73 ;  /* 0x002c004902007388 */ /* 0x0003e80000000800 */
.L_x_13:
[----:B------:R-:W-:Y:S05]  /*1200*/  BSYNC.RECONVERGENT B0 ;  /* 0x0000000000007941 */ /* 0x000fea0003800200 */
.L_x_12:
[----:B------:R-:W-:Y:S01]  /*1210*/  ISETP.NE.AND P0, PT, R38, 0x1200, PT ;  /* 0x000012002600780c */ /* 0x000fe20003f05270 */
[----:B0-----:R-:W-:Y:S01]  /*1220*/  IMAD R43, R4, 0x100, R19 ;  /* 0x00000100042b7824 */ /* 0x001fe200078e0213 */
[----:B------:R-:W1:Y:S02]  /*1230*/  LDCU.64 UR6, c[0x0][0x3b8] ;  /* 0x00007700ff0677ac */ /* 0x000e640008000a00 */
[----:B------:R-:W-:Y:S01]  /*1240*/  ISETP.LT.U32.AND P0, PT, R19, 0x100, !P0 ;  /* 0x000001001300780c */ /* 0x000fe20004701070 */
[----:B------:R-:W-:Y:S01]  /*1250*/  IMAD.WIDE R20, R43, 0x4, R20 ;  /* 0x000000042b147825 */ /* 0x000fe200078e0214 */
[----:B------:R-:W-:-:S05]  /*1260*/  @!P2 LOP3.LUT R43, R38, 0x40000000, RZ, 0xfc, !PT ;  /* 0x40000000262ba812 */ /* 0x000fca00078efcff */
[----:B------:R0:W-:Y:S06]  /*1270*/  @!P2 STG.E.STRONG.SYS desc[UR8][R20.64], R43 ;  /* 0x0000002b1400a986 */ /* 0x0001ec000c115908 */
[----:B------:R-:W-:Y:S06]  /*1280*/  BAR.RED.OR.DEFER_BLOCKING 0x0, P0 ;  /* 0x0000000000007b1d */ /* 0x000fec0000014800 */
[----:B------:R-:W2:Y:S01]  /*1290*/  B2R.RESULT RZ, P0 ;  /* 0x0000000000ff731c */ /* 0x000ea20000004000 */
[----:B-1----:R-:W-:-:S04]  /*12a0*/  LEA R2, P1, R3, UR6, 0x3 ;  /* 0x0000000603027c11 */ /* 0x002fc8000f8218ff */
[----:B------:R-:W-:Y:S01]  /*12b0*/  LEA.HI.X R3, R3, UR7, R48, 0x3, P1 ;  /* 0x0000000703037c11 */ /* 0x000fe200088f1c30 */
[----:B0-2---:R-:W-:Y:S08]  /*12c0*/  @!P0 BRA `(.L_x_14) ;  /* 0x0000000c00c48947 */ /* 0x005ff00003800000 */
[----:B------:R-:W-:Y:S01]  /*12d0*/  BSSY B1, `(.L_x_15) ;  /* 0x0000030000017945 */ /* 0x000fe20003800000 */
[----:B------:R-:W-:-:S03]  /*12e0*/  IMAD R41, R19, 0x8, R41 ;  /* 0x0000000813297824 */ /* 0x000fc600078e0229 */
[----:B------:R-:W-:Y:S05]  /*12f0*/  @P2 BRA `(.L_x_16) ;  /* 0x0000000000b42947 */ /* 0x000fea0003800000 */
[----:B------:R-:W0:Y:S02]  /*1300*/  LDCU.64 UR6, c[0x0][0x398] ;  /* 0x00007300ff0677ac */ /* 0x000e240008000a00 */
[----:B0-----:R-:W-:-:S04]  /*1310*/  LEA R8, P0, R19, UR6, 0x3 ;  /* 0x0000000613087c11 */ /* 0x001fc8000f8018ff */
[----:B------:R-:W-:-:S05]  /*1320*/  LEA.HI.X R9, R19, UR7, RZ, 0x3, P0 ;  /* 0x0000000713097c11 */ /* 0x000fca00080f1cff */
[----:B------:R-:W2:Y:S01]  /*1330*/  LDG.E.64 R6, desc[UR8][R8.64] ;  /* 0x0000000808067981 */ /* 0x000ea2000c1e1b00 */
[----:B------:R-:W-:-:S04]  /*1340*/  ISETP.GT.U32.AND P0, PT, R19, R47, PT ;  /* 0x0000002f1300720c */ /* 0x000fc80003f04070 */
[----:B------:R-:W-:-:S04]  /*1350*/  SEL R5, RZ, 0x1200, !P0 ;  /* 0x00001200ff057807 */ /* 0x000fc80004000000 */
[----:B--2---:R-:W-:Y:S01]  /*1360*/  IADD3 R6, P0, PT, R6, -R5, RZ ;  /* 0x8000000506067210 */ /* 0x004fe20007f1e0ff */
[----:B------:R-:W-:-:S03]  /*1370*/  IMAD.MOV.U32 R5, RZ, RZ, R38 ;  /* 0x000000ffff057224 */ /* 0x000fc600078e0026 */
[----:B------:R-:W-:Y:S02]  /*1380*/  IADD3.X R7, PT, PT, R7, -0x1, RZ, P0, !PT ;  /* 0xffffffff07077810 */ /* 0x000fe400007fe4ff */
[----:B------:R-:W-:-:S03]  /*1390*/  ISETP.GE.AND P0, PT, R4, 0x1, PT ;  /* 0x000000010400780c */ /* 0x000fc60003f06270 */
[----:B------:R0:W-:Y:S10]  /*13a0*/  STS.64 [R41+0x9000], R6 ;  /* 0x0090000629007388 */ /* 0x0001f40000000a00 */
[----:B------:R-:W-:Y:S05]  /*13b0*/  @!P0 BRA `(.L_x_17) ;  /* 0x00000000006c8947 */ /* 0x000fea0003800000 */
[----:B------:R-:W-:Y:S01]  /*13c0*/  BSSY B0, `(.L_x_18) ;  /* 0x0000019000007945 */ /* 0x000fe20003800000 */
[----:B------:R-:W-:Y:S02]  /*13d0*/  IMAD.MOV.U32 R8, RZ, RZ, -0x1 ;  /* 0xffffffffff087424 */ /* 0x000fe400078e00ff */
[----:B------:R-:W-:Y:S02]  /*13e0*/  IMAD.MOV.U32 R9, RZ, RZ, R4 ;  /* 0x000000ffff097224 */ /* 0x000fe400078e0004 */
[----:B------:R-:W-:-:S07]  /*13f0*/  IMAD.MOV.U32 R5, RZ, RZ, R38 ;  /* 0x000000ffff057224 */ /* 0x000fce00078e0026 */
.L_x_22:
[----:B0-----:R-:W0:Y:S01]  /*1400*/  LDC.64 R6, c[0x0][0x380] ;  /* 0x0000e000ff067b82 */ /* 0x001e220000000a00 */
[----:B------:R-:W-:Y:S01]  /*1410*/  VIADD R45, R9, 0xffffffff ;  /* 0xffffffff092d7836 */ /* 0x000fe20000000000 */
[----:B------:R-:W-:Y:S03]  /*1420*/  BSSY B2, `(.L_x_19) ;  /* 0x0000008000027945 */ /* 0x000fe60003800000 */
[----:B------:R-:W-:-:S04]  /*1430*/  IMAD R43, R45, 0x100, R19 ;  /* 0x000001002d2b7824 */ /* 0x000fc800078e0213 */
[----:B0-----:R-:W-:-:S07]  /*1440*/  IMAD.WIDE R6, R43, 0x4, R6 ;  /* 0x000000042b067825 */ /* 0x001fce00078e0206 */
.L_x_20:
[----:B------:R-:W-:Y:S05]  /*1450*/  YIELD ;  /* 0x0000000000007946 */ /* 0x000fea0003800000 */
[----:B------:R0:W-:Y:S06]  /*1460*/  MEMBAR.SC.CTA ;  /* 0x0000000000007992 */ /* 0x0001ec0000000000 */
[----:B0-----:R-:W2:Y:S02]  /*1470*/  LDG.E.STRONG.SYS R40, desc[UR8][R6.64] ;  /* 0x0000000806287981 */ /* 0x001ea4000c1f5900 */
[----:B--2---:R-:W-:-:S13]  /*1480*/  ISETP.NE.AND P0, PT, R40, RZ, PT ;  /* 0x000000ff2800720c */ /* 0x004fda0003f05270 */
[----:B------:R-:W-:Y:S05]  /*1490*/  @!P0 BRA `(.L_x_20) ;  /* 0xfffffffc00ec8947 */ /* 0x000fea000383ffff */
[----:B------:R-:W-:Y:S05]  /*14a0*/  BSYNC B2 ;  /* 0x0000000000027941 */ /* 0x000fea0003800000 */
.L_x_19:
[----:B------:R-:W-:Y:S01]  /*14b0*/  BSSY.RECONVERGENT B2, `(.L_x_21) ;  /* 0x0000006000027945 */ /* 0x000fe20003800200 */
[C---:B------:R-:W-:Y:S02]  /*14c0*/  ISETP.GT.AND P0, PT, R40.reuse, -0x1, PT ;  /* 0xffffffff2800780c */ /* 0x040fe40003f04270 */
[----:B------:R-:W-:Y:S01]  /*14d0*/  LOP3.LUT R40, R40, 0x3fffffff, RZ, 0xc0, !PT ;  /* 0x3fffffff28287812 */ /* 0x000fe200078ec0ff */
[----:B------:R-:W-:Y:S05]  /*14e0*/  WARPSYNC.EXCLUSIVE R8 ;  /* 0x0000000008007348 */ /* 0x000fea0003a00000 */
[----:B------:R-:W-:-:S05]  /*14f0*/  IMAD.IADD R5, R40, 0x1, R5 ;  /* 0x0000000128057824 */ /* 0x000fca00078e0205 */
[----:B------:R-:W-:-:S07]  /*1500*/  VOTE.ANY R8, PT, P0 ;  /* 0x0000000000087806 */ /* 0x000fce00000e0100 */
[----:B------:R-:W-:Y:S05]  /*1510*/  BSYNC.RECONVERGENT B2 ;  /* 0x0000000000027941 */ /* 0x000fea0003800200 */
.L_x_21:
[----:B------:R-:W-:Y:S01]  /*1520*/  ISETP.GT.U32.AND P1, PT, R9, 0x1, PT ;  /* 0x000000010900780c */ /* 0x000fe20003f24070 */
[----:B------:R-:W-:-:S12]  /*1530*/  IMAD.MOV.U32 R9, RZ, RZ, R45 ;  /* 0x000000ffff097224 */ /* 0x000fd800078e002d */
[----:B------:R-:W-:Y:S05]  /*1540*/  @P0 BRA P1, `(.L_x_22) ;  /* 0xfffffffc00ac0947 */ /* 0x000fea000083ffff */
[----:B------:R-:W-:Y:S05]  /*1550*/  BSYNC B0 ;  /* 0x0000000000007941 */ /* 0x000fea0003800000 */
.L_x_18:
[----:B------:R1:W2:Y:S02]  /*1560*/  LDS.64 R6, [R41+0x9000] ;  /* 0x0090000029067984 */ /* 0x0002a40000000a00 */
.L_x_17:
[C---:B------:R-:W-:Y:S01]  /*1570*/  IMAD.IADD R9, R5.reuse, 0x1, -R38 ;  /* 0x0000000105097824 */ /* 0x040fe200078e0a26 */
[----:B------:R-:W-:-:S04]  /*1580*/  LOP3.LUT R5, R5, 0x80000000, RZ, 0xfc, !PT ;  /* 0x8000000005057812 */ /* 0x000fc800078efcff */
[C---:B0-2---:R-:W-:Y:S01]  /*1590*/  IADD3 R6, P0, PT, R9.reuse, R6, RZ ;  /* 0x0000000609067210 */ /* 0x045fe20007f1e0ff */
[----:B------:R0:W-:Y:S03]  /*15a0*/  STG.E.STRONG.SYS desc[UR8][R20.64], R5 ;  /* 0x0000000514007986 */ /* 0x0001e6000c115908 */
[----:B------:R-:W-:-:S05]  /*15b0*/  LEA.HI.X.SX32 R7, R9, R7, 0x1, P0 ;  /* 0x0000000709077211 */ /* 0x000fca00000f0eff */
[----:B------:R0:W-:Y:S04]  /*15c0*/  STS.64 [R41+0x9000], R6 ;  /* 0x0090000629007388 */ /* 0x0001e80000000a00 */
.L_x_16:
[----:B------:R-:W-:Y:S05]  /*15d0*/  BSYNC B1 ;  /* 0x0000000000017941 */ /* 0x000fea0003800000 */
.L_x_15:
[----:B0-----:R-:W0:Y:S08]  /*15e0*/  LDC R5, c[0x0][0x3c0] ;  /* 0x0000f000ff057b82 */ /* 0x001e300000000800 */
[----:B------:R-:W2:Y:S01]  /*15f0*/  LDC.64 R8, c[0x0][0x390] ;  /* 0x0000e400ff087b82 */ /* 0x000ea20000000a00 */
[----:B0-----:R-:W-:Y:S02]  /*1600*/  ISETP.GE.AND P0, PT, R39, R5, PT ;  /* 0x000000052700720c */ /* 0x001fe40003f06270 */
[----:B--2---:R-:W-:-:S04]  /*1610*/  ISETP.EQ.U32.AND P1, PT, R8, RZ, PT ;  /* 0x000000ff0800720c */ /* 0x004fc80003f22070 */
[----:B------:R-:W-:-:S04]  /*1620*/  ISETP.EQ.OR.EX P0, PT, R9, RZ, !P0, P1 ;  /* 0x000000ff0900720c */ /* 0x000fc80004702710 */
[----:B------:R-:W-:-:S13]  /*1630*/  ISETP.GT.U32.OR P0, PT, R19, 0xff, P0 ;  /* 0x000000ff1300780c */ /* 0x000fda0000704470 */
[----:B------:R-:W-:Y:S05]  /*1640*/  @P0 BRA `(.L_x_23) ;  /* 0x0000000000240947 */ /* 0x000fea0003800000 */
[----:B------:R-:W0:Y:S01]  /*1650*/  LDS.64 R6, [R41+0x9000] ;  /* 0x0090000029067984 */ /* 0x000e220000000a00 */
[C---:B------:R-:W-:Y:S02]  /*1660*/  ISETP.GT.U32.AND P0, PT, R19.reuse, R47, PT ;  /* 0x0000002f1300720c */ /* 0x040fe40003f04070 */
[C---:B------:R-:W-:Y:S02]  /*1670*/  LEA R8, P2, R19.reuse, R8, 0x3 ;  /* 0x0000000813087211 */ /* 0x040fe400078418ff */
[----:B------:R-:W-:Y:S02]  /*1680*/  SEL R43, RZ, 0x1200, !P0 ;  /* 0x00001200ff2b7807 */ /* 0x000fe40004000000 */
[--C-:B------:R-:W-:Y:S02]  /*1690*/  SHF.R.S32.HI R21, RZ, 0x1f, R38.reuse ;  /* 0x0000001fff157819 */ /* 0x100fe40000011426 */
[----:B------:R-:W-:Y:S02]  /*16a0*/  LEA.HI.X R9, R19, R9, RZ, 0x3, P2 ;  /* 0x0000000913097211 */ /* 0x000fe400010f1cff */
[----:B0-----:R-:W-:-:S04]  /*16b0*/  IADD3 R6, P0, P1, R6, R43, R38 ;  /* 0x0000002b06067210 */ /* 0x001fc8000791e026 */
[----:B------:R-:W-:-:S05]  /*16c0*/  IADD3.X R7, PT, PT, R7, RZ, R21, P0, P1 ;  /* 0x000000ff07077210 */ /* 0x000fca00007e2415 */
[----:B------:R0:W-:Y:S04]  /*16d0*/  STG.E.64 desc[UR8][R8.64], R6 ;  /* 0x0000000608007986 */ /* 0x0001e8000c101b08 */
.L_x_23:
[----:B------:R-:W-:Y:S05]  /*16e0*/  WARPSYNC.ALL ;  /* 0x0000000000007948 */ /* 0x000fea0003800000 */
[----:B------:R-:W2:Y:S08]  /*16f0*/  S2UR UR6, SR_CgaCtaId ;  /* 0x00000000000679c3 */ /* 0x000eb00000008800 */
[----:B------:R-:W-:Y:S01]  /*1700*/  BAR.SYNC.DEFER_BLOCKING 0x0 ;  /* 0x0000000000007b1d */ /* 0x000fe20000010000 */
[----:B------:R-:W-:-:S05]  /*1710*/  ISETP.GT.AND P0, PT, R39, R5, PT ;  /* 0x000000052700720c */ /* 0x000fca0003f04270 */
[----:B------:R-:W-:Y:S02]  /*1720*/  UMOV UR5, 0x400 ;  /* 0x0000040000057882 */ /* 0x000fe40000000000 */
[----:B--2---:R-:W-:-:S06]  /*1730*/  ULEA UR5, UR6, UR5, 0x18 ;  /* 0x0000000506057291 */ /* 0x004fcc000f8ec0ff */
[----:B0-----:R-:W-:-:S06]  /*1740*/  LEA R6, R47, UR5, 0x3 ;  /* 0x000000052f067c11 */ /* 0x001fcc000f8e18ff */
[----:B------:R-:W0:Y:S01]  /*1750*/  LDS.64 R6, [R6+0x9000] ;  /* 0x0090000006067984 */ /* 0x000e220000000a00 */
[----:B------:R-:W-:Y:S05]  /*1760*/  @P0 BRA `(.L_x_24) ;  /* 0x0000000000480947 */ /* 0x000fea0003800000 */
[----:B------:R-:W2:Y:S01]  /*1770*/  LDCU.64 UR4, c[0x0][0x3a0] ;  /* 0x00007400ff0477ac */ /* 0x000ea20008000a00 */
[----:B0-----:R-:W-:-:S05]  /*1780*/  IADD3 R6, P1, PT, R0, R6, RZ ;  /* 0x0000000600067210 */ /* 0x001fca0007f3e0ff */
[----:B------:R-:W-:Y:S01]  /*1790*/  IMAD.X R7, RZ, RZ, R7, P1 ;  /* 0x000000ffff077224 */ /* 0x000fe200008e0607 */
[----:B--2---:R-:W-:-:S04]  /*17a0*/  LEA R8, P1, R6, UR4, 0x3 ;  /* 0x0000000406087c11 */ /* 0x004fc8000f8218ff */
[----:B------:R-:W-:-:S05]  /*17b0*/  LEA.HI.X R9, R6, UR5, R7, 0x3, P1 ;  /* 0x0000000506097c11 */ /* 0x000fca00088f1c07 */
[----:B------:R2:W-:Y:S04]  /*17c0*/  STG.E.64 desc[UR8][R8.64], R36 ;  /* 0x0000002408007986 */ /* 0x0005e8000c101b08 */
        /* <DEDUP_REMOVED lines=10> */
[----:B------:R2:W-:Y:S01]  /*1870*/  STG.E.64 desc[UR8][R8.64+0xb00], R14 ;  /* 0x000b000e08007986 */ /* 0x0005e2000c101b08 */
[----:B------:R-:W-:Y:S05]  /*1880*/  BRA `(.L_x_25) ;  /* 0x0000000000a47947 */ /* 0x000fea0003800000 */
.L_x_24:
[----:B------:R-:W2:Y:S01]  /*1890*/  LDCU.64 UR4, c[0x0][0x3a0] ;  /* 0x00007400ff0477ac */ /* 0x000ea20008000a00 */
[----:B0-----:R-:W-:Y:S01]  /*18a0*/  IADD3 R6, P1, PT, R0, R6, RZ ;  /* 0x0000000600067210 */ /* 0x001fe20007f3e0ff */
[----:B------:R-:W-:Y:S02]  /*18b0*/  IMAD R19, R4, -0x1200, R5 ;  /* 0xffffee0004137824 */ /* 0x000fe400078e0205 */
[C---:B------:R-:W-:Y:S02]  /*18c0*/  VIADD R8, R0.reuse, 0x20 ;  /* 0x0000002000087836 */ /* 0x040fe40000000000 */
[C---:B------:R-:W-:Y:S01]  /*18d0*/  VIADD R18, R0.reuse, 0x40 ;  /* 0x0000004000127836 */ /* 0x040fe20000000000 */
[-C--:B------:R-:W-:Y:S01]  /*18e0*/  ISETP.GE.AND P4, PT, R0, R19.reuse, PT ;  /* 0x000000130000720c */ /* 0x080fe20003f86270 */
[----:B------:R-:W-:Y:S01]  /*18f0*/  IMAD.X R7, RZ, RZ, R7, P1 ;  /* 0x000000ffff077224 */ /* 0x000fe200008e0607 */
[-C--:B------:R-:W-:Y:S01]  /*1900*/  ISETP.GE.AND P5, PT, R8, R19.reuse, PT ;  /* 0x000000130800720c */ /* 0x080fe20003fa6270 */
[----:B------:R-:W-:Y:S01]  /*1910*/  VIADD R20, R0, 0x80 ;  /* 0x0000008000147836 */ /* 0x000fe20000000000 */
[----:B------:R-:W-:Y:S01]  /*1920*/  ISETP.GE.AND P6, PT, R18, R19, PT ;  /* 0x000000131200720c */ /* 0x000fe20003fc6270 */
[----:B------:R-:W-:-:S02]  /*1930*/  VIADD R18, R0, 0x60 ;  /* 0x0000006000127836 */ /* 0x000fc40000000000 */
[----:B------:R-:W-:Y:S01]  /*1940*/  VIADD R38, R0, 0xa0 ;  /* 0x000000a000267836 */ /* 0x000fe20000000000 */
[-C--:B------:R-:W-:Y:S01]  /*1950*/  ISETP.GE.AND P2, PT, R20, R19.reuse, PT ;  /* 0x000000131400720c */ /* 0x080fe20003f46270 */
[----:B------:R-:W-:Y:S01]  /*1960*/  VIADD R20, R0, 0xe0 ;  /* 0x000000e000147836 */ /* 0x000fe20000000000 */
[----:B--2---:R-:W-:Y:S02]  /*1970*/  LEA R8, P1, R6, UR4, 0x3 ;  /* 0x0000000406087c11 */ /* 0x004fe4000f8218ff */
[-C--:B------:R-:W-:Y:S02]  /*1980*/  ISETP.GE.AND P3, PT, R38, R19.reuse, PT ;  /* 0x000000132600720c */ /* 0x080fe40003f66270 */
[----:B------:R-:W-:Y:S02]  /*1990*/  LEA.HI.X R9, R6, UR5, R7, 0x3, P1 ;  /* 0x0000000506097c11 */ /* 0x000fe400088f1c07 */
[----:B------:R-:W-:Y:S01]  /*19a0*/  ISETP.GE.AND P1, PT, R18, R19, PT ;  /* 0x000000131200720c */ /* 0x000fe20003f26270 */
[----:B------:R-:W-:-:S02]  /*19b0*/  VIADD R18, R0, 0xc0 ;  /* 0x000000c000127836 */ /* 0x000fc40000000000 */
[----:B------:R0:W-:Y:S03]  /*19c0*/  @!P4 STG.E.64 desc[UR8][R8.64], R36 ;  /* 0x000000240800c986 */ /* 0x0001e6000c101b08 */
[-C--:B------:R-:W-:Y:S01]  /*19d0*/  ISETP.GE.AND P4, PT, R18, R19.reuse, PT ;  /* 0x000000131200720c */ /* 0x080fe20003f86270 */
[----:B------:R0:W-:Y:S01]  /*19e0*/  @!P5 STG.E.64 desc[UR8][R8.64+0x100], R34 ;  /* 0x000100220800d986 */ /* 0x0001e2000c101b08 */
[-C--:B------:R-:W-:Y:S01]  /*19f0*/  ISETP.GE.AND P5, PT, R20, R19.reuse, PT ;  /* 0x000000131400720c */ /* 0x080fe20003fa6270 */
[C---:B------:R-:W-:Y:S02]  /*1a00*/  VIADD R18, R0.reuse, 0x100 ;  /* 0x0000010000127836 */ /* 0x040fe40000000000 */
[----:B------:R-:W-:Y:S01]  /*1a10*/  VIADD R20, R0, 0x120 ;  /* 0x0000012000147836 */ /* 0x000fe20000000000 */
[----:B------:R0:W-:Y:S02]  /*1a20*/  @!P6 STG.E.64 desc[UR8][R8.64+0x200], R32 ;  /* 0x000200200800e986 */ /* 0x0001e4000c101b08 */
[-C--:B------:R-:W-:Y:S01]  /*1a30*/  ISETP.GE.AND P6, PT, R18, R19.reuse, PT ;  /* 0x000000131200720c */ /* 0x080fe20003fc6270 */
[----:B------:R-:W-:Y:S01]  /*1a40*/  VIADD R18, R0, 0x140 ;  /* 0x0000014000127836 */ /* 0x000fe20000000000 */
[----:B------:R0:W-:Y:S01]  /*1a50*/  @!P1 STG.E.64 desc[UR8][R8.64+0x300], R10 ;  /* 0x0003000a08009986 */ /* 0x0001e2000c101b08 */
[----:B------:R-:W-:Y:S01]  /*1a60*/  ISETP.GE.AND P1, PT, R20, R19, PT ;  /* 0x000000131400720c */ /* 0x000fe20003f26270 */
[----:B------:R-:W-:-:S02]  /*1a70*/  VIADD R20, R0, 0x160 ;  /* 0x0000016000147836 */ /* 0x000fc40000000000 */
[----:B------:R0:W-:Y:S01]  /*1a80*/  @!P2 STG.E.64 desc[UR8][R8.64+0x400], R30 ;  /* 0x0004001e0800a986 */ /* 0x0001e2000c101b08 */
[----:B------:R-:W-:-:S03]  /*1a90*/  ISETP.GE.AND P2, PT, R18, R19, PT ;  /* 0x000000131200720c */ /* 0x000fc60003f46270 */
[----:B------:R0:W-:Y:S01]  /*1aa0*/  @!P3 STG.E.64 desc[UR8][R8.64+0x500], R12 ;  /* 0x0005000c0800b986 */ /* 0x0001e2000c101b08 */
[----:B------:R-:W-:-:S03]  /*1ab0*/  ISETP.GE.AND P3, PT, R20, R19, PT ;  /* 0x000000131400720c */ /* 0x000fc60003f66270 */
[----:B------:R0:W-:Y:S04]  /*1ac0*/  @!P4 STG.E.64 desc[UR8][R8.64+0x600], R28 ;  /* 0x0006001c0800c986 */ /* 0x0001e8000c101b08 */
[----:B------:R0:W-:Y:S04]  /*1ad0*/  @!P5 STG.E.64 desc[UR8][R8.64+0x700], R26 ;  /* 0x0007001a0800d986 */ /* 0x0001e8000c101b08 */
[----:B------:R0:W-:Y:S04]  /*1ae0*/  @!P6 STG.E.64 desc[UR8][R8.64+0x800], R24 ;  /* 0x000800180800e986 */ /* 0x0001e8000c101b08 */
[----:B------:R0:W-:Y:S04]  /*1af0*/  @!P1 STG.E.64 desc[UR8][R8.64+0x900], R22 ;  /* 0x0009001608009986 */ /* 0x0001e8000c101b08 */
[----:B------:R0:W-:Y:S04]  /*1b00*/  @!P2 STG.E.64 desc[UR8][R8.64+0xa00], R16 ;  /* 0x000a00100800a986 */ /* 0x0001e8000c101b08 */
[----:B------:R0:W-:Y:S02]  /*1b10*/  @!P3 STG.E.64 desc[UR8][R8.64+0xb00], R14 ;  /* 0x000b000e0800b986 */ /* 0x0001e4000c101b08 */
.L_x_25:
[----:B------:R-:W-:Y:S05]  /*1b20*/  @P0 BRA `(.L_x_26) ;  /* 0x0000000000340947 */ /* 0x000fea0003800000 */
[----:B0-2---:R0:W5:Y:S04]  /*1b30*/  LDG.E.64 R26, desc[UR8][R2.64] ;  /* 0x00000008021a7981 */ /* 0x005168000c1e1b00 */
        /* <DEDUP_REMOVED lines=12> */
.L_x_26:
[----:B0-2---:R-:W-:Y:S02]  /*1c00*/  IMAD R33, R4, -0x1200, R5 ;  /* 0xffffee0004217824 */ /* 0x005fe400078e0205 */
[C---:B------:R-:W-:Y:S02]  /*1c10*/  VIADD R32, R0.reuse, 0x20 ;  /* 0x0000002000207836 */ /* 0x040fe40000000000 */
[C---:B------:R-:W-:Y:S01]  /*1c20*/  VIADD R34, R0.reuse, 0x40 ;  /* 0x0000004000227836 */ /* 0x040fe20000000000 */
[CC--:B------:R-:W-:Y:S01]  /*1c30*/  ISETP.GE.AND P4, PT, R0.reuse, R33.reuse, PT ;  /* 0x000000210000720c */ /* 0x0c0fe20003f86270 */
[----:B------:R-:W-:Y:S01]  /*1c40*/  VIADD R36, R0, 0x80 ;  /* 0x0000008000247836 */ /* 0x000fe20000000000 */
[-C--:B------:R-:W-:Y:S01]  /*1c50*/  ISETP.GE.AND P5, PT, R32, R33.reuse, PT ;  /* 0x000000212000720c */ /* 0x080fe20003fa6270 */
[----:B------:R-:W-:Y:S01]  /*1c60*/  VIADD R32, R0, 0x60 ;  /* 0x0000006000207836 */ /* 0x000fe20000000000 */
[-C--:B------:R-:W-:Y:S01]  /*1c70*/  ISETP.GE.AND P6, PT, R34, R33.reuse, PT ;  /* 0x000000212200720c */ /* 0x080fe20003fc6270 */
[----:B------:R-:W-:Y:S01]  /*1c80*/  VIADD R34, R0, 0xa0 ;  /* 0x000000a000227836 */ /* 0x000fe20000000000 */
[----:B------:R-:W-:-:S02]  /*1c90*/  ISETP.GE.AND P2, PT, R36, R33, PT ;  /* 0x000000212400720c */ /* 0x000fc40003f46270 */
[-C--:B------:R-:W-:Y:S01]  /*1ca0*/  ISETP.GE.AND P1, PT, R32, R33.reuse, PT ;  /* 0x000000212000720c */ /* 0x080fe20003f26270 */
[----:B------:R-:W-:Y:S01]  /*1cb0*/  VIADD R32, R0, 0xc0 ;  /* 0x000000c000207836 */ /* 0x000fe20000000000 */
[-C--:B------:R-:W-:Y:S01]  /*1cc0*/  ISETP.GE.AND P3, PT, R34, R33.reuse, PT ;  /* 0x000000212200720c */ /* 0x080fe20003f66270 */
[----:B------:R-:W-:Y:S02]  /*1cd0*/  VIADD R34, R0, 0xe0 ;  /* 0x000000e000227836 */ /* 0x000fe40000000000 */
[----:B------:R2:W5:Y:S01]  /*1ce0*/  @!P4 LDG.E.64 R26, desc[UR8][R2.64] ;  /* 0x00000008021ac981 */ /* 0x000562000c1e1b00 */
[-C--:B------:R-:W-:Y:S01]  /*1cf0*/  ISETP.GE.AND P4, PT, R32, R33.reuse, PT ;  /* 0x000000212000720c */ /* 0x080fe20003f86270 */
[----:B------:R-:W-:Y:S02]  /*1d00*/  VIADD R32, R0, 0x100 ;  /* 0x0000010000207836 */ /* 0x000fe40000000000 */
[----:B------:R2:W5:Y:S01]  /*1d10*/  @!P5 LDG.E.64 R28, desc[UR8][R2.64+0x100] ;  /* 0x00010008021cd981 */ /* 0x000562000c1e1b00 */
[----:B------:R-:W-:Y:S01]  /*1d20*/  ISETP.GE.AND P5, PT, R34, R33, PT ;  /* 0x000000212200720c */ /* 0x000fe20003fa6270 */
[----:B------:R-:W-:-:S02]  /*1d30*/  VIADD R34, R0, 0x120 ;  /* 0x0000012000227836 */ /* 0x000fc40000000000 */
[----:B------:R2:W5:Y:S01]  /*1d40*/  @!P6 LDG.E.64 R22, desc[UR8][R2.64+0x200] ;  /* 0x000200080216e981 */ /* 0x000562000c1e1b00 */
[-C--:B------:R-:W-:Y:S01]  /*1d50*/  ISETP.GE.AND P6, PT, R32, R33.reuse, PT ;  /* 0x000000212000720c */ /* 0x080fe20003fc6270 */
[----:B------:R-:W-:Y:S02]  /*1d60*/  VIADD R32, R0, 0x140 ;  /* 0x0000014000207836 */ /* 0x000fe40000000000 */
[----:B------:R2:W5:Y:S01]  /*1d70*/  @!P1 LDG.E.64 R24, desc[UR8][R2.64+0x300] ;  /* 0x0003000802189981 */ /* 0x000562000c1e1b00 */
[-C--:B------:R-:W-:Y:S01]  /*1d80*/  ISETP.GE.AND P1, PT, R34, R33.reuse, PT ;  /* 0x000000212200720c */ /* 0x080fe20003f26270 */
[----:B------:R-:W-:Y:S02]  /*1d90*/  VIADD R34, R0, 0x160 ;  /* 0x0000016000227836 */ /* 0x000fe40000000000 */
[----:B------:R2:W5:Y:S01]  /*1da0*/  @!P2 LDG.E.64 R20, desc[UR8][R2.64+0x400] ;  /* 0x000400080214a981 */ /* 0x000562000c1e1b00 */
[----:B------:R-:W-:-:S03]  /*1db0*/  ISETP.GE.AND P2, PT, R32, R33, PT ;  /* 0x000000212000720c */ /* 0x000fc60003f46270 */
[----:B------:R2:W5:Y:S01]  /*1dc0*/  @!P3 LDG.E.64 R18, desc[UR8][R2.64+0x500] ;  /* 0x000500080212b981 */ /* 0x000562000c1e1b00 */
[----:B------:R-:W-:-:S03]  /*1dd0*/  ISETP.GE.AND P3, PT, R34, R33, PT ;  /* 0x000000212200720c */ /* 0x000fc60003f66270 */
[----:B------:R2:W5:Y:S04]  /*1de0*/  @!P4 LDG.E.64 R16, desc[UR8][R2.64+0x600] ;  /* 0x000600080210c981 */ /* 0x000568000c1e1b00 */
[----:B------:R2:W5:Y:S04]  /*1df0*/  @!P5 LDG.E.64 R14, desc[UR8][R2.64+0x700] ;  /* 0x00070008020ed981 */ /* 0x000568000c1e1b00 */
[----:B------:R2:W5:Y:S04]  /*1e00*/  @!P6 LDG.E.64 R12, desc[UR8][R2.64+0x800] ;  /* 0x00080008020ce981 */ /* 0x000568000c1e1b00 */
[----:B------:R2:W5:Y:S04]  /*1e10*/  @!P1 LDG.E.64 R10, desc[UR8][R2.64+0x900] ;  /* 0x00090008020a9981 */ /* 0x000568000c1e1b00 */
[----:B------:R2:W5:Y:S04]  /*1e20*/  @!P2 LDG.E.64 R8, desc[UR8][R2.64+0xa00] ;  /* 0x000a00080208a981 */ /* 0x000568000c1e1b00 */
[----:B------:R2:W5:Y:S02]  /*1e30*/  @!P3 LDG.E.64 R30, desc[UR8][R2.64+0xb00] ;  /* 0x000b0008021eb981 */ /* 0x000564000c1e1b00 */
.L_x_27:
[----:B------:R-:W-:Y:S05]  /*1e40*/  @P0 BRA `(.L_x_28) ;  /* 0x0000000000400947 */ /* 0x000fea0003800000 */
[----:B------:R-:W0:Y:S02]  /*1e50*/  LDCU.64 UR4, c[0x0][0x3b0] ;  /* 0x00007600ff0477ac */ /* 0x000e240008000a00 */
[----:B0-2---:R-:W-:-:S04]  /*1e60*/  LEA R2, P0, R6, UR4, 0x3 ;  /* 0x0000000406027c11 */ /* 0x005fc8000f8018ff */
[----:B------:R-:W-:-:S05]  /*1e70*/  LEA.HI.X R3, R6, UR5, R7, 0x3, P0 ;  /* 0x0000000506037c11 */ /* 0x000fca00080f1c07 */
[----:B-----5:R-:W-:Y:S04]  /*1e80*/  STG.E.64 desc[UR8][R2.64], R26 ;  /* 0x0000001a02007986 */ /* 0x020fe8000c101b08 */
[----:B------:R-:W-:Y:S04]  /*1e90*/  STG.E.64 desc[UR8][R2.64+0x100], R28 ;  /* 0x0001001c02007986 */ /* 0x000fe8000c101b08 */
        /* <DEDUP_REMOVED lines=9> */
[----:B------:R-:W-:Y:S01]  /*1f30*/  STG.E.64 desc[UR8][R2.64+0xb00], R30 ;  /* 0x000b001e02007986 */ /* 0x000fe2000c101b08 */
[----:B------:R-:W-:Y:S05]  /*1f40*/  EXIT ;  /* 0x000000000000794d */ /* 0x000fea0003800000 */
.L_x_28:
[----:B------:R-:W3:Y:S01]  /*1f50*/  LDCU.64 UR4, c[0x0][0x3b0] ;  /* 0x00007600ff0477ac */ /* 0x000ee20008000a00 */
[----:B------:R-:W-:Y:S02]  /*1f60*/  IMAD R5, R4, -0x1200, R5 ;  /* 0xffffee0004057824 */ /* 0x000fe400078e0205 */
[C---:B0-2---:R-:W-:Y:S02]  /*1f70*/  VIADD R2, R0.reuse, 0x20 ;  /* 0x0000002000027836 */ /* 0x045fe40000000000 */
[C---:B------:R-:W-:Y:S01]  /*1f80*/  VIADD R4, R0.reuse, 0x40 ;  /* 0x0000004000047836 */ /* 0x040fe20000000000 */
[CC--:B------:R-:W-:Y:S01]  /*1f90*/  ISETP.GE.AND P5, PT, R0.reuse, R5.reuse, PT ;  /* 0x000000050000720c */ /* 0x0c0fe20003fa6270 */
[----:B------:R-:W-:Y:S01]  /*1fa0*/  VIADD R32, R0, 0x60 ;  /* 0x0000006000207836 */ /* 0x000fe20000000000 */
[-C--:B------:R-:W-:Y:S01]  /*1fb0*/  ISETP.GE.AND P6, PT, R2, R5.reuse, PT ;  /* 0x000000050200720c */ /* 0x080fe20003fc6270 */
[----:B------:R-:W-:Y:S01]  /*1fc0*/  VIADD R34, R0, 0xc0 ;  /* 0x000000c000227836 */ /* 0x000fe20000000000 */
[-C--:B------:R-:W-:Y:S01]  /*1fd0*/  ISETP.GE.AND P0, PT, R4, R5.reuse, PT ;  /* 0x000000050400720c */ /* 0x080fe20003f06270 */
[----:B------:R-:W-:Y:S01]  /*1fe0*/  VIADD R4, R0, 0x80 ;  /* 0x0000008000047836 */ /* 0x000fe20000000000 */
[-C--:B------:R-:W-:Y:S01]  /*1ff0*/  ISETP.GE.AND P1, PT, R32, R5.reuse, PT ;  /* 0x000000052000720c */ /* 0x080fe20003f26270 */
[----:B------:R-:W-:Y:S01]  /*2000*/  VIADD R32, R0, 0xa0 ;  /* 0x000000a000207836 */ /* 0x000fe20000000000 */
[----:B------:R-:W-:-:S02]  /*2010*/  ISETP.GE.AND P4, PT, R34, R5, PT ;  /* 0x000000052200720c */ /* 0x000fc40003f86270 */
[----:B---3--:R-:W-:Y:S02]  /*2020*/  LEA R2, P2, R6, UR4, 0x3 ;  /* 0x0000000406027c11 */ /* 0x008fe4000f8418ff */
[-C--:B------:R-:W-:Y:S02]  /*2030*/  ISETP.GE.AND P3, PT, R32, R5.reuse, PT ;  /* 0x000000052000720c */ /* 0x080fe40003f66270 */
[----:B------:R-:W-:Y:S01]  /*2040*/  LEA.HI.X R3, R6, UR5, R7, 0x3, P2 ;  /* 0x0000000506037c11 */ /* 0x000fe200090f1c07 */
[----:B------:R-:W-:Y:S01]  /*2050*/  VIADD R6, R0, 0x100 ;  /* 0x0000010000067836 */ /* 0x000fe20000000000 */
[-C--:B------:R-:W-:Y:S01]  /*2060*/  ISETP.GE.AND P2, PT, R4, R5.reuse, PT ;  /* 0x000000050400720c */ /* 0x080fe20003f46270 */
[----:B------:R-:W-:Y:S02]  /*2070*/  VIADD R4, R0, 0xe0 ;  /* 0x000000e000047836 */ /* 0x000fe40000000000 */
[----:B-----5:R0:W-:Y:S03]  /*2080*/  @!P5 STG.E.64 desc[UR8][R2.64], R26 ;  /* 0x0000001a0200d986 */ /* 0x0201e6000c101b08 */
[-C--:B------:R-:W-:Y:S01]  /*2090*/  ISETP.GE.AND P5, PT, R4, R5.reuse, PT ;  /* 0x000000050400720c */ /* 0x080fe20003fa6270 */
[----:B------:R0:W-:Y:S01]  /*20a0*/  @!P6 STG.E.64 desc[UR8][R2.64+0x100], R28 ;  /* 0x0001001c0200e986 */ /* 0x0001e2000c101b08 */
[----:B------:R-:W-:Y:S01]  /*20b0*/  ISETP.GE.AND P6, PT, R6, R5, PT ;  /* 0x000000050600720c */ /* 0x000fe20003fc6270 */
[----:B------:R-:W-:-:S02]  /*20c0*/  VIADD R4, R0, 0x120 ;  /* 0x0000012000047836 */ /* 0x000fc40000000000 */
[C---:B------:R-:W-:Y:S01]  /*20d0*/  VIADD R6, R0.reuse, 0x140 ;  /* 0x0000014000067836 */ /* 0x040fe20000000000 */
[----:B------:R0:W-:Y:S01]  /*20e0*/  @!P0 STG.E.64 desc[UR8][R2.64+0x200], R22 ;  /* 0x0002001602008986 */ /* 0x0001e2000c101b08 */
[----:B------:R-:W-:Y:S01]  /*20f0*/  VIADD R0, R0, 0x160 ;  /* 0x0000016000007836 */ /* 0x000fe20000000000 */
[-C--:B------:R-:W-:Y:S02]  /*2100*/  ISETP.GE.AND P0, PT, R4, R5.reuse, PT ;  /* 0x000000050400720c */ /* 0x080fe40003f06270 */
        /* <DEDUP_REMOVED lines=9> */
[----:B------:R0:W-:Y:S01]  /*21a0*/  @!P1 STG.E.64 desc[UR8][R2.64+0xa00], R8 ;  /* 0x000a000802009986 */ /* 0x0001e2000c101b08 */
[----:B------:R-:W-:Y:S05]  /*21b0*/  @P2 EXIT ;  /* 0x000000000000294d */ /* 0x000fea0003800000 */
[----:B------:R-:W-:Y:S01]  /*21c0*/  STG.E.64 desc[UR8][R2.64+0xb00], R30 ;  /* 0x000b001e02007986 */ /* 0x000fe2000c101b08 */
[----:B------:R-:W-:Y:S05]  /*21d0*/  EXIT ;  /* 0x000000000000794d */ /* 0x000fea0003800000 */
.L_x_14:
[----:B------:R-:W-:Y:S01]  /*21e0*/  IMAD.MOV.U32 R18, RZ, RZ, RZ ;  /* 0x000000ffff127224 */ /* 0x000fe200078e00ff */
[C---:B------:R-:W-:Y:S01]  /*21f0*/  ISETP.GT.U32.AND P0, PT, R19.reuse, 0x1f, PT ;  /* 0x0000001f1300780c */ /* 0x040fe20003f04070 */
[----:B------:R-:W-:Y:S05]  /*2200*/  WARPSYNC.ALL ;  /* 0x0000000000007948 */ /* 0x000fea0003800000 */
[----:B------:R-:W-:-:S04]  /*2210*/  IMAD.HI.U32 R48, R19, 0x15555556, R18 ;  /* 0x1555555613307827 */ /* 0x000fc800078e0012 */
[----:B------:R-:W-:-:S05]  /*2220*/  IMAD R43, R48, 0x4, R41 ;  /* 0x00000004302b7824 */ /* 0x000fca00078e0229 */
[----:B------:R0:W-:Y:S01]  /*2230*/  STS [R43+0x3410], R38 ;  /* 0x003410262b007388 */ /* 0x0001e20000000800 */
[----:B------:R-:W-:Y:S06]  /*2240*/  BAR.SYNC.DEFER_BLOCKING 0x0 ;  /* 0x0000000000007b1d */ /* 0x000fec0000010000 */
[----:B------:R-:W-:Y:S05]  /*2250*/  @P0 BRA `(.L_x_29) ;  /* 0x0000000000dc0947 */ /* 0x000fea0003800000 */
[----:B------:R-:W-:Y:S01]  /*2260*/  IMAD R53, R19, 0x34, R41 ;  /* 0x0000003413357824 */ /* 0x000fe200078e0229 */
[----:B------:R-:W-:-:S04]  /*2270*/  UMOV UR5, 0xffffffff ;  /* 0xffffffff00057882 */ /* 0x000fc80000000000 */
[----:B------:R-:W-:Y:S04]  /*2280*/  LDS R64, [R53+0x3410] ;  /* 0x0034100035407984 */ /* 0x000fe80000000800 */
[----:B------:R-:W-:Y:S04]  /*2290*/  LDS R48, [R53+0x3414] ;  /* 0x0034140035307984 */ /* 0x000fe80000000800 */
[----:B------:R-:W1:Y:S04]  /*22a0*/  LDS R57, [R53+0x3418] ;  /* 0x0034180035397984 */ /* 0x000e680000000800 */
[----:B------:R-:W-:Y:S04]  /*22b0*/  LDS R56, [R53+0x341c] ;  /* 0x00341c0035387984 */ /* 0x000fe80000000800 */
[----:B------:R-:W2:Y:S04]  /*22c0*/  LDS R55, [R53+0x3420] ;  /* 0x0034200035377984 */ /* 0x000ea80000000800 */
[----:B------:R-:W-:Y:S04]  /*22d0*/  LDS R60, [R53+0x3424] ;  /* 0x00342400353c7984 */ /* 0x000fe80000000800 */
[----:B------:R-:W3:Y:S04]  /*22e0*/  LDS R65, [R53+0x3428] ;  /* 0x0034280035417984 */ /* 0x000ee80000000800 */
[----:B------:R-:W-:Y:S04]  /*22f0*/  LDS R63, [R53+0x342c] ;  /* 0x00342c00353f7984 */ /* 0x000fe80000000800 */
[----:B------:R-:W4:Y:S04]  /*2300*/  LDS R62, [R53+0x3430] ;  /* 0x00343000353e7984 */ /* 0x000f280000000800 */
[----:B------:R-:W-:Y:S04]  /*2310*/  LDS R61, [R53+0x3434] ;  /* 0x00343400353d7984 */ /* 0x000fe80000000800 */
[----:B------:R-:W5:Y:S04]  /*2320*/  LDS R58, [R53+0x3438] ;  /* 0x00343800353a7984 */ /* 0x000f680000000800 */
[----:B------:R-:W0:Y:S01]  /*2330*/  LDS R66, [R53+0x343c] ;  /* 0x00343c0035427984 */ /* 0x000e220000000800 */
[----:B-1----:R-:W-:-:S04]  /*2340*/  IADD3 R67, PT, PT, R57, R48, R64 ;  /* 0x0000003039437210 */ /* 0x002fc80007ffe040 */
[----:B--2---:R-:W-:-:S04]  /*2350*/  IADD3 R67, PT, PT, R55, R67, R56 ;  /* 0x0000004337437210 */ /* 0x004fc80007ffe038 */
[----:B---3--:R-:W-:-:S04]  /*2360*/  IADD3 R67, PT, PT, R65, R67, R60 ;  /* 0x0000004341437210 */ /* 0x008fc80007ffe03c */
[----:B----4-:R-:W-:-:S04]  /*2370*/  IADD3 R67, PT, PT, R62, R67, R63 ;  /* 0x000000433e437210 */ /* 0x010fc80007ffe03f */
[----:B-----5:R-:W-:-:S05]  /*2380*/  IADD3 R67, PT, PT, R58, R67, R61 ;  /* 0x000000433a437210 */ /* 0x020fca0007ffe03d */
[----:B0-----:R-:W-:Y:S01]  /*2390*/  IMAD.IADD R66, R66, 0x1, R67 ;  /* 0x0000000142427824 */ /* 0x001fe200078e0243 */
[----:B------:R-:W-:Y:S06]  /*23a0*/  BRA.DIV UR5, `(.L_x_30) ;  /* 0x0000005605587947 */ /* 0x000fec000b800000 */
[----:B------:R-:W0:Y:S02]  /*23b0*/  SHFL.UP P0, R67, R66, 0x1, RZ ;  /* 0x0420000042437989 */ /* 0x000e2400000000ff */
[----:B0-----:R-:W-:-:S05]  /*23c0*/  @P0 IMAD.IADD R67, R66, 0x1, R67 ;  /* 0x0000000142430824 */ /* 0x001fca00078e0243 */
[----:B------:R-:W0:Y:S02]  /*23d0*/  SHFL.UP P0, R68, R67, 0x2, RZ ;  /* 0x0440000043447989 */ /* 0x000e2400000000ff */
[----:B0-----:R-:W-:-:S05]  /*23e0*/  @P0 IMAD.IADD R68, R67, 0x1, R68 ;  /* 0x0000000143440824 */ /* 0x001fca00078e0244 */
[----:B------:R-:W0:Y:S02]  /*23f0*/  SHFL.UP P0, R69, R68, 0x4, RZ ;  /* 0x0480000044457989 */ /* 0x000e2400000000ff */
[----:B0-----:R-:W-:-:S05]  /*2400*/  @P0 IMAD.IADD R69, R68, 0x1, R69 ;  /* 0x0000000144450824 */ /* 0x001fca00078e0245 */
[----:B------:R-:W0:Y:S02]  /*2410*/  SHFL.UP P0, R70, R69, 0x8, RZ ;  /* 0x0500000045467989 */ /* 0x000e2400000000ff */
[----:B0-----:R-:W-:-:S05]  /*2420*/  @P0 IMAD.IADD R70, R69, 0x1, R70 ;  /* 0x0000000145460824 */ /* 0x001fca00078e0246 */
[----:B------:R0:W1:Y:S02]  /*2430*/  SHFL.UP P0, R71, R70, 0x10, RZ ;  /* 0x0600000046477989 */ /* 0x00006400000000ff */
.L_x_99:
[----:B-1----:R-:W-:-:S04]  /*2440*/  @P0 IMAD.IADD R71, R70, 0x1, R71 ;  /* 0x0000000146470824 */ /* 0x002fc800078e0247 */
[----:B------:R-:W-:-:S04]  /*2450*/  IMAD.IADD R66, R71, 0x1, -R66 ;  /* 0x0000000147427824 */ /* 0x000fc800078e0a42 */
[----:B------:R-:W-:Y:S01]  /*2460*/  IMAD.IADD R64, R64, 0x1, R66 ;  /* 0x0000000140407824 */ /* 0x000fe200078e0242 */
[----:B------:R1:W-:Y:S03]  /*2470*/  STS [R53+0x3410], R66 ;  /* 0x0034104235007388 */ /* 0x0003e60000000800 */
        /* <DEDUP_REMOVED lines=19> */
[----:B------:R1:W-:Y:S04]  /*25b0*/  STS [R53+0x3438], R61 ;  /* 0x0034383d35007388 */ /* 0x0003e80000000800 */
[----:B------:R1:W-:Y:S02]  /*25c0*/  STS [R53+0x343c], R58 ;  /* 0x00343c3a35007388 */ /* 0x0003e40000000800 */
.L_x_29:
[----:B------:R-:W-:Y:S05]  /*25d0*/  WARPSYNC.ALL ;  /* 0x0000000000007948 */ /* 0x000fea0003800000 */
[----:B------:R-:W-:Y:S01]  /*25e0*/  BAR.SYNC.DEFER_BLOCKING 0x0 ;  /* 0x0000000000007b1d */ /* 0x000fe20000010000 */
[----:B------:R-:W-:-:S05]  /*25f0*/  ISETP.NE.AND P0, PT, R59, RZ, PT ;  /* 0x000000ff3b00720c */ /* 0x000fca0003f05270 */
[----:B------:R-:W-:Y:S01]  /*2600*/  BSSY.RECONVERGENT B0, `(.L_x_31) ;  /* 0x0000028000007945 */ /* 0x000fe20003800200 */
[----:B0-----:R-:W0:Y:S07]  /*2610*/  LDS R43, [R43+0x3410] ;  /* 0x003410002b2b7984 */ /* 0x001e2e0000000800 */
[----:B------:R-:W-:Y:S05]  /*2620*/  @P0 BRA `(.L_x_32) ;  /* 0x0000000000940947 */ /* 0x000fea0003800000 */
[----:B-1----:R-:W-:-:S05]  /*2630*/  IMAD R48, R19, 0x4, R41 ;  /* 0x0000000413307824 */ /* 0x002fca00078e0229 */
[----:B------:R-:W0:Y:S04]  /*2640*/  LDS R56, [R48] ;  /* 0x0000000030387984 */ /* 0x000e280000000800 */
        /* <DEDUP_REMOVED lines=8> */
[----:B------:R-:W5:Y:S04]  /*26d0*/  LDS R74, [R48+0x2400] ;  /* 0x00240000304a7984 */ /* 0x000f680000000800 */
[----:B------:R-:W5:Y:S01]  /*26e0*/  LDS R76, [R48+0x2800] ;  /* 0x00280000304c7984 */ /* 0x000f620000000800 */
[----:B0-----:R-:W-:-:S03]  /*26f0*/  IMAD.IADD R53, R43, 0x1, R56 ;  /* 0x000000012b357824 */ /* 0x001fc600078e0238 */
[----:B------:R-:W0:Y:S01]  /*2700*/  LDS R71, [R48+0x2c00] ;  /* 0x002c000030477984 */ /* 0x000e220000000800 */
[C---:B-1----:R-:W-:Y:S02]  /*2710*/  IMAD.IADD R55, R43.reuse, 0x1, R58 ;  /* 0x000000012b377824 */ /* 0x042fe400078e023a */
[C---:B--2---:R-:W-:Y:S01]  /*2720*/  IMAD.IADD R57, R43.reuse, 0x1, R60 ;  /* 0x000000012b397824 */ /* 0x044fe200078e023c */
[----:B------:R1:W-:Y:S01]  /*2730*/  STS [R48], R53 ;  /* 0x0000003530007388 */ /* 0x0003e20000000800 */
        /* <DEDUP_REMOVED lines=8> */
[----:B-1----:R-:W-:-:S03]  /*27c0*/  IMAD.IADD R53, R43, 0x1, R70 ;  /* 0x000000012b357824 */ /* 0x002fc600078e0246 */
[----:B------:R4:W-:Y:S01]  /*27d0*/  STS [R48+0x1400], R65 ;  /* 0x0014004130007388 */ /* 0x0009e20000000800 */
[----:B--2---:R-:W-:-:S03]  /*27e0*/  IMAD.IADD R55, R43, 0x1, R72 ;  /* 0x000000012b377824 */ /* 0x004fc600078e0248 */
[----:B------:R4:W-:Y:S01]  /*27f0*/  STS [R48+0x1800], R67 ;  /* 0x0018004330007388 */ /* 0x0009e20000000800 */
[----:B---3--:R-:W-:-:S03]  /*2800*/  IMAD.IADD R57, R43, 0x1, R74 ;  /* 0x000000012b397824 */ /* 0x008fc600078e024a */
[----:B------:R4:W-:Y:S01]  /*2810*/  STS [R48+0x1c00], R53 ;  /* 0x001c003530007388 */ /* 0x0009e20000000800 */
[----:B------:R-:W-:-:S03]  /*2820*/  IMAD.IADD R69, R43, 0x1, R76 ;  /* 0x000000012b457824 */ /* 0x000fc600078e024c */
[----:B------:R4:W-:Y:S01]  /*2830*/  STS [R48+0x2000], R55 ;  /* 0x0020003730007388 */ /* 0x0009e20000000800 */
[----:B0-----:R-:W-:-:S03]  /*2840*/  IMAD.IADD R71, R43, 0x1, R71 ;  /* 0x000000012b477824 */ /* 0x001fc600078e0247 */
[----:B------:R4:W-:Y:S04]  /*2850*/  STS [R48+0x2400], R57 ;  /* 0x0024003930007388 */ /* 0x0009e80000000800 */
[----:B------:R4:W-:Y:S04]  /*2860*/  STS [R48+0x2800], R69 ;  /* 0x0028004530007388 */ /* 0x0009e80000000800 */
[----:B------:R4:W-:Y:S02]  /*2870*/  STS [R48+0x2c00], R71 ;  /* 0x002c004730007388 */ /* 0x0009e40000000800 */
.L_x_32:
[----:B------:R-:W-:Y:S05]  /*2880*/  BSYNC.RECONVERGENT B0 ;  /* 0x0000000000007941 */ /* 0x000fea0003800200 */
.L_x_31:
[----:B------:R-:W-:Y:S01]  /*2890*/  BAR.SYNC.DEFER_BLOCKING 0x0 ;  /* 0x0000000000007b1d */ /* 0x000fe20000010000 */
[----:B------:R-:W-:-:S05]  /*28a0*/  R2P PR, R47, 0x7f ;  /* 0x0000007f2f007804 */ /* 0x000fca0000000000 */
[----:B------:R-:W-:Y:S08]  /*28b0*/  BSSY.RECONVERGENT B0, `(.L_x_33) ;  /* 0x0000021000007945 */ /* 0x000ff00003800200 */
[----:B-1--4-:R-:W-:Y:S02]  /*28c0*/  VOTE.ANY R48, PT, P0 ;  /* 0x0000000000307806 */ /* 0x012fe400000e0100 */
[----:B------:R-:W-:-:S02]  /*28d0*/  VOTE.ANY R53, PT, P1 ;  /* 0x0000000000357806 */ /* 0x000fc400008e0100 */
[----:B------:R-:W-:Y:S02]  /*28e0*/  @!P0 LOP3.LUT R48, RZ, R48, RZ, 0x33, !PT ;  /* 0x00000030ff308212 */ /* 0x000fe400078e33ff */
[----:B------:R-:W-:Y:S02]  /*28f0*/  VOTE.ANY R55, PT, P2 ;  /* 0x0000000000377806 */ /* 0x000fe400010e0100 */
[----:B------:R-:W-:Y:S02]  /*2900*/  @!P1 LOP3.LUT R53, RZ, R53, RZ, 0x33, !PT ;  /* 0x00000035ff359212 */ /* 0x000fe400078e33ff */
[----:B------:R-:W-:Y:S02]  /*2910*/  VOTE.ANY R57, PT, P3 ;  /* 0x0000000000397806 */ /* 0x000fe400018e0100 */
[----:B------:R-:W-:Y:S02]  /*2920*/  @!P2 LOP3.LUT R55, RZ, R55, RZ, 0x33, !PT ;  /* 0x00000037ff37a212 */ /* 0x000fe400078e33ff */
[----:B------:R-:W-:-:S02]  /*2930*/  LOP3.LUT R48, R53, R48, RZ, 0xc0, !PT ;  /* 0x0000003035307212 */ /* 0x000fc400078ec0ff */
[----:B------:R-:W-:Y:S02]  /*2940*/  @!P3 LOP3.LUT R57, RZ, R57, RZ, 0x33, !PT ;  /* 0x00000039ff39b212 */ /* 0x000fe400078e33ff */
[----:B------:R-:W-:Y:S01]  /*2950*/  LOP3.LUT R48, R55, R48, RZ, 0xc0, !PT ;  /* 0x0000003037307212 */ /* 0x000fe200078ec0ff */
[----:B------:R-:W-:Y:S01]  /*2960*/  IMAD.MOV.U32 R55, RZ, RZ, RZ ;  /* 0x000000ffff377224 */ /* 0x000fe200078e00ff */
[----:B------:R-:W-:Y:S02]  /*2970*/  VOTE.ANY R53, PT, P4 ;  /* 0x0000000000357806 */ /* 0x000fe400020e0100 */
[----:B------:R-:W-:Y:S02]  /*2980*/  LOP3.LUT P0, RZ, R47, 0x80, RZ, 0xc0, !PT ;  /* 0x000000802fff7812 */ /* 0x000fe4000780c0ff */
[----:B------:R-:W-:Y:S02]  /*2990*/  LOP3.LUT R48, R57, R48, RZ, 0xc0, !PT ;  /* 0x0000003039307212 */ /* 0x000fe400078ec0ff */
[----:B------:R-:W-:-:S02]  /*29a0*/  @!P4 LOP3.LUT R53, RZ, R53, RZ, 0x33, !PT ;  /* 0x00000035ff35c212 */ /* 0x000fc400078e33ff */
[----:B------:R-:W-:Y:S02]  /*29b0*/  VOTE.ANY R47, PT, P5 ;  /* 0x00000000002f7806 */ /* 0x000fe400028e0100 */
[----:B------:R-:W-:Y:S02]  /*29c0*/  LOP3.LUT R48, R53, R48, RZ, 0xc0, !PT ;  /* 0x0000003035307212 */ /* 0x000fe400078ec0ff */
[----:B------:R-:W-:Y:S02]  /*29d0*/  @!P5 LOP3.LUT R47, RZ, R47, RZ, 0x33, !PT ;  /* 0x0000002fff2fd212 */ /* 0x000fe400078e33ff */
[----:B------:R-:W-:Y:S02]  /*29e0*/  VOTE.ANY R56, PT, P6 ;  /* 0x0000000000387806 */ /* 0x000fe400030e0100 */
[----:B------:R-:W-:Y:S02]  /*29f0*/  LOP3.LUT R47, R47, R48, RZ, 0xc0, !PT ;  /* 0x000000302f2f7212 */ /* 0x000fe400078ec0ff */
[----:B------:R-:W1:Y:S01]  /*2a00*/  S2R R48, SR_LEMASK ;  /* 0x0000000000307919 */ /* 0x000e620000003a00 */
[----:B------:R-:W-:-:S02]  /*2a10*/  VOTE.ANY R58, PT, P0 ;  /* 0x00000000003a7806 */ /* 0x000fc400000e0100 */
[----:B------:R-:W-:Y:S02]  /*2a20*/  @!P6 LOP3.LUT R56, RZ, R56, RZ, 0x33, !PT ;  /* 0x00000038ff38e212 */ /* 0x000fe400078e33ff */
[----:B------:R-:W-:Y:S02]  /*2a30*/  @!P0 LOP3.LUT R58, RZ, R58, RZ, 0x33, !PT ;  /* 0x0000003aff3a8212 */ /* 0x000fe400078e33ff */
[----:B------:R-:W-:-:S04]  /*2a40*/  LOP3.LUT R47, R56, R47, RZ, 0xc0, !PT ;  /* 0x0000002f382f7212 */ /* 0x000fc800078ec0ff */
[----:B------:R-:W-:-:S04]  /*2a50*/  LOP3.LUT R53, R58, R47, RZ, 0xc0, !PT ;  /* 0x0000002f3a357212 */ /* 0x000fc800078ec0ff */
[----:B------:R-:W2:Y:S02]  /*2a60*/  FLO.U32 R56, R53 ;  /* 0x0000003500387300 */ /* 0x000ea400000e0000 */
[----:B--2---:R-:W-:Y:S02]  /*2a70*/  ISETP.NE.AND P0, PT, R42, R56, PT ;  /* 0x000000382a00720c */ /* 0x004fe40003f05270 */
[----:B-1----:R-:W-:-:S06]  /*2a80*/  LOP3.LUT R47, R48, R53, RZ, 0xc0, !PT ;  /* 0x00000035302f7212 */ /* 0x002fcc00078ec0ff */
[----:B------:R-:W1:Y:S05]  /*2a90*/  POPC R47, R47 ;  /* 0x0000002f002f7309 */ /* 0x000e6a0000000000 */
[----:B------:R-:W-:Y:S05]  /*2aa0*/  @P0 BRA `(.L_x_34) ;  /* 0x0000000000040947 */ /* 0x000fea0003800000 */
[----:B-1----:R2:W3:Y:S02]  /*2ab0*/  ATOMS.ADD R55, [R50], R47 ;  /* 0x0000002f3237738c */ /* 0x0024e40000000000 */
.L_x_34:
[----:B------:R-:W-:Y:S05]  /*2ac0*/  BSYNC.RECONVERGENT B0 ;  /* 0x0000000000007941 */ /* 0x000fea0003800200 */
.L_x_33:
[----:B------:R-:W-:Y:S01]  /*2ad0*/  R2P PR, R49, 0x7f ;  /* 0x0000007f31007804 */ /* 0x000fe20000000000 */
[----:B------:R-:W-:-:S12]  /*2ae0*/  BSSY.RECONVERGENT B0, `(.L_x_35) ;  /* 0x0000021000007945 */ /* 0x000fd80003800200 */
[----:B--2---:R-:W-:Y:S02]  /*2af0*/  VOTE.ANY R50, PT, P0 ;  /* 0x0000000000327806 */ /* 0x004fe400000e0100 */
[----:B------:R-:W-:Y:S02]  /*2b00*/  VOTE.ANY R53, PT, P1 ;  /* 0x0000000000357806 */ /* 0x000fe400008e0100 */
[----:B------:R-:W-:Y:S02]  /*2b10*/  @!P0 LOP3.LUT R50, RZ, R50, RZ, 0x33, !PT ;  /* 0x00000032ff328212 */ /* 0x000fe400078e33ff */
[----:B------:R-:W-:Y:S02]  /*2b20*/  @!P1 LOP3.LUT R53, RZ, R53, RZ, 0x33, !PT ;  /* 0x00000035ff359212 */ /* 0x000fe400078e33ff */
[----:B------:R-:W-:Y:S02]  /*2b30*/  VOTE.ANY R57, PT, P2 ;  /* 0x0000000000397806 */ /* 0x000fe400010e0100 */
[----:B------:R-:W-:-:S02]  /*2b40*/  LOP3.LUT R50, R53, R50, RZ, 0xc0, !PT ;  /* 0x0000003235327212 */ /* 0x000fc400078ec0ff */
[----:B------:R-:W-:Y:S02]  /*2b50*/  @!P2 LOP3.LUT R57, RZ, R57, RZ, 0x33, !PT ;  /* 0x00000039ff39a212 */ /* 0x000fe400078e33ff */
[----:B------:R-:W-:Y:S02]  /*2b60*/  VOTE.ANY R53, PT, P3 ;  /* 0x0000000000357806 */ /* 0x000fe400018e0100 */
[----:B------:R-:W-:Y:S02]  /*2b70*/  LOP3.LUT P0, RZ, R49, 0x80, RZ, 0xc0, !PT ;  /* 0x0000008031ff7812 */ /* 0x000fe4000780c0ff */
[----:B------:R-:W-:Y:S02]  /*2b80*/  LOP3.LUT R50, R57, R50, RZ, 0xc0, !PT ;  /* 0x0000003239327212 */ /* 0x000fe400078ec0ff */
[----:B------:R-:W-:Y:S02]  /*2b90*/  VOTE.ANY R49, PT, P4 ;  /* 0x0000000000317806 */ /* 0x000fe400020e0100 */
[----:B------:R-:W-:-:S02]  /*2ba0*/  @!P3 LOP3.LUT R53, RZ, R53, RZ, 0x33, !PT ;  /* 0x00000035ff35b212 */ /* 0x000fc400078e33ff */
[----:B------:R-:W-:Y:S02]  /*2bb0*/  @!P4 LOP3.LUT R49, RZ, R49, RZ, 0x33, !PT ;  /* 0x00000031ff31c212 */ /* 0x000fe400078e33ff */
[----:B------:R-:W-:Y:S02]  /*2bc0*/  LOP3.LUT R50, R53, R50, RZ, 0xc0, !PT ;  /* 0x0000003235327212 */ /* 0x000fe400078ec0ff */
[----:B------:R-:W-:Y:S02]  /*2bd0*/  VOTE.ANY R53, PT, P5 ;  /* 0x0000000000357806 */ /* 0x000fe400028e0100 */
[----:B------:R-:W-:Y:S02]  /*2be0*/  LOP3.LUT R50, R49, R50, RZ, 0xc0, !PT ;  /* 0x0000003231327212 */ /* 0x000fe400078ec0ff */
[----:B------:R-:W-:Y:S02]  /*2bf0*/  VOTE.ANY R49, PT, P6 ;  /* 0x0000000000317806 */ /* 0x000fe400030e0100 */
[----:B------:R-:W-:-:S02]  /*2c00*/  @!P5 LOP3.LUT R53, RZ, R53, RZ, 0x33, !PT ;  /* 0x00000035ff35d212 */ /* 0x000fc400078e33ff */
[----:B------:R-:W-:Y:S02]  /*2c10*/  VOTE.ANY R57, PT, P0 ;  /* 0x0000000000397806 */ /* 0x000fe400000e0100 */
[----:B------:R-:W-:Y:S02]  /*2c20*/  @!P6 LOP3.LUT R49, RZ, R49, RZ, 0x33, !PT ;  /* 0x00000031ff31e212 */ /* 0x000fe400078e33ff */
[----:B------:R-:W-:Y:S01]  /*2c30*/  LOP3.LUT R50, R53, R50, RZ, 0xc0, !PT ;  /* 0x0000003235327212 */ /* 0x000fe200078ec0ff */
[----:B------:R-:W-:Y:S01]  /*2c40*/  IMAD.MOV.U32 R53, RZ, RZ, RZ ;  /* 0x000000ffff357224 */ /* 0x000fe200078e00ff */
[----:B------:R-:W-:Y:S02]  /*2c50*/  @!P0 LOP3.LUT R57, RZ, R57, RZ, 0x33, !PT ;  /* 0x00000039ff398212 */ /* 0x000fe400078e33ff */
[----:B------:R-:W-:-:S04]  /*2c60*/  LOP3.LUT R50, R49, R50, RZ, 0xc0, !PT ;  /* 0x0000003231327212 */ /* 0x000fc800078ec0ff */
[----:B------:R-:W-:Y:S02]  /*2c70*/  LOP3.LUT R57, R57, R50, RZ, 0xc0, !PT ;  /* 0x0000003239397212 */ /* 0x000fe400078ec0ff */
[----:B---3--:R2:W3:Y:S02]  /*2c80*/  SHFL.IDX PT, R50, R55, R56, 0x1f ;  /* 0x00001f3837327589 */ /* 0x0084e400000e0000 */
[----:B------:R-:W4:Y:S01]  /*2c90*/  FLO.U32 R58, R57 ;  /* 0x00000039003a7300 */ /* 0x000f2200000e0000 */
[----:B------:R-:W-:-:S07]  /*2ca0*/  LOP3.LUT R49, R48, R57, RZ, 0xc0, !PT ;  /* 0x0000003930317212 */ /* 0x000fce00078ec0ff */
[----:B------:R-:W0:Y:S01]  /*2cb0*/  POPC R49, R49 ;  /* 0x0000003100317309 */ /* 0x000e220000000000 */
[----:B----4-:R-:W-:-:S13]  /*2cc0*/  ISETP.NE.AND P0, PT, R42, R58, PT ;  /* 0x0000003a2a00720c */ /* 0x010fda0003f05270 */
[----:B0-23--:R-:W-:Y:S05]  /*2cd0*/  @P0 BRA `(.L_x_36) ;  /* 0x0000000000040947 */ /* 0x00dfea0003800000 */
[----:B------:R0:W2:Y:S02]  /*2ce0*/  ATOMS.ADD R53, [R52], R49 ;  /* 0x000000313435738c */ /* 0x0000a40000000000 */
.L_x_36:
[----:B------:R-:W-:Y:S05]  /*2cf0*/  BSYNC.RECONVERGENT B0 ;  /* 0x0000000000007941 */ /* 0x000fea0003800200 */
.L_x_35:
[----:B------:R-:W-:Y:S01]  /*2d00*/  R2P PR, R51, 0x7f ;  /* 0x0000007f33007804 */ /* 0x000fe20000000000 */
[----:B------:R-:W-:Y:S01]  /*2d10*/  BSSY.RECONVERGENT B0, `(.L_x_37) ;  /* 0x0000021000007945 */ /* 0x000fe20003800200 */
[----:B------:R-:W-:-:S11]  /*2d20*/  IMAD.MOV.U32 R56, RZ, RZ, RZ ;  /* 0x000000ffff387224 */ /* 0x000fd600078e00ff */
[----:B0-----:R-:W-:Y:S02]  /*2d30*/  VOTE.ANY R52, PT, P0 ;  /* 0x0000000000347806 */ /* 0x001fe400000e0100 */
        /* <DEDUP_REMOVED lines=19> */
[----:B------:R-:W-:Y:S02]  /*2e70*/  LOP3.LUT R52, R55, R52, RZ, 0xc0, !PT ;  /* 0x0000003437347212 */ /* 0x000fe400078ec0ff */
[----:B------:R-:W-:Y:S02]  /*2e80*/  @!P0 LOP3.LUT R57, RZ, R57, RZ, 0x33, !PT ;  /* 0x00000039ff398212 */ /* 0x000fe400078e33ff */
[----:B------:R-:W-:-:S04]  /*2e90*/  LOP3.LUT R52, R51, R52, RZ, 0xc0, !PT ;  /* 0x0000003433347212 */ /* 0x000fc800078ec0ff */
[----:B------:R-:W-:Y:S02]  /*2ea0*/  LOP3.LUT R57, R57, R52, RZ, 0xc0, !PT ;  /* 0x0000003439397212 */ /* 0x000fe400078ec0ff */
[----:B--2---:R0:W2:Y:S02]  /*2eb0*/  SHFL.IDX PT, R52, R53, R58, 0x1f ;  /* 0x00001f3a35347589 */ /* 0x0040a400000e0000 */
[----:B------:R-:W3:Y:S01]  /*2ec0*/  FLO.U32 R61, R57 ;  /* 0x00000039003d7300 */ /* 0x000ee200000e0000 */
[----:B------:R-:W-:-:S07]  /*2ed0*/  LOP3.LUT R51, R48, R57, RZ, 0xc0, !PT ;  /* 0x0000003930337212 */ /* 0x000fce00078ec0ff */
[----:B------:R-:W4:Y:S01]  /*2ee0*/  POPC R51, R51 ;  /* 0x0000003300337309 */ /* 0x000f220000000000 */
[----:B---3--:R-:W-:-:S13]  /*2ef0*/  ISETP.NE.AND P0, PT, R42, R61, PT ;  /* 0x0000003d2a00720c */ /* 0x008fda0003f05270 */
[----:B0-2-4-:R-:W-:Y:S05]  /*2f00*/  @P0 BRA `(.L_x_38) ;  /* 0x0000000000040947 */ /* 0x015fea0003800000 */
[----:B------:R0:W2:Y:S02]  /*2f10*/  ATOMS.ADD R56, [R54], R51 ;  /* 0x000000333638738c */ /* 0x0000a40000000000 */
.L_x_38:
[----:B------:R-:W-:Y:S05]  /*2f20*/  BSYNC.RECONVERGENT B0 ;  /* 0x0000000000007941 */ /* 0x000fea0003800200 */
.L_x_37:
[----:B------:R-:W-:Y:S01]  /*2f30*/  R2P PR, R46, 0x7f ;  /* 0x0000007f2e007804 */ /* 0x000fe20000000000 */
[----:B------:R-:W-:-:S12]  /*2f40*/  BSSY.RECONVERGENT B0, `(.L_x_39) ;  /* 0x0000025000007945 */ /* 0x000fd80003800200 */
[----:B------:R-:W-:Y:S02]  /*2f50*/  VOTE.ANY R53, PT, P0 ;  /* 0x0000000000357806 */ /* 0x000fe400000e0100 */
[----:B0-----:R-:W-:Y:S02]  /*2f60*/  VOTE.ANY R54, PT, P1 ;  /* 0x0000000000367806 */ /* 0x001fe400008e0100 */
[----:B------:R-:W-:Y:S02]  /*2f70*/  @!P0 LOP3.LUT R53, RZ, R53, RZ, 0x33, !PT ;  /* 0x00000035ff358212 */ /* 0x000fe400078e33ff */
[----:B------:R-:W-:Y:S02]  /*2f80*/  VOTE.ANY R58, PT, P2 ;  /* 0x00000000003a7806 */ /* 0x000fe400010e0100 */
[----:B------:R-:W-:Y:S02]  /*2f90*/  @!P1 LOP3.LUT R54, RZ, R54, RZ, 0x33, !PT ;  /* 0x00000036ff369212 */ /* 0x000fe400078e33ff */
[----:B------:R-:W-:-:S02]  /*2fa0*/  @!P2 LOP3.LUT R58, RZ, R58, RZ, 0x33, !PT ;  /* 0x0000003aff3aa212 */ /* 0x000fc400078e33ff */
[----:B------:R-:W-:Y:S02]  /*2fb0*/  LOP3.LUT R53, R54, R53, RZ, 0xc0, !PT ;  /* 0x0000003536357212 */ /* 0x000fe400078ec0ff */
[----:B------:R-:W-:Y:S02]  /*2fc0*/  VOTE.ANY R54, PT, P3 ;  /* 0x0000000000367806 */ /* 0x000fe400018e0100 */
[----:B------:R-:W-:Y:S02]  /*2fd0*/  LOP3.LUT R53, R58, R53, RZ, 0xc0, !PT ;  /* 0x000000353a357212 */ /* 0x000fe400078ec0ff */
[----:B------:R-:W-:Y:S02]  /*2fe0*/  LOP3.LUT P0, RZ, R46, 0x80, RZ, 0xc0, !PT ;  /* 0x000000802eff7812 */ /* 0x000fe4000780c0ff */
        /* <DEDUP_REMOVED lines=11> */
[----:B------:R-:W-:Y:S01]  /*30a0*/  @!P0 LOP3.LUT R60, RZ, R60, RZ, 0x33, !PT ;  /* 0x0000003cff3c8212 */ /* 0x000fe200078e33ff */
[----:B--2---:R0:W2:Y:S01]  /*30b0*/  SHFL.IDX PT, R54, R56, R61, 0x1f ;  /* 0x00001f3d38367589 */ /* 0x0040a200000e0000 */
[----:B------:R-:W-:Y:S01]  /*30c0*/  LOP3.LUT R53, R58, R53, RZ, 0xc0, !PT ;  /* 0x000000353a357212 */ /* 0x000fe200078ec0ff */
[----:B------:R-:W-:-:S03]  /*30d0*/  IMAD.MOV.U32 R58, RZ, RZ, RZ ;  /* 0x000000ffff3a7224 */ /* 0x000fc600078e00ff */
[----:B------:R-:W-:-:S04]  /*30e0*/  LOP3.LUT R57, R60, R53, RZ, 0xc0, !PT ;  /* 0x000000353c397212 */ /* 0x000fc800078ec0ff */
[----:B------:R-:W3:Y:S01]  /*30f0*/  FLO.U32 R55, R57 ;  /* 0x0000003900377300 */ /* 0x000ee200000e0000 */
[----:B------:R-:W-:-:S07]  /*3100*/  LOP3.LUT R53, R48, R57, RZ, 0xc0, !PT ;  /* 0x0000003930357212 */ /* 0x000fce00078ec0ff */
[----:B------:R-:W4:Y:S01]  /*3110*/  POPC R53, R53 ;  /* 0x0000003500357309 */ /* 0x000f220000000000 */
[----:B---3--:R-:W-:-:S13]  /*3120*/  ISETP.NE.AND P0, PT, R42, R55, PT ;  /* 0x000000372a00720c */ /* 0x008fda0003f05270 */
[----:B0-2-4-:R-:W-:Y:S05]  /*3130*/  @P0 BRA `(.L_x_40) ;  /* 0x0000000000140947 */ /* 0x015fea0003800000 */
[----:B------:R-:W-:-:S05]  /*3140*/  IMAD.SHL.U32 R56, R19, 0x20, RZ ;  /* 0x0000002013387824 */ /* 0x000fca00078e00ff */
[----:B------:R-:W-:-:S05]  /*3150*/  LOP3.LUT R56, R56, 0x7c00, RZ, 0xc0, !PT ;  /* 0x00007c0038387812 */ /* 0x000fca00078ec0ff */
[----:B------:R-:W-:-:S04]  /*3160*/  IMAD.IADD R57, R41, 0x1, R56 ;  /* 0x0000000129397824 */ /* 0x000fc800078e0238 */
[----:B------:R-:W-:-:S05]  /*3170*/  IMAD R46, R46, 0x4, R57 ;  /* 0x000000042e2e7824 */ /* 0x000fca00078e0239 */
[----:B------:R0:W2:Y:S02]  /*3180*/  ATOMS.ADD R58, [R46], R53 ;  /* 0x000000352e3a738c */ /* 0x0000a40000000000 */
.L_x_40:
[----:B------:R-:W-:Y:S05]  /*3190*/  BSYNC.RECONVERGENT B0 ;  /* 0x0000000000007941 */ /* 0x000fea0003800200 */
.L_x_39:
[----:B------:R-:W-:Y:S01]  /*31a0*/  R2P PR, R45, 0x7f ;  /* 0x0000007f2d007804 */ /* 0x000fe20000000000 */
[----:B--2---:R2:W3:Y:S01]  /*31b0*/  SHFL.IDX PT, R56, R58, R55, 0x1f ;  /* 0x00001f373a387589 */ /* 0x0044e200000e0000 */
[----:B------:R-:W-:Y:S01]  /*31c0*/  BSSY.RECONVERGENT B0, `(.L_x_41) ;  /* 0x0000024000007945 */ /* 0x000fe20003800200 */
[----:B------:R-:W-:-:S10]  /*31d0*/  IMAD.MOV.U32 R60, RZ, RZ, RZ ;  /* 0x000000ffff3c7224 */ /* 0x000fd400078e00ff */
[----:B0-----:R-:W-:Y:S02]  /*31e0*/  VOTE.ANY R46, PT, P0 ;  /* 0x00000000002e7806 */ /* 0x001fe400000e0100 */
[----:B------:R-:W-:Y:S02]  /*31f0*/  VOTE.ANY R57, PT, P1 ;  /* 0x0000000000397806 */ /* 0x000fe400008e0100 */
        /* <DEDUP_REMOVED lines=21> */
[----:B------:R-:W-:-:S04]  /*3350*/  LOP3.LUT R63, R63, R46, RZ, 0xc0, !PT ;  /* 0x0000002e3f3f7212 */ /* 0x000fc800078ec0ff */
[----:B------:R-:W0:Y:S01]  /*3360*/  FLO.U32 R57, R63 ;  /* 0x0000003f00397300 */ /* 0x000e2200000e0000 */
[----:B------:R-:W-:-:S07]  /*3370*/  LOP3.LUT R46, R48, R63, RZ, 0xc0, !PT ;  /* 0x0000003f302e7212 */ /* 0x000fce00078ec0ff */
[----:B------:R-:W4:Y:S01]  /*3380*/  POPC R46, R46 ;  /* 0x0000002e002e7309 */ /* 0x000f220000000000 */
[----:B0-----:R-:W-:-:S13]  /*3390*/  ISETP.NE.AND P0, PT, R42, R57, PT ;  /* 0x000000392a00720c */ /* 0x001fda0003f05270 */
[----:B--234-:R-:W-:Y:S05]  /*33a0*/  @P0 BRA `(.L_x_42) ;  /* 0x0000000000140947 */ /* 0x01cfea0003800000 */
[----:B------:R-:W-:-:S05]  /*33b0*/  IMAD.SHL.U32 R55, R19, 0x20, RZ ;  /* 0x0000002013377824 */ /* 0x000fca00078e00ff */
[----:B------:R-:W-:-:S05]  /*33c0*/  LOP3.LUT R58, R55, 0x7c00, RZ, 0xc0, !PT ;  /* 0x00007c00373a7812 */ /* 0x000fca00078ec0ff */
[----:B------:R-:W-:-:S04]  /*33d0*/  IMAD.IADD R58, R41, 0x1, R58 ;  /* 0x00000001293a7824 */ /* 0x000fc800078e023a */
[----:B------:R-:W-:-:S05]  /*33e0*/  IMAD R45, R45, 0x4, R58 ;  /* 0x000000042d2d7824 */ /* 0x000fca00078e023a */
[----:B------:R0:W2:Y:S02]  /*33f0*/  ATOMS.ADD R60, [R45], R46 ;  /* 0x0000002e2d3c738c */ /* 0x0000a40000000000 */
.L_x_42:
[----:B------:R-:W-:Y:S05]  /*3400*/  BSYNC.RECONVERGENT B0 ;  /* 0x0000000000007941 */ /* 0x000fea0003800200 */
.L_x_41:
[----:B------:R-:W-:Y:S01]  /*3410*/  R2P PR, R44, 0x7f ;  /* 0x0000007f2c007804 */ /* 0x000fe20000000000 */
[----:B--2---:R2:W3:Y:S01]  /*3420*/  SHFL.IDX PT, R55, R60, R57, 0x1f ;  /* 0x00001f393c377589 */ /* 0x0044e200000e0000 */
[----:B------:R-:W-:Y:S11]  /*3430*/  BSSY.RECONVERGENT B0, `(.L_x_43) ;  /* 0x0000024000007945 */ /* 0x000ff60003800200 */
[----:B0-----:R-:W-:-:S02]  /*3440*/  VOTE.ANY R45, PT, P0 ;  /* 0x00000000002d7806 */ /* 0x001fc400000e0100 */
[----:B------:R-:W-:Y:S02]  /*3450*/  VOTE.ANY R58, PT, P1 ;  /* 0x00000000003a7806 */ /* 0x000fe400008e0100 */
[----:B------:R-:W-:Y:S02]  /*3460*/  @!P0 LOP3.LUT R45, RZ, R45, RZ, 0x33, !PT ;  /* 0x0000002dff2d8212 */ /* 0x000fe400078e33ff */
[----:B------:R-:W-:Y:S02]  /*3470*/  VOTE.ANY R62, PT, P2 ;  /* 0x00000000003e7806 */ /* 0x000fe400010e0100 */
[----:B------:R-:W-:Y:S02]  /*3480*/  @!P1 LOP3.LUT R58, RZ, R58, RZ, 0x33, !PT ;  /* 0x0000003aff3a9212 */ /* 0x000fe400078e33ff */
[----:B------:R-:W-:Y:S02]  /*3490*/  @!P2 LOP3.LUT R62, RZ, R62, RZ, 0x33, !PT ;  /* 0x0000003eff3ea212 */ /* 0x000fe400078e33ff */
[----:B------:R-:W-:-:S02]  /*34a0*/  LOP3.LUT R45, R58, R45, RZ, 0xc0, !PT ;  /* 0x0000002d3a2d7212 */ /* 0x000fc400078ec0ff */
[----:B------:R-:W-:Y:S02]  /*34b0*/  VOTE.ANY R58, PT, P3 ;  /* 0x00000000003a7806 */ /* 0x000fe400018e0100 */
[----:B------:R-:W-:Y:S02]  /*34c0*/  LOP3.LUT R45, R62, R45, RZ, 0xc0, !PT ;  /* 0x0000002d3e2d7212 */ /* 0x000fe400078ec0ff */
[----:B------:R-:W-:Y:S02]  /*34d0*/  LOP3.LUT P0, RZ, R44, 0x80, RZ, 0xc0, !PT ;  /* 0x000000802cff7812 */ /* 0x000fe4000780c0ff */
[----:B------:R-:W-:Y:S02]  /*34e0*/  VOTE.ANY R62, PT, P4 ;  /* 0x00000000003e7806 */ /* 0x000fe400020e0100 */
[----:B------:R-:W-:Y:S02]  /*34f0*/  @!P3 LOP3.LUT R58, RZ, R58, RZ, 0x33, !PT ;  /* 0x0000003aff3ab212 */ /* 0x000fe400078e33ff */
[----:B------:R-:W-:-:S02]  /*3500*/  @!P4 LOP3.LUT R62, RZ, R62, RZ, 0x33, !PT ;  /* 0x0000003eff3ec212 */ /* 0x000fc400078e33ff */
[----:B------:R-:W-:Y:S02]  /*3510*/  LOP3.LUT R45, R58, R45, RZ, 0xc0, !PT ;  /* 0x0000002d3a2d7212 */ /* 0x000fe400078ec0ff */
[----:B------:R-:W-:Y:S02]  /*3520*/  VOTE.ANY R58, PT, P5 ;  /* 0x00000000003a7806 */ /* 0x000fe400028e0100 */
[----:B------:R-:W-:Y:S02]  /*3530*/  LOP3.LUT R45, R62, R45, RZ, 0xc0, !PT ;  /* 0x0000002d3e2d7212 */ /* 0x000fe400078ec0ff */
[----:B------:R-:W-:Y:S02]  /*3540*/  VOTE.ANY R62, PT, P6 ;  /* 0x00000000003e7806 */ /* 0x000fe400030e0100 */
[----:B------:R-:W-:Y:S02]  /*3550*/  @!P5 LOP3.LUT R58, RZ, R58, RZ, 0x33, !PT ;  /* 0x0000003aff3ad212 */ /* 0x000fe400078e33ff */
[----:B------:R-:W-:-:S02]  /*3560*/  VOTE.ANY R64, PT, P0 ;  /* 0x0000000000407806 */ /* 0x000fc400000e0100 */
[----:B------:R-:W-:Y:S02]  /*3570*/  @!P6 LOP3.LUT R62, RZ, R62, RZ, 0x33, !PT ;  /* 0x0000003eff3ee212 */ /* 0x000fe400078e33ff */
[----:B------:R-:W-:Y:S01]  /*3580*/  LOP3.LUT R45, R58, R45, RZ, 0xc0, !PT ;  /* 0x0000002d3a2d7212 */ /* 0x000fe200078ec0ff */
[----:B------:R-:W-:Y:S01]  /*3590*/  IMAD.MOV.U32 R58, RZ, RZ, RZ ;  /* 0x000000ffff3a7224 */ /* 0x000fe200078e00ff */
        /* <DEDUP_REMOVED lines=13> */
.L_x_44:
[----:B------:R-:W-:Y:S05]  /*3670*/  BSYNC.RECONVERGENT B0 ;  /* 0x0000000000007941 */ /* 0x000fea0003800200 */
.L_x_43:
        /* <DEDUP_REMOVED lines=38> */
.L_x_46:
[----:B------:R-:W-:Y:S05]  /*38e0*/  BSYNC.RECONVERGENT B0 ;  /* 0x0000000000007941 */ /* 0x000fea0003800200 */
.L_x_45:
[----:B------:R-:W-:Y:S01]  /*38f0*/  R2P PR, R9, 0x7f ;  /* 0x0000007f09007804 */ /* 0x000fe20000000000 */
[----:B--2---:R2:W3:Y:S01]  /*3900*/  SHFL.IDX PT, R57, R60, R57, 0x1f ;  /* 0x00001f393c397589 */ /* 0x0044e200000e0000 */
[----:B------:R-:W-:Y:S01]  /*3910*/  BSSY.RECONVERGENT B0, `(.L_x_47) ;  /* 0x0000024000007945 */ /* 0x000fe20003800200 */
[----:B------:R-:W-:-:S10]  /*3920*/  IMAD.MOV.U32 R62, RZ, RZ, RZ ;  /* 0x000000ffff3e7224 */ /* 0x000fd400078e00ff */
[----:B------:R-:W-:Y:S02]  /*3930*/  VOTE.ANY R40, PT, P0 ;  /* 0x0000000000287806 */ /* 0x000fe400000e0100 */
[----:B0-----:R-:W-:Y:S02]  /*3940*/  VOTE.ANY R61, PT, P1 ;  /* 0x00000000003d7806 */ /* 0x001fe400008e0100 */
[----:B------:R-:W-:Y:S02]  /*3950*/  @!P0 LOP3.LUT R40, RZ, R40, RZ, 0x33, !PT ;  /* 0x00000028ff288212 */ /* 0x000fe400078e33ff */
[----:B------:R-:W-:Y:S02]  /*3960*/  @!P1 LOP3.LUT R61, RZ, R61, RZ, 0x33, !PT ;  /* 0x0000003dff3d9212 */ /* 0x000fe400078e33ff */
[----:B------:R-:W-:Y:S02]  /*3970*/  VOTE.ANY R63, PT, P2 ;  /* 0x00000000003f7806 */ /* 0x000fe400010e0100 */
[----:B------:R-:W-:-:S02]  /*3980*/  LOP3.LUT R40, R61, R40, RZ, 0xc0, !PT ;  /* 0x000000283d287212 */ /* 0x000fc400078ec0ff */
[----:B------:R-:W-:Y:S02]  /*3990*/  VOTE.ANY R61, PT, P3 ;  /* 0x00000000003d7806 */ /* 0x000fe400018e0100 */
[----:B------:R-:W-:Y:S02]  /*39a0*/  @!P2 LOP3.LUT R63, RZ, R63, RZ, 0x33, !PT ;  /* 0x0000003fff3fa212 */ /* 0x000fe400078e33ff */
[----:B------:R-:W-:Y:S02]  /*39b0*/  @!P3 LOP3.LUT R61, RZ, R61, RZ, 0x33, !PT ;  /* 0x0000003dff3db212 */ /* 0x000fe400078e33ff */
[----:B------:R-:W-:Y:S02]  /*39c0*/  LOP3.LUT R40, R63, R40, RZ, 0xc0, !PT ;  /* 0x000000283f287212 */ /* 0x000fe400078ec0ff */
[----:B------:R-:W-:Y:S02]  /*39d0*/  LOP3.LUT P0, RZ, R9, 0x80, RZ, 0xc0, !PT ;  /* 0x0000008009ff7812 */ /* 0x000fe4000780c0ff */
[----:B------:R-:W-:-:S02]  /*39e0*/  VOTE.ANY R63, PT, P4 ;  /* 0x00000000003f7806 */ /* 0x000fc400020e0100 */
[----:B------:R-:W-:Y:S02]  /*39f0*/  LOP3.LUT R40, R61, R40, RZ, 0xc0, !PT ;  /* 0x000000283d287212 */ /* 0x000fe400078ec0ff */
[----:B------:R-:W-:Y:S02]  /*3a00*/  VOTE.ANY R61, PT, P5 ;  /* 0x00000000003d7806 */ /* 0x000fe400028e0100 */
[----:B------:R-:W-:Y:S02]  /*3a10*/  @!P4 LOP3.LUT R63, RZ, R63, RZ, 0x33, !PT ;  /* 0x0000003fff3fc212 */ /* 0x000fe400078e33ff */
[----:B------:R-:W-:Y:S02]  /*3a20*/  @!P5 LOP3.LUT R61, RZ, R61, RZ, 0x33, !PT ;  /* 0x0000003dff3dd212 */ /* 0x000fe400078e33ff */
[----:B------:R-:W-:Y:S02]  /*3a30*/  LOP3.LUT R40, R63, R40, RZ, 0xc0, !PT ;  /* 0x000000283f287212 */ /* 0x000fe400078ec0ff */
[----:B------:R-:W-:-:S02]  /*3a40*/  VOTE.ANY R63, PT, P6 ;  /* 0x00000000003f7806 */ /* 0x000fc400030e0100 */
[----:B------:R-:W-:Y:S02]  /*3a50*/  LOP3.LUT R40, R61, R40, RZ, 0xc0, !PT ;  /* 0x000000283d287212 */ /* 0x000fe400078ec0ff */
[----:B------:R-:W-:Y:S02]  /*3a60*/  VOTE.ANY R61, PT, P0 ;  /* 0x00000000003d7806 */ /* 0x000fe400000e0100 */
[----:B------:R-:W-:Y:S02]  /*3a70*/  @!P6 LOP3.LUT R63, RZ, R63, RZ, 0x33, !PT ;  /* 0x0000003fff3fe212 */ /* 0x000fe400078e33ff */
        /* <DEDUP_REMOVED lines=13> */
.L_x_48:
[----:B------:R-:W-:Y:S05]  /*3b50*/  BSYNC.RECONVERGENT B0 ;  /* 0x0000000000007941 */ /* 0x000fea0003800200 */
.L_x_47:
[----:B------:R-:W-:Y:S01]  /*3b60*/  R2P PR, R8, 0x7f ;  /* 0x0000007f08007804 */ /* 0x000fe20000000000 */
[----:B--2---:R2:W3:Y:S01]  /*3b70*/  SHFL.IDX PT, R61, R62, R61, 0x1f ;  /* 0x00001f3d3e3d7589 */ /* 0x0044e200000e0000 */
[----:B------:R-:W-:Y:S11]  /*3b80*/  BSSY.RECONVERGENT B0, `(.L_x_49) ;  /* 0x0000024000007945 */ /* 0x000ff60003800200 */
[----:B0-----:R-:W-:-:S02]  /*3b90*/  VOTE.ANY R9, PT, P0 ;  /* 0x0000000000097806 */ /* 0x001fc400000e0100 */
[----:B------:R-:W-:Y:S02]  /*3ba0*/  VOTE.ANY R60, PT, P1 ;  /* 0x00000000003c7806 */ /* 0x000fe400008e0100 */
[----:B------:R-:W-:Y:S02]  /*3bb0*/  @!P0 LOP3.LUT R9, RZ, R9, RZ, 0x33, !PT ;  /* 0x00000009ff098212 */ /* 0x000fe400078e33ff */
[----:B------:R-:W-:Y:S02]  /*3bc0*/  @!P1 LOP3.LUT R60, RZ, R60, RZ, 0x33, !PT ;  /* 0x0000003cff3c9212 */ /* 0x000fe400078e33ff */
[----:B------:R-:W-:Y:S02]  /*3bd0*/  VOTE.ANY R64, PT, P2 ;  /* 0x0000000000407806 */ /* 0x000fe400010e0100 */
[----:B------:R-:W-:Y:S02]  /*3be0*/  LOP3.LUT R9, R60, R9, RZ, 0xc0, !PT ;  /* 0x000000093c097212 */ /* 0x000fe400078ec0ff */
[----:B------:R-:W-:-:S02]  /*3bf0*/  @!P2 LOP3.LUT R64, RZ, R64, RZ, 0x33, !PT ;  /* 0x00000040ff40a212 */ /* 0x000fc400078e33ff */
[----:B------:R-:W-:Y:S02]  /*3c00*/  VOTE.ANY R60, PT, P3 ;  /* 0x00000000003c7806 */ /* 0x000fe400018e0100 */
[----:B------:R-:W-:Y:S02]  /*3c10*/  LOP3.LUT R9, R64, R9, RZ, 0xc0, !PT ;  /* 0x0000000940097212 */ /* 0x000fe400078ec0ff */
[----:B------:R-:W-:Y:S02]  /*3c20*/  @!P3 LOP3.LUT R60, RZ, R60, RZ, 0x33, !PT ;  /* 0x0000003cff3cb212 */ /* 0x000fe400078e33ff */
[----:B------:R-:W-:Y:S02]  /*3c30*/  LOP3.LUT P0, RZ, R8, 0x80, RZ, 0xc0, !PT ;  /* 0x0000008008ff7812 */ /* 0x000fe4000780c0ff */
[----:B------:R-:W-:Y:S02]  /*3c40*/  LOP3.LUT R9, R60, R9, RZ, 0xc0, !PT ;  /* 0x000000093c097212 */ /* 0x000fe400078ec0ff */
[----:B------:R-:W-:-:S02]  /*3c50*/  VOTE.ANY R60, PT, P4 ;  /* 0x00000000003c7806 */ /* 0x000fc400020e0100 */
[----:B------:R-:W-:Y:S02]  /*3c60*/  VOTE.ANY R64, PT, P5 ;  /* 0x0000000000407806 */ /* 0x000fe400028e0100 */
[----:B------:R-:W-:Y:S02]  /*3c70*/  @!P4 LOP3.LUT R60, RZ, R60, RZ, 0x33, !PT ;  /* 0x0000003cff3cc212 */ /* 0x000fe400078e33ff */
[----:B------:R-:W-:Y:S02]  /*3c80*/  @!P5 LOP3.LUT R64, RZ, R64, RZ, 0x33, !PT ;  /* 0x00000040ff40d212 */ /* 0x000fe400078e33ff */
[----:B------:R-:W-:Y:S02]  /*3c90*/  LOP3.LUT R9, R60, R9, RZ, 0xc0, !PT ;  /* 0x000000093c097212 */ /* 0x000fe400078ec0ff */
[----:B------:R-:W-:Y:S02]  /*3ca0*/  VOTE.ANY R60, PT, P6 ;  /* 0x00000000003c7806 */ /* 0x000fe400030e0100 */
[----:B------:R-:W-:-:S02]  /*3cb0*/  LOP3.LUT R9, R64, R9, RZ, 0xc0, !PT ;  /* 0x0000000940097212 */ /* 0x000fc400078ec0ff */
[----:B------:R-:W-:Y:S02]  /*3cc0*/  @!P6 LOP3.LUT R60, RZ, R60, RZ, 0x33, !PT ;  /* 0x0000003cff3ce212 */ /* 0x000fe400078e33ff */
[----:B------:R-:W-:Y:S02]  /*3cd0*/  VOTE.ANY R64, PT, P0 ;  /* 0x0000000000407806 */ /* 0x000fe400000e0100 */
[----:B------:R-:W-:Y:S01]  /*3ce0*/  LOP3.LUT R9, R60, R9, RZ, 0xc0, !PT ;  /* 0x000000093c097212 */ /* 0x000fe200078ec0ff */
[----:B------:R-:W-:Y:S01]  /*3cf0*/  IMAD.MOV.U32 R60, RZ, RZ, RZ ;  /* 0x000000ffff3c7224 */ /* 0x000fe200078e00ff */
[----:B------:R-:W-:-:S04]  /*3d00*/  @!P0 LOP3.LUT R64, RZ, R64, RZ, 0x33, !PT ;  /* 0x00000040ff408212 */ /* 0x000fc800078e33ff */
        /* <DEDUP_REMOVED lines=11> */
.L_x_50:
[----:B------:R-:W-:Y:S05]  /*3dc0*/  BSYNC.RECONVERGENT B0 ;  /* 0x0000000000007941 */ /* 0x000fea0003800200 */
.L_x_49:
[----:B------:R-:W-:Y:S01]  /*3dd0*/  R2P PR, R7, 0x7f ;  /* 0x0000007f07007804 */ /* 0x000fe20000000000 */
[----:B--2---:R2:W3:Y:S01]  /*3de0*/  SHFL.IDX PT, R60, R60, R63, 0x1f ;  /* 0x00001f3f3c3c7589 */ /* 0x0044e200000e0000 */
[----:B------:R-:W-:Y:S01]  /*3df0*/  BSSY.RECONVERGENT B0, `(.L_x_51) ;  /* 0x0000024000007945 */ /* 0x000fe20003800200 */
[----:B------:R-:W-:-:S10]  /*3e00*/  IMAD.MOV.U32 R62, RZ, RZ, RZ ;  /* 0x000000ffff3e7224 */ /* 0x000fd400078e00ff */
[----:B0-----:R-:W-:Y:S02]  /*3e10*/  VOTE.ANY R8, PT, P0 ;  /* 0x0000000000087806 */ /* 0x001fe400000e0100 */
[----:B------:R-:W-:Y:S02]  /*3e20*/  VOTE.ANY R65, PT, P1 ;  /* 0x0000000000417806 */ /* 0x000fe400008e0100 */
[----:B------:R-:W-:Y:S02]  /*3e30*/  @!P0 LOP3.LUT R8, RZ, R8, RZ, 0x33, !PT ;  /* 0x00000008ff088212 */ /* 0x000fe400078e33ff */
[----:B------:R-:W-:Y:S02]  /*3e40*/  @!P1 LOP3.LUT R65, RZ, R65, RZ, 0x33, !PT ;  /* 0x00000041ff419212 */ /* 0x000fe400078e33ff */
[----:B------:R-:W-:Y:S02]  /*3e50*/  LOP3.LUT P0, RZ, R7, 0x80, RZ, 0xc0, !PT ;  /* 0x0000008007ff7812 */ /* 0x000fe4000780c0ff */
[----:B------:R-:W-:-:S02]  /*3e60*/  LOP3.LUT R8, R65, R8, RZ, 0xc0, !PT ;  /* 0x0000000841087212 */ /* 0x000fc400078ec0ff */
[----:B------:R-:W-:-:S04]  /*3e70*/  VOTE.ANY R65, PT, P2 ;  /* 0x0000000000417806 */ /* 0x000fc800010e0100 */
[----:B------:R-:W-:-:S04]  /*3e80*/  @!P2 LOP3.LUT R65, RZ, R65, RZ, 0x33, !PT ;  /* 0x00000041ff41a212 */ /* 0x000fc800078e33ff */
[----:B------:R-:W-:Y:S02]  /*3e90*/  LOP3.LUT R8, R65, R8, RZ, 0xc0, !PT ;  /* 0x0000000841087212 */ /* 0x000fe400078ec0ff */
        /* <DEDUP_REMOVED lines=25> */
.L_x_52:
[----:B------:R-:W-:Y:S05]  /*4030*/  BSYNC.RECONVERGENT B0 ;  /* 0x0000000000007941 */ /* 0x000fea0003800200 */
.L_x_51:
[----:B------:R-:W-:Y:S01]  /*4040*/  R2P PR, R6, 0x7f ;  /* 0x0000007f06007804 */ /* 0x000fe20000000000 */
[----:B--2---:R2:W3:Y:S01]  /*4050*/  SHFL.IDX PT, R65, R62, R65, 0x1f ;  /* 0x00001f413e417589 */ /* 0x0044e200000e0000 */
[----:B------:R-:W-:Y:S11]  /*4060*/  BSSY.RECONVERGENT B0, `(.L_x_53) ;  /* 0x0000024000007945 */ /* 0x000ff60003800200 */
[----:B0-----:R-:W-:-:S02]  /*4070*/  VOTE.ANY R7, PT, P0 ;  /* 0x0000000000077806 */ /* 0x001fc400000e0100 */
[----:B------:R-:W-:Y:S02]  /*4080*/  VOTE.ANY R64, PT, P1 ;  /* 0x0000000000407806 */ /* 0x000fe400008e0100 */
[----:B------:R-:W-:Y:S02]  /*4090*/  @!P0 LOP3.LUT R7, RZ, R7, RZ, 0x33, !PT ;  /* 0x00000007ff078212 */ /* 0x000fe400078e33ff */
[----:B------:R-:W-:Y:S02]  /*40a0*/  @!P1 LOP3.LUT R64, RZ, R64, RZ, 0x33, !PT ;  /* 0x00000040ff409212 */ /* 0x000fe400078e33ff */
[----:B------:R-:W-:Y:S02]  /*40b0*/  LOP3.LUT P0, RZ, R6, 0x80, RZ, 0xc0, !PT ;  /* 0x0000008006ff7812 */ /* 0x000fe4000780c0ff */
        /* <DEDUP_REMOVED lines=18> */
[----:B------:R-:W-:Y:S01]  /*41e0*/  LOP3.LUT R67, R64, R7, RZ, 0xc0, !PT ;  /* 0x0000000740437212 */ /* 0x000fe200078ec0ff */
[----:B------:R-:W-:-:S03]  /*41f0*/  IMAD.MOV.U32 R64, RZ, RZ, RZ ;  /* 0x000000ffff407224 */ /* 0x000fc600078e00ff */
        /* <DEDUP_REMOVED lines=10> */
.L_x_54:
[----:B------:R-:W-:Y:S05]  /*42a0*/  BSYNC.RECONVERGENT B0 ;  /* 0x0000000000007941 */ /* 0x000fea0003800200 */
.L_x_53:
        /* <DEDUP_REMOVED lines=28> */
[----:B------:R-:W0:Y:S02]  /*4470*/  FLO.U32 R69, R67 ;  /* 0x0000004300457300 */ /* 0x000e2400000e0000 */
[----:B0-----:R-:W-:Y:S02]  /*4480*/  ISETP.NE.AND P0, PT, R42, R69, PT ;  /* 0x000000452a00720c */ /* 0x001fe40003f05270 */
[----:B------:R-:W-:-:S06]  /*4490*/  LOP3.LUT R42, R48, R67, RZ, 0xc0, !PT ;  /* 0x00000043302a7212 */ /* 0x000fcc00078ec0ff */
[----:B------:R-:W0:Y:S05]  /*44a0*/  POPC R42, R42 ;  /* 0x0000002a002a7309 */ /* 0x000e2a0000000000 */
[----:B--23--:R-:W-:Y:S05]  /*44b0*/  @P0 BRA `(.L_x_56) ;  /* 0x0000000000140947 */ /* 0x00cfea0003800000 */
[----:B------:R-:W-:-:S05]  /*44c0*/  IMAD.SHL.U32 R6, R19, 0x20, RZ ;  /* 0x0000002013067824 */ /* 0x000fca00078e00ff */
[----:B------:R-:W-:-:S05]  /*44d0*/  LOP3.LUT R6, R6, 0x7c00, RZ, 0xc0, !PT ;  /* 0x00007c0006067812 */ /* 0x000fca00078ec0ff */
[----:B------:R-:W-:-:S04]  /*44e0*/  IMAD.IADD R6, R41, 0x1, R6 ;  /* 0x0000000129067824 */ /* 0x000fc800078e0206 */
[----:B------:R-:W-:-:S05]  /*44f0*/  IMAD R5, R5, 0x4, R6 ;  /* 0x0000000405057824 */ /* 0x000fca00078e0206 */
[----:B0-----:R2:W3:Y:S02]  /*4500*/  ATOMS.ADD R6, [R5], R42 ;  /* 0x0000002a0506738c */ /* 0x0014e40000000000 */
.L_x_56:
[----:B------:R-:W-:Y:S05]  /*4510*/  BSYNC.RECONVERGENT B0 ;  /* 0x0000000000007941 */ /* 0x000fea0003800200 */
.L_x_55:
[----:B------:R-:W-:Y:S01]  /*4520*/  BAR.SYNC.DEFER_BLOCKING 0x0 ;  /* 0x0000000000007b1d */ /* 0x000fe20000010000 */
[----:B------:R-:W-:Y:S01]  /*4530*/  ISETP.NE.AND P0, PT, R59, RZ, PT ;  /* 0x000000ff3b00720c */ /* 0x000fe20003f05270 */
[----:B-1----:R-:W-:Y:S02]  /*4540*/  IMAD.IADD R50, R47, 0x1, R50 ;  /* 0x000000012f327824 */ /* 0x002fe400078e0232 */
[----:B------:R-:W-:Y:S02]  /*4550*/  IMAD.IADD R52, R49, 0x1, R52 ;  /* 0x0000000131347824 */ /* 0x000fe400078e0234 */
[----:B------:R-:W-:Y:S01]  /*4560*/  IMAD.IADD R54, R51, 0x1, R54 ;  /* 0x0000000133367824 */ /* 0x000fe200078e0236 */
[----:B------:R-:W-:Y:S01]  /*4570*/  BSSY B1, `(.L_x_57) ;  /* 0x0000057000017945 */ /* 0x000fe20003800000 */
[----:B---3--:R1:W0:Y:S01]  /*4580*/  SHFL.IDX PT, R59, R6, R69, 0x1f ;  /* 0x00001f45063b7589 */ /* 0x00822200000e0000 */
[--C-:B--2---:R-:W-:Y:S02]  /*4590*/  IMAD R5, R50, 0x8, R41.reuse ;  /* 0x0000000832057824 */ /* 0x104fe400078e0229 */
[----:B------:R-:W-:-:S02]  /*45a0*/  IMAD R7, R54, 0x8, R41 ;  /* 0x0000000836077824 */ /* 0x000fc400078e0229 */
[----:B------:R-:W-:Y:S02]  /*45b0*/  IMAD.IADD R56, R53, 0x1, R56 ;  /* 0x0000000135387824 */ /* 0x000fe400078e0238 */
[----:B------:R-:W-:Y:S02]  /*45c0*/  IMAD.IADD R46, R46, 0x1, R55 ;  /* 0x000000012e2e7824 */ /* 0x000fe400078e0237 */
[----:B------:R-:W-:Y:S02]  /*45d0*/  IMAD.IADD R48, R8, 0x1, R65 ;  /* 0x0000000108307824 */ /* 0x000fe400078e0241 */
[--C-:B-1----:R-:W-:Y:S02]  /*45e0*/  IMAD R6, R52, 0x8, R41.reuse ;  /* 0x0000000834067824 */ /* 0x102fe400078e0229 */
[----:B------:R-:W-:Y:S02]  /*45f0*/  IMAD.IADD R60, R9, 0x1, R60 ;  /* 0x00000001093c7824 */ /* 0x000fe400078e023c */
[--C-:B------:R-:W-:Y:S01]  /*4600*/  IMAD R8, R56, 0x8, R41.reuse ;  /* 0x0000000838087824 */ /* 0x100fe200078e0229 */
[----:B------:R-:W-:Y:S01]  /*4610*/  STS.64 [R5+-0x8], R36 ;  /* 0xfffff82405007388 */ /* 0x000fe20000000a00 */
[----:B------:R-:W-:-:S02]  /*4620*/  IMAD R9, R46, 0x8, R41 ;  /* 0x000000082e097824 */ /* 0x000fc400078e0229 */
[----:B------:R-:W-:Y:S01]  /*4630*/  IMAD.IADD R58, R45, 0x1, R58 ;  /* 0x000000012d3a7824 */ /* 0x000fe200078e023a */
[----:B------:R-:W-:Y:S01]  /*4640*/  STS.64 [R6+-0x8], R34 ;  /* 0xfffff82206007388 */ /* 0x000fe20000000a00 */
[----:B------:R-:W-:Y:S02]  /*4650*/  IMAD.IADD R44, R44, 0x1, R57 ;  /* 0x000000012c2c7824 */ /* 0x000fe400078e0239 */
[----:B------:R-:W-:Y:S01]  /*4660*/  IMAD.IADD R40, R40, 0x1, R61 ;  /* 0x0000000128287824 */ /* 0x000fe200078e023d */
[----:B------:R1:W-:Y:S01]  /*4670*/  STS.64 [R7+-0x8], R32 ;  /* 0xfffff82007007388 */ /* 0x0003e20000000a00 */
[----:B------:R-:W-:Y:S02]  /*4680*/  IMAD.IADD R64, R63, 0x1, R64 ;  /* 0x000000013f407824 */ /* 0x000fe400078e0240 */
[----:B------:R-:W-:Y:S02]  /*4690*/  IMAD R63, R48, 0x8, R41 ;  /* 0x00000008303f7824 */ /* 0x000fe400078e0229 */
[----:B0-----:R-:W-:-:S02]  /*46a0*/  IMAD.IADD R42, R42, 0x1, R59 ;  /* 0x000000012a2a7824 */ /* 0x001fc400078e023b */
[--C-:B------:R-:W-:Y:S02]  /*46b0*/  IMAD R67, R64, 0x8, R41.reuse ;  /* 0x0000000840437824 */ /* 0x100fe400078e0229 */
[----:B------:R-:W-:Y:S02]  /*46c0*/  IMAD R65, R42, 0x8, R41 ;  /* 0x000000082a417824 */ /* 0x000fe400078e0229 */
[----:B-1----:R-:W-:Y:S02]  /*46d0*/  IMAD.MOV.U32 R32, RZ, RZ, R10 ;  /* 0x000000ffff207224 */ /* 0x002fe400078e000a */
[----:B------:R-:W-:Y:S02]  /*46e0*/  IMAD.MOV.U32 R33, RZ, RZ, R11 ;  /* 0x000000ffff217224 */ /* 0x000fe400078e000b */
[--C-:B------:R-:W-:Y:S02]  /*46f0*/  IMAD R10, R58, 0x8, R41.reuse ;  /* 0x000000083a0a7824 */ /* 0x100fe400078e0229 */
[----:B------:R-:W-:Y:S01]  /*4700*/  IMAD R11, R44, 0x8, R41 ;  /* 0x000000082c0b7824 */ /* 0x000fe200078e0229 */
[----:B------:R-:W-:Y:S04]  /*4710*/  STS.64 [R8+-0x8], R32 ;  /* 0xfffff82008007388 */ /* 0x000fe80000000a00 */
[----:B------:R0:W-:Y:S02]  /*4720*/  STS.64 [R9+-0x8], R30 ;  /* 0xfffff81e09007388 */ /* 0x0001e40000000a00 */
[----:B0-----:R-:W-:-:S02]  /*4730*/  IMAD.MOV.U32 R30, RZ, RZ, R12 ;  /* 0x000000ffff1e7224 */ /* 0x001fc400078e000c */
[----:B------:R-:W-:Y:S02]  /*4740*/  IMAD.MOV.U32 R31, RZ, RZ, R13 ;  /* 0x000000ffff1f7224 */ /* 0x000fe400078e000d */
[--C-:B------:R-:W-:Y:S02]  /*4750*/  IMAD R12, R40, 0x8, R41.reuse ;  /* 0x00000008280c7824 */ /* 0x100fe400078e0229 */
[----:B------:R-:W-:Y:S01]  /*4760*/  IMAD R13, R60, 0x8, R41 ;  /* 0x000000083c0d7824 */ /* 0x000fe200078e0229 */
[----:B------:R-:W-:Y:S04]  /*4770*/  STS.64 [R10+-0x8], R30 ;  /* 0xfffff81e0a007388 */ /* 0x000fe80000000a00 */
[----:B------:R-:W-:Y:S04]  /*4780*/  STS.64 [R11+-0x8], R28 ;  /* 0xfffff81c0b007388 */ /* 0x000fe80000000a00 */
[----:B------:R-:W-:Y:S04]  /*4790*/  STS.64 [R12+-0x8], R26 ;  /* 0xfffff81a0c007388 */ /* 0x000fe80000000a00 */
[----:B------:R-:W-:Y:S04]  /*47a0*/  STS.64 [R13+-0x8], R24 ;  /* 0xfffff8180d007388 */ /* 0x000fe80000000a00 */
[----:B------:R0:W-:Y:S04]  /*47b0*/  STS.64 [R63+-0x8], R22 ;  /* 0xfffff8163f007388 */ /* 0x0001e80000000a00 */
[----:B------:R1:W-:Y:S01]  /*47c0*/  STS.64 [R67+-0x8], R16 ;  /* 0xfffff81043007388 */ /* 0x0003e20000000a00 */
[----:B0-----:R-:W-:-:S02]  /*47d0*/  IMAD.MOV.U32 R22, RZ, RZ, R14 ;  /* 0x000000ffff167224 */ /* 0x001fc400078e000e */
[----:B------:R-:W-:Y:S02]  /*47e0*/  IMAD.MOV.U32 R23, RZ, RZ, R15 ;  /* 0x000000ffff177224 */ /* 0x000fe400078e000f */
[----:B------:R-:W-:-:S03]  /*47f0*/  IMAD R14, R19, 0x8, R41 ;  /* 0x00000008130e7824 */ /* 0x000fc600078e0229 */
[----:B------:R1:W-:Y:S01]  /*4800*/  STS.64 [R65+-0x8], R22 ;  /* 0xfffff81641007388 */ /* 0x0003e20000000a00 */
[----:B------:R-:W-:Y:S05]  /*4810*/  @P0 BRA `(.L_x_58) ;  /* 0x0000000000b00947 */ /* 0x000fea0003800000 */
[----:B------:R-:W1:Y:S02]  /*4820*/  LDCU.64 UR6, c[0x0][0x398] ;  /* 0x00007300ff0677ac */ /* 0x000e640008000a00 */
[----:B-1----:R-:W-:-:S04]  /*4830*/  LEA R22, P0, R19, UR6, 0x3 ;  /* 0x0000000613167c11 */ /* 0x002fc8000f8018ff */
[----:B------:R-:W-:-:S05]  /*4840*/  LEA.HI.X R23, R19, UR7, RZ, 0x3, P0 ;  /* 0x0000000713177c11 */ /* 0x000fca00080f1cff */
[----:B------:R-:W2:Y:S01]  /*4850*/  LDG.E.64 R16, desc[UR8][R22.64] ;  /* 0x0000000816107981 */ /* 0x000ea2000c1e1b00 */
[----:B------:R-:W-:Y:S02]  /*4860*/  SHF.R.S32.HI R15, RZ, 0x1f, R43 ;  /* 0x0000001fff0f7819 */ /* 0x000fe4000001142b */
[----:B--2---:R-:W-:-:S05]  /*4870*/  IADD3 R16, P0, PT, -R43, R16, RZ ;  /* 0x000000102b107210 */ /* 0x004fca0007f1e1ff */
[----:B------:R-:W-:Y:S01]  /*4880*/  IMAD.X R17, R17, 0x1, ~R15, P0 ;  /* 0x0000000111117824 */ /* 0x000fe200000e0e0f */
[----:B------:R-:W-:Y:S01]  /*4890*/  ISETP.GE.AND P0, PT, R4, 0x1, PT ;  /* 0x000000010400780c */ /* 0x000fe20003f06270 */
[----:B------:R-:W-:-:S03]  /*48a0*/  IMAD.MOV.U32 R15, RZ, RZ, R38 ;  /* 0x000000ffff0f7224 */ /* 0x000fc600078e0026 */
[----:B------:R0:W-:Y:S09]  /*48b0*/  STS.64 [R14+0x9000], R16 ;  /* 0x009000100e007388 */ /* 0x0001f20000000a00 */
[----:B------:R-:W-:Y:S05]  /*48c0*/  @!P0 BRA `(.L_x_59) ;  /* 0x00000000006c8947 */ /* 0x000fea0003800000 */
[----:B------:R-:W-:Y:S01]  /*48d0*/  BSSY B0, `(.L_x_60) ;  /* 0x0000019000007945 */ /* 0x000fe20003800000 */
[----:B------:R-:W-:Y:S02]  /*48e0*/  IMAD.MOV.U32 R22, RZ, RZ, -0x1 ;  /* 0xffffffffff167424 */ /* 0x000fe400078e00ff */
[----:B------:R-:W-:Y:S02]  /*48f0*/  IMAD.MOV.U32 R23, RZ, RZ, R4 ;  /* 0x000000ffff177224 */ /* 0x000fe400078e0004 */
[----:B------:R-:W-:-:S07]  /*4900*/  IMAD.MOV.U32 R15, RZ, RZ, R38 ;  /* 0x000000ffff0f7224 */ /* 0x000fce00078e0026 */
.L_x_64:
[----:B0-----:R-:W0:Y:S01]  /*4910*/  LDC.64 R16, c[0x0][0x380] ;  /* 0x0000e000ff107b82 */ /* 0x001e220000000a00 */
[----:B------:R-:W-:Y:S01]  /*4920*/  VIADD R27, R23, 0xffffffff ;  /* 0xffffffff171b7836 */ /* 0x000fe20000000000 */
[----:B------:R-:W-:Y:S03]  /*4930*/  BSSY B2, `(.L_x_61) ;  /* 0x0000008000027945 */ /* 0x000fe60003800000 */
[----:B------:R-:W-:-:S04]  /*4940*/  IMAD R25, R27, 0x100, R19 ;  /* 0x000001001b197824 */ /* 0x000fc800078e0213 */
[----:B0-----:R-:W-:-:S07]  /*4950*/  IMAD.WIDE R16, R25, 0x4, R16 ;  /* 0x0000000419107825 */ /* 0x001fce00078e0210 */
.L_x_62:
[----:B------:R-:W-:Y:S05]  /*4960*/  YIELD ;  /* 0x0000000000007946 */ /* 0x000fea0003800000 */
[----:B------:R0:W-:Y:S06]  /*4970*/  MEMBAR.SC.CTA ;  /* 0x0000000000007992 */ /* 0x0001ec0000000000 */
[----:B0-----:R-:W2:Y:S02]  /*4980*/  LDG.E.STRONG.SYS R24, desc[UR8][R16.64] ;  /* 0x0000000810187981 */ /* 0x001ea4000c1f5900 */
[----:B--2---:R-:W-:-:S13]  /*4990*/  ISETP.NE.AND P0, PT, R24, RZ, PT ;  /* 0x000000ff1800720c */ /* 0x004fda0003f05270 */
[----:B------:R-:W-:Y:S05]  /*49a0*/  @!P0 BRA `(.L_x_62) ;  /* 0xfffffffc00ec8947 */ /* 0x000fea000383ffff */
[----:B------:R-:W-:Y:S05]  /*49b0*/  BSYNC B2 ;  /* 0x0000000000027941 */ /* 0x000fea0003800000 */
.L_x_61:
[----:B------:R-:W-:Y:S01]  /*49c0*/  BSSY.RECONVERGENT B2, `(.L_x_63) ;  /* 0x0000006000027945 */ /* 0x000fe20003800200 */
[C---:B------:R-:W-:Y:S02]  /*49d0*/  ISETP.GT.AND P0, PT, R24.reuse, -0x1, PT ;  /* 0xffffffff1800780c */ /* 0x040fe40003f04270 */
[----:B------:R-:W-:Y:S01]  /*49e0*/  LOP3.LUT R24, R24, 0x3fffffff, RZ, 0xc0, !PT ;  /* 0x3fffffff18187812 */ /* 0x000fe200078ec0ff */
[----:B------:R-:W-:Y:S05]  /*49f0*/  WARPSYNC.EXCLUSIVE R22 ;  /* 0x0000000016007348 */ /* 0x000fea0003a00000 */
[----:B------:R-:W-:-:S05]  /*4a00*/  IMAD.IADD R15, R24, 0x1, R15 ;  /* 0x00000001180f7824 */ /* 0x000fca00078e020f */
[----:B------:R-:W-:-:S07]  /*4a10*/  VOTE.ANY R22, PT, P0 ;  /* 0x0000000000167806 */ /* 0x000fce00000e0100 */
[----:B------:R-:W-:Y:S05]  /*4a20*/  BSYNC.RECONVERGENT B2 ;  /* 0x0000000000027941 */ /* 0x000fea0003800200 */
.L_x_63:
[----:B------:R-:W-:Y:S01]  /*4a30*/  ISETP.GT.U32.AND P1, PT, R23, 0x1, PT ;  /* 0x000000011700780c */ /* 0x000fe20003f24070 */
[----:B------:R-:W-:-:S12]  /*4a40*/  IMAD.MOV.U32 R23, RZ, RZ, R27 ;  /* 0x000000ffff177224 */ /* 0x000fd800078e001b */
[----:B------:R-:W-:Y:S05]  /*4a50*/  @P0 BRA P1, `(.L_x_64) ;  /* 0xfffffffc00ac0947 */ /* 0x000fea000083ffff */
[----:B------:R-:W-:Y:S05]  /*4a60*/  BSYNC B0 ;  /* 0x0000000000007941 */ /* 0x000fea0003800000 */
.L_x_60:
[----:B------:R1:W2:Y:S02]  /*4a70*/  LDS.64 R16, [R14+0x9000] ;  /* 0x009000000e107984 */ /* 0x0002a40000000a00 */
.L_x_59:
[C---:B------:R-:W-:Y:S01]  /*4a80*/  IMAD.IADD R23, R15.reuse, 0x1, -R38 ;  /* 0x000000010f177824 */ /* 0x040fe200078e0a26 */
[----:B------:R-:W-:-:S04]  /*4a90*/  LOP3.LUT R15, R15, 0x80000000, RZ, 0xfc, !PT ;  /* 0x800000000f0f7812 */ /* 0x000fc800078efcff */
[C---:B0-2---:R-:W-:Y:S01]  /*4aa0*/  IADD3 R16, P0, PT, R23.reuse, R16, RZ ;  /* 0x0000001017107210 */ /* 0x045fe20007f1e0ff */
[----:B------:R0:W-:Y:S03]  /*4ab0*/  STG.E.STRONG.SYS desc[UR8][R20.64], R15 ;  /* 0x0000000f14007986 */ /* 0x0001e6000c115908 */
[----:B------:R-:W-:-:S05]  /*4ac0*/  LEA.HI.X.SX32 R17, R23, R17, 0x1, P0 ;  /* 0x0000001117117211 */ /* 0x000fca00000f0eff */
[----:B------:R0:W-:Y:S04]  /*4ad0*/  STS.64 [R14+0x9000], R16 ;  /* 0x009000100e007388 */ /* 0x0001e80000000a00 */
.L_x_58:
[----:B------:R-:W-:Y:S05]  /*4ae0*/  BSYNC B1 ;  /* 0x0000000000017941 */ /* 0x000fea0003800000 */
.L_x_57:
[----:B-1----:R-:W1:Y:S08]  /*4af0*/  LDC R22, c[0x0][0x3c0] ;  /* 0x0000f000ff167b82 */ /* 0x002e700000000800 */
[----:B0-----:R-:W0:Y:S01]  /*4b00*/  LDC.64 R20, c[0x0][0x390] ;  /* 0x0000e400ff147b82 */ /* 0x001e220000000a00 */
[----:B-1----:R-:W-:Y:S02]  /*4b10*/  ISETP.GE.AND P0, PT, R39, R22, PT ;  /* 0x000000162700720c */ /* 0x002fe40003f06270 */
[----:B0-----:R-:W-:-:S04]  /*4b20*/  ISETP.EQ.U32.AND P1, PT, R20, RZ, PT ;  /* 0x000000ff1400720c */ /* 0x001fc80003f22070 */
[----:B------:R-:W-:-:S04]  /*4b30*/  ISETP.EQ.OR.EX P0, PT, R21, RZ, !P0, P1 ;  /* 0x000000ff1500720c */ /* 0x000fc80004702710 */
[----:B------:R-:W-:-:S13]  /*4b40*/  ISETP.GT.U32.OR P0, PT, R19, 0xff, P0 ;  /* 0x000000ff1300780c */ /* 0x000fda0000704470 */
[----:B------:R-:W-:Y:S05]  /*4b50*/  @P0 BRA `(.L_x_65) ;  /* 0x0000000000200947 */ /* 0x000fea0003800000 */
[----:B------:R-:W0:Y:S01]  /*4b60*/  LDS.64 R16, [R14+0x9000] ;  /* 0x009000000e107984 */ /* 0x000e220000000a00 */
[C---:B------:R-:W-:Y:S02]  /*4b70*/  LEA R20, P2, R19.reuse, R20, 0x3 ;  /* 0x0000001413147211 */ /* 0x040fe400078418ff */
[--C-:B------:R-:W-:Y:S02]  /*4b80*/  SHF.R.S32.HI R15, RZ, 0x1f, R38.reuse ;  /* 0x0000001fff0f7819 */ /* 0x100fe40000011426 */
[----:B------:R-:W-:Y:S02]  /*4b90*/  LEA.HI.X R21, R19, R21, RZ, 0x3, P2 ;  /* 0x0000001513157211 */ /* 0x000fe400010f1cff */
[----:B0-----:R-:W-:Y:S02]  /*4ba0*/  IADD3 R16, P0, P1, R16, R43, R38 ;  /* 0x0000002b10107210 */ /* 0x001fe4000791e026 */
[----:B------:R-:W-:-:S04]  /*4bb0*/  SHF.R.S32.HI R43, RZ, 0x1f, R43 ;  /* 0x0000001fff2b7819 */ /* 0x000fc8000001142b */
[----:B------:R-:W-:-:S05]  /*4bc0*/  IADD3.X R17, PT, PT, R17, R43, R15, P0, P1 ;  /* 0x0000002b11117210 */ /* 0x000fca00007e240f */
[----:B------:R0:W-:Y:S02]  /*4bd0*/  STG.E.64 desc[UR8][R20.64], R16 ;  /* 0x0000001014007986 */ /* 0x0001e4000c101b08 */
.L_x_65:
[----:B------:R-:W-:Y:S01]  /*4be0*/  ISETP.GT.AND P5, PT, R39, R22, PT ;  /* 0x000000162700720c */ /* 0x000fe20003fa4270 */
[----:B------:R-:W-:Y:S05]  /*4bf0*/  WARPSYNC.ALL ;  /* 0x0000000000007948 */ /* 0x000fea0003800000 */
[----:B------:R-:W-:Y:S07]  /*4c00*/  BAR.SYNC.DEFER_BLOCKING 0x0 ;  /* 0x0000000000007b1d */ /* 0x000fee0000010000 */
[----:B------:R-:W-:Y:S05]  /*4c10*/  @P5 BRA `(.L_x_66) ;  /* 0x00000008001c5947 */ /* 0x000fea0003800000 */
[----:B0-----:R-:W0:Y:S01]  /*4c20*/  LDS.64 R16, [R14] ;  /* 0x000000000e107984 */ /* 0x001e220000000a00 */
[----:B------:R-:W0:Y:S01]  /*4c30*/  LDCU UR5, c[0x0][0x3c4] ;  /* 0x00007880ff0577ac */ /* 0x000e220008000800 */
[----:B------:R-:W1:Y:S01]  /*4c40*/  LDCU.64 UR6, c[0x0][0x3a0] ;  /* 0x00007400ff0677ac */ /* 0x000e620008000a00 */
[----:B0-----:R-:W-:-:S04]  /*4c50*/  SHF.R.U64 R18, R16, UR5, R17 ;  /* 0x0000000510127c19 */ /* 0x001fc80008001211 */
[----:B------:R-:W-:-:S05]  /*4c60*/  LOP3.LUT R18, R18, UR4, RZ, 0x30, !PT ;  /* 0x0000000412127c12 */ /* 0x000fca000f8e30ff */
[----:B------:R-:W-:-:S05]  /*4c70*/  IMAD R15, R18, 0x8, R41 ;  /* 0x00000008120f7824 */ /* 0x000fca00078e0229 */
[----:B------:R-:W0:Y:S02]  /*4c80*/  LDS.64 R20, [R15+0x9000] ;  /* 0x009000000f147984 */ /* 0x000e240000000a00 */
[----:B0-----:R-:W-:-:S05]  /*4c90*/  IADD3 R18, P0, PT, R20, R19, RZ ;  /* 0x0000001314127210 */ /* 0x001fca0007f1e0ff */
[----:B------:R-:W-:Y:S01]  /*4ca0*/  IMAD.X R21, RZ, RZ, R21, P0 ;  /* 0x000000ffff157224 */ /* 0x000fe200000e0615 */
[----:B-1----:R-:W-:-:S04]  /*4cb0*/  LEA R24, P0, R18, UR6, 0x3 ;  /* 0x0000000612187c11 */ /* 0x002fc8000f8018ff */
[----:B------:R-:W-:-:S05]  /*4cc0*/  LEA.HI.X R25, R18, UR7, R21, 0x3, P0 ;  /* 0x0000000712197c11 */ /* 0x000fca00080f1c15 */
[----:B------:R-:W-:Y:S01]  /*4cd0*/  STG.E.64 desc[UR8][R24.64], R16 ;  /* 0x0000001018007986 */ /* 0x000fe2000c101b08 */
[----:B------:R-:W-:-:S03]  /*4ce0*/  NOP ;  /* 0x0000000000007918 */ /* 0x000fc60000000000 */
[----:B------:R-:W0:Y:S02]  /*4cf0*/  LDS.64 R20, [R14+0xc00] ;  /* 0x000c00000e147984 */ /* 0x000e240000000a00 */
[----:B0-----:R-:W-:-:S04]  /*4d00*/  SHF.R.U64 R18, R20, UR5, R21 ;  /* 0x0000000514127c19 */ /* 0x001fc80008001215 */
[----:B------:R-:W-:-:S05]  /*4d10*/  LOP3.LUT R18, R18, UR4, RZ, 0x30, !PT ;  /* 0x0000000412127c12 */ /* 0x000fca000f8e30ff */
[----:B------:R-:W-:-:S06]  /*4d20*/  IMAD R22, R18, 0x8, R41 ;  /* 0x0000000812167824 */ /* 0x000fcc00078e0229 */
[----:B------:R-:W0:Y:S02]  /*4d30*/  LDS.64 R22, [R22+0x9000] ;  /* 0x0090000016167984 */ /* 0x000e240000000a00 */
[----:B0-----:R-:W-:-:S05]  /*4d40*/  IADD3 R15, P0, PT, R22, R19, RZ ;  /* 0x00000013160f7210 */ /* 0x001fca0007f1e0ff */
[----:B------:R-:W-:Y:S01]  /*4d50*/  IMAD.X R18, RZ, RZ, R23, P0 ;  /* 0x000000ffff127224 */ /* 0x000fe200000e0617 */
[----:B------:R-:W-:-:S04]  /*4d60*/  LEA R26, P0, R15, UR6, 0x3 ;  /* 0x000000060f1a7c11 */ /* 0x000fc8000f8018ff */
        /* <DEDUP_REMOVED lines=111> */
[----:B------:R0:W-:Y:S01]  /*5460*/  STG.E.64 desc[UR8][R18.64+0x8400], R20 ;  /* 0x0084001412007986 */ /* 0x0001e2000c101b08 */
[----:B------:R-:W-:Y:S01]  /*5470*/  NOP ;  /* 0x0000000000007918 */ /* 0x000fe20000000000 */
[----:B------:R-:W-:Y:S05]  /*5480*/  BRA `(.L_x_67) ;  /* 0x0000000c00607947 */ /* 0x000fea0003800000 */
.L_x_66:
[----:B------:R-:W-:Y:S01]  /*5490*/  IMAD R15, R4, -0x1200, R22 ;  /* 0xffffee00040f7824 */ /* 0x000fe200078e0216 */
[----:B------:R-:W-:Y:S01]  /*54a0*/  BSSY.RECONVERGENT B0, `(.L_x_68) ;  /* 0x000001a000007945 */ /* 0x000fe20003800200 */
[C---:B0-----:R-:W-:Y:S02]  /*54b0*/  VIADD R16, R19.reuse, 0x180 ;  /* 0x0000018013107836 */ /* 0x041fe40000000000 */
[C---:B------:R-:W-:Y:S01]  /*54c0*/  VIADD R20, R19.reuse, 0x300 ;  /* 0x0000030013147836 */ /* 0x040fe20000000000 */
[CC--:B------:R-:W-:Y:S01]  /*54d0*/  ISETP.GE.AND P2, PT, R19.reuse, R15.reuse, PT ;  /* 0x0000000f1300720c */ /* 0x0c0fe20003f46270 */
[C---:B------:R-:W-:Y:S01]  /*54e0*/  VIADD R22, R19.reuse, 0x480 ;  /* 0x0000048013167836 */ /* 0x040fe20000000000 */
[-C--:B------:R-:W-:Y:S01]  /*54f0*/  ISETP.GE.AND P1, PT, R16, R15.reuse, PT ;  /* 0x0000000f1000720c */ /* 0x080fe20003f26270 */
[C---:B------:R-:W-:Y:S01]  /*5500*/  VIADD R16, R19.reuse, 0x600 ;  /* 0x0000060013107836 */ /* 0x040fe20000000000 */
[-C--:B------:R-:W-:Y:S01]  /*5510*/  ISETP.GE.AND P0, PT, R20, R15.reuse, PT ;  /* 0x0000000f1400720c */ /* 0x080fe20003f06270 */
[C---:B------:R-:W-:Y:S01]  /*5520*/  VIADD R20, R19.reuse, 0x780 ;  /* 0x0000078013147836 */ /* 0x040fe20000000000 */
[-C--:B------:R-:W-:Y:S01]  /*5530*/  ISETP.GE.AND P6, PT, R22, R15.reuse, PT ;  /* 0x0000000f1600720c */ /* 0x080fe20003fc6270 */
[----:B------:R-:W-:Y:S01]  /*5540*/  VIADD R24, R19, 0x900 ;  /* 0x0000090013187836 */ /* 0x000fe20000000000 */
[----:B------:R-:W-:-:S02]  /*5550*/  ISETP.GE.AND P4, PT, R16, R15, PT ;  /* 0x0000000f1000720c */ /* 0x000fc40003f86270 */
[----:B------:R-:W-:-:S03]  /*5560*/  ISETP.GE.AND P3, PT, R20, R15, PT ;  /* 0x0000000f1400720c */ /* 0x000fc60003f66270 */
[----:B------:R-:W-:Y:S10]  /*5570*/  @P2 BRA `(.L_x_69) ;  /* 0x0000000000302947 */ /* 0x000ff40003800000 */
[----:B------:R-:W0:Y:S01]  /*5580*/  LDS.64 R16, [R14] ;  /* 0x000000000e107984 */ /* 0x000e220000000a00 */
        /* <DEDUP_REMOVED lines=10> */
[----:B------:R0:W-:Y:S04]  /*5630*/  STG.E.64 desc[UR8][R20.64], R16 ;  /* 0x0000001014007986 */ /* 0x0001e8000c101b08 */
.L_x_69:
[----:B------:R-:W-:Y:S05]  /*5640*/  BSYNC.RECONVERGENT B0 ;  /* 0x0000000000007941 */ /* 0x000fea0003800200 */
.L_x_68:
[----:B------:R-:W-:Y:S01]  /*5650*/  NOP ;  /* 0x0000000000007918 */ /* 0x000fe20000000000 */
[----:B------:R-:W-:Y:S01]  /*5660*/  BSSY.RECONVERGENT B0, `(.L_x_70) ;  /* 0x0000010000007945 */ /* 0x000fe20003800200 */
[----:B------:R-:W-:Y:S01]  /*5670*/  ISETP.GE.AND P2, PT, R24, R15, PT ;  /* 0x0000000f1800720c */ /* 0x000fe20003f46270 */
[----:B------:R-:W-:Y:S02]  /*5680*/  VIADD R24, R19, 0xa80 ;  /* 0x00000a8013187836 */ /* 0x000fe40000000000 */
[----:B------:R-:W-:Y:S10]  /*5690*/  @P1 BRA `(.L_x_71) ;  /* 0x0000000000301947 */ /* 0x000ff40003800000 */
[----:B0-----:R-:W0:Y:S01]  /*56a0*/  LDS.64 R16, [R14+0xc00] ;  /* 0x000c00000e107984 */ /* 0x001e220000000a00 */
        /* <DEDUP_REMOVED lines=11> */
.L_x_71:
[----:B------:R-:W-:Y:S05]  /*5760*/  BSYNC.RECONVERGENT B0 ;  /* 0x0000000000007941 */ /* 0x000fea0003800200 */
.L_x_70:
[----:B------:R-:W-:Y:S01]  /*5770*/  NOP ;  /* 0x0000000000007918 */ /* 0x000fe20000000000 */
[----:B------:R-:W-:Y:S01]  /*5780*/  BSSY.RECONVERGENT B0, `(.L_x_72) ;  /* 0x0000010000007945 */ /* 0x000fe20003800200 */
[----:B------:R-:W-:Y:S02]  /*5790*/  ISETP.GE.AND P1, PT, R24, R15, PT ;  /* 0x0000000f1800720c */ /* 0x000fe40003f26270 */
[----:B------:R-:W-:Y:S01]  /*57a0*/  LOP3.LUT R24, R19, 0xc00, RZ, 0xfc, !PT ;  /* 0x00000c0013187812 */ /* 0x000fe200078efcff */
[----:B------:R-:W-:Y:S10]  /*57b0*/  @P0 BRA `(.L_x_73) ;  /* 0x0000000000300947 */ /* 0x000ff40003800000 */
[----:B01----:R-:W0:Y:S01]  /*57c0*/  LDS.64 R16, [R14+0x1800] ;  /* 0x001800000e107984 */ /* 0x003e220000000a00 */
        /* <DEDUP_REMOVED lines=11> */
.L_x_73:
[----:B------:R-:W-:Y:S05]  /*5880*/  BSYNC.RECONVERGENT B0 ;  /* 0x0000000000007941 */ /* 0x000fea0003800200 */
.L_x_72:
[----:B------:R-:W-:Y:S01]  /*5890*/  NOP ;  /* 0x0000000000007918 */ /* 0x000fe20000000000 */
[----:B------:R-:W-:Y:S01]  /*58a0*/  BSSY.RECONVERGENT B0, `(.L_x_74) ;  /* 0x0000010000007945 */ /* 0x000fe20003800200 */
[----:B------:R-:W-:Y:S01]  /*58b0*/  ISETP.GE.AND P0, PT, R24, R15, PT ;  /* 0x0000000f1800720c */ /* 0x000fe20003f06270 */
[----:B------:R-:W-:Y:S02]  /*58c0*/  VIADD R24, R19, 0xd80 ;  /* 0x00000d8013187836 */ /* 0x000fe40000000000 */
[----:B------:R-:W-:Y:S10]  /*58d0*/  @P6 BRA `(.L_x_75) ;  /* 0x0000000000306947 */ /* 0x000ff40003800000 */
[----:B012---:R-:W0:Y:S01]  /*58e0*/  LDS.64 R16, [R14+0x2400] ;  /* 0x002400000e107984 */ /* 0x007e220000000a00 */
        /* <DEDUP_REMOVED lines=11> */
.L_x_75:
[----:B------:R-:W-:Y:S05]  /*59a0*/  BSYNC.RECONVERGENT B0 ;  /* 0x0000000000007941 */ /* 0x000fea0003800200 */
.L_x_74:
[----:B------:R-:W-:Y:S01]  /*59b0*/  NOP ;  /* 0x0000000000007918 */ /* 0x000fe20000000000 */
[----:B------:R-:W-:Y:S01]  /*59c0*/  BSSY.RECONVERGENT B0, `(.L_x_76) ;  /* 0x0000010000007945 */ /* 0x000fe20003800200 */
[----:B------:R-:W-:Y:S01]  /*59d0*/  ISETP.GE.AND P6, PT, R24, R15, PT ;  /* 0x0000000f1800720c */ /* 0x000fe20003fc6270 */
[----:B------:R-:W-:Y:S02]  /*59e0*/  VIADD R24, R19, 0xf00 ;  /* 0x00000f0013187836 */ /* 0x000fe40000000000 */
[----:B------:R-:W-:Y:S10]  /*59f0*/  @P4 BRA `(.L_x_77) ;  /* 0x0000000000304947 */ /* 0x000ff40003800000 */
[----:B0123--:R-:W0:Y:S01]  /*5a00*/  LDS.64 R16, [R14+0x3000] ;  /* 0x003000000e107984 */ /* 0x00fe220000000a00 */
        /* <DEDUP_REMOVED lines=11> */
.L_x_77:
[----:B------:R-:W-:Y:S05]  /*5ac0*/  BSYNC.RECONVERGENT B0 ;  /* 0x0000000000007941 */ /* 0x000fea0003800200 */
.L_x_76:
[----:B------:R-:W-:Y:S01]  /*5ad0*/  NOP ;  /* 0x0000000000007918 */ /* 0x000fe20000000000 */
[----:B------:R-:W-:Y:S01]  /*5ae0*/  BSSY.RECONVERGENT B0, `(.L_x_78) ;  /* 0x0000010000007945 */ /* 0x000fe20003800200 */
[----:B------:R-:W-:Y:S01]  /*5af0*/  ISETP.GE.AND P4, PT, R24, R15, PT ;  /* 0x0000000f1800720c */ /* 0x000fe20003f86270 */
[----:B------:R-:W-:Y:S02]  /*5b00*/  VIADD R24, R19, 0x1080 ;  /* 0x0000108013187836 */ /* 0x000fe40000000000 */
[----:B------:R-:W-:Y:S10]  /*5b10*/  @P3 BRA `(.L_x_79) ;  /* 0x0000000000303947 */ /* 0x000ff40003800000 */
[----:B01234-:R-:W0:Y:S01]  /*5b20*/  LDS.64 R16, [R14+0x3c00] ;  /* 0x003c00000e107984 */ /* 0x01fe220000000a00 */
        /* <DEDUP_REMOVED lines=11> */
.L_x_79:
[----:B------:R-:W-:Y:S05]  /*5be0*/  BSYNC.RECONVERGENT B0 ;  /* 0x0000000000007941 */ /* 0x000fea0003800200 */
.L_x_78:
[----:B------:R-:W-:Y:S01]  /*5bf0*/  NOP ;  /* 0x0000000000007918 */ /* 0x000fe20000000000 */
[----:B------:R-:W-:Y:S01]  /*5c00*/  BSSY.RECONVERGENT B0, `(.L_x_80) ;  /* 0x000000f000007945 */ /* 0x000fe20003800200 */
[----:B------:R-:W-:-:S03]  /*5c10*/  ISETP.GE.AND P3, PT, R24, R15, PT ;  /* 0x0000000f1800720c */ /* 0x000fc60003f66270 */
        /* <DEDUP_REMOVED lines=13> */
.L_x_81:
[----:B------:R-:W-:Y:S05]  /*5cf0*/  BSYNC.RECONVERGENT B0 ;  /* 0x0000000000007941 */ /* 0x000fea0003800200 */
.L_x_80:
[----:B------:R-:W-:Y:S01]  /*5d00*/  NOP ;  /* 0x0000000000007918 */ /* 0x000fe20000000000 */
[----:B------:R-:W-:Y:S04]  /*5d10*/  BSSY.RECONVERGENT B0, `(.L_x_82) ;  /* 0x000000e000007945 */ /* 0x000fe80003800200 */
[----:B------:R-:W-:Y:S05]  /*5d20*/  @P1 BRA `(.L_x_83) ;  /* 0x0000000000301947 */ /* 0x000fea0003800000 */
        /* <DEDUP_REMOVED lines=12> */
.L_x_83:
[----:B------:R-:W-:Y:S05]  /*5df0*/  BSYNC.RECONVERGENT B0 ;  /* 0x0000000000007941 */ /* 0x000fea0003800200 */
.L_x_82:
        /* <DEDUP_REMOVED lines=15> */
.L_x_85:
[----:B------:R-:W-:Y:S05]  /*5ef0*/  BSYNC.RECONVERGENT B0 ;  /* 0x0000000000007941 */ /* 0x000fea0003800200 */
.L_x_84:
        /* <DEDUP_REMOVED lines=15> */
.L_x_87:
[----:B------:R-:W-:Y:S05]  /*5ff0*/  BSYNC.RECONVERGENT B0 ;  /* 0x0000000000007941 */ /* 0x000fea0003800200 */
.L_x_86:
        /* <DEDUP_REMOVED lines=15> */
.L_x_89:
[----:B------:R-:W-:Y:S05]  /*60f0*/  BSYNC.RECONVERGENT B0 ;  /* 0x0000000000007941 */ /* 0x000fea0003800200 */
.L_x_88:
        /* <DEDUP_REMOVED lines=8> */
[----:B------:R-:W-:-:S06]  /*6180*/  IMAD R20, R18, 0x8, R41 ;  /* 0x0000000812147824 */ /* 0x000fcc00078e0229 */
[----:B------:R-:W0:Y:S02]  /*6190*/  LDS.64 R20, [R20+0x9000] ;  /* 0x0090000014147984 */ /* 0x000e240000000a00 */
[----:B0-----:R-:W-:-:S05]  /*61a0*/  IADD3 R19, P0, PT, R20, R19, RZ ;  /* 0x0000001314137210 */ /* 0x001fca0007f1e0ff */
[----:B------:R-:W-:Y:S01]  /*61b0*/  IMAD.X R22, RZ, RZ, R21, P0 ;  /* 0x000000ffff167224 */ /* 0x000fe200000e0615 */
[----:B-1----:R-:W-:-:S04]  /*61c0*/  LEA R18, P0, R19, UR6, 0x3 ;  /* 0x0000000613127c11 */ /* 0x002fc8000f8018ff */
[----:B------:R-:W-:-:S05]  /*61d0*/  LEA.HI.X R19, R19, UR7, R22, 0x3, P0 ;  /* 0x0000000713137c11 */ /* 0x000fca00080f1c16 */
[----:B------:R0:W-:Y:S04]  /*61e0*/  STG.E.64 desc[UR8][R18.64+0x8400], R16 ;  /* 0x0084001012007986 */ /* 0x0001e8000c101b08 */
.L_x_91:
[----:B------:R-:W-:Y:S05]  /*61f0*/  BSYNC.RECONVERGENT B0 ;  /* 0x0000000000007941 */ /* 0x000fea0003800200 */
.L_x_90:
[----:B------:R-:W-:Y:S01]  /*6200*/  NOP ;  /* 0x0000000000007918 */ /* 0x000fe20000000000 */
.L_x_67:
[----:B------:R-:W1:Y:S01]  /*6210*/  LDS.64 R38, [R14] ;  /* 0x000000000e267984 */ /* 0x000e620000000a00 */
[----:B------:R-:W1:Y:S03]  /*6220*/  LDCU UR5, c[0x0][0x3c4] ;  /* 0x00007880ff0577ac */ /* 0x000e660008000800 */
[----:B------:R-:W2:Y:S04]  /*6230*/  LDS.64 R40, [R14+0xc00] ;  /* 0x000c00000e287984 */ /* 0x000ea80000000a00 */
[----:B------:R-:W0:Y:S04]  /*6240*/  LDS.64 R42, [R14+0x1800] ;  /* 0x001800000e2a7984 */ /* 0x000e280000000a00 */
[----:B------:R-:W0:Y:S04]  /*6250*/  LDS.64 R44, [R14+0x2400] ;  /* 0x002400000e2c7984 */ /* 0x000e280000000a00 */
[----:B------:R-:W0:Y:S04]  /*6260*/  LDS.64 R46, [R14+0x3000] ;  /* 0x003000000e2e7984 */ /* 0x000e280000000a00 */
[----:B------:R-:W0:Y:S04]  /*6270*/  LDS.64 R48, [R14+0x3c00] ;  /* 0x003c00000e307984 */ /* 0x000e280000000a00 */
[----:B------:R-:W0:Y:S04]  /*6280*/  LDS.64 R50, [R14+0x4800] ;  /* 0x004800000e327984 */ /* 0x000e280000000a00 */
[----:B------:R-:W0:Y:S04]  /*6290*/  LDS.64 R52, [R14+0x5400] ;  /* 0x005400000e347984 */ /* 0x000e280000000a00 */
[----:B------:R-:W0:Y:S04]  /*62a0*/  LDS.64 R54, [R14+0x6000] ;  /* 0x006000000e367984 */ /* 0x000e280000000a00 */
[----:B------:R-:W0:Y:S04]  /*62b0*/  LDS.64 R56, [R14+0x6c00] ;  /* 0x006c00000e387984 */ /* 0x000e280000000a00 */
[----:B------:R-:W0:Y:S01]  /*62c0*/  LDS.64 R58, [R14+0x7800] ;  /* 0x007800000e3a7984 */ /* 0x000e220000000a00 */
[----:B-1----:R-:W-:-:S03]  /*62d0*/  SHF.R.U64 R68, R38, UR5, R39 ;  /* 0x0000000526447c19 */ /* 0x002fc60008001227 */
[----:B------:R1:W1:Y:S01]  /*62e0*/  LDS.64 R60, [R14+0x8400] ;  /* 0x008400000e3c7984 */ /* 0x0002620000000a00 */
[----:B--2---:R-:W-:-:S03]  /*62f0*/  SHF.R.U64 R66, R40, UR5, R41 ;  /* 0x0000000528427c19 */ /* 0x004fc60008001229 */
[----:B0--34-:R0:W5:Y:S01]  /*6300*/  @!P5 LDG.E.64 R16, desc[UR8][R2.64+0x100] ;  /* 0x000100080210d981 */ /* 0x019162000c1e1b00 */
[----:B------:R-:W-:-:S03]  /*6310*/  SHF.R.U64 R64, R42, UR5, R43 ;  /* 0x000000052a407c19 */ /* 0x000fc6000800122b */
[----:B-1----:R0:W5:Y:S01]  /*6320*/  @!P5 LDG.E.64 R14, desc[UR8][R2.64] ;  /* 0x00000008020ed981 */ /* 0x002162000c1e1b00 */
[----:B------:R-:W-:-:S03]  /*6330*/  SHF.R.U64 R62, R44, UR5, R45 ;  /* 0x000000052c3e7c19 */ /* 0x000fc6000800122d */
[----:B------:R0:W5:Y:S01]  /*6340*/  @!P5 LDG.E.64 R18, desc[UR8][R2.64+0x200] ;  /* 0x000200080212d981 */ /* 0x000162000c1e1b00 */
[----:B------:R-:W-:-:S03]  /*6350*/  SHF.R.U64 R45, R46, UR5, R47 ;  /* 0x000000052e2d7c19 */ /* 0x000fc6000800122f */
[----:B------:R0:W5:Y:S01]  /*6360*/  @!P5 LDG.E.64 R20, desc[UR8][R2.64+0x300] ;  /* 0x000300080214d981 */ /* 0x000162000c1e1b00 */
[----:B------:R-:W-:Y:S02]  /*6370*/  SHF.R.U64 R44, R48, UR5, R49 ;  /* 0x00000005302c7c19 */ /* 0x000fe40008001231 */
[----:B------:R-:W1:Y:S01]  /*6380*/  LDC R49, c[0x0][0x3c0] ;  /* 0x0000f000ff317b82 */ /* 0x000e620000000800 */
[----:B------:R0:W5:Y:S01]  /*6390*/  @!P5 LDG.E.64 R22, desc[UR8][R2.64+0x400] ;  /* 0x000400080216d981 */ /* 0x000162000c1e1b00 */
[----:B------:R-:W-:-:S03]  /*63a0*/  SHF.R.U64 R43, R50, UR5, R51 ;  /* 0x00000005322b7c19 */ /* 0x000fc60008001233 */
        /* <DEDUP_REMOVED lines=10> */
[----:B------:R0:W5:Y:S04]  /*6450*/  @!P5 LDG.E.64 R34, desc[UR8][R2.64+0xa00] ;  /* 0x000a00080222d981 */ /* 0x000168000c1e1b00 */
[----:B------:R0:W5:Y:S01]  /*6460*/  @!P5 LDG.E.64 R36, desc[UR8][R2.64+0xb00] ;  /* 0x000b00080224d981 */ /* 0x000162000c1e1b00 */
[----:B------:R-:W-:Y:S02]  /*6470*/  LOP3.LUT R50, R68, UR4, RZ, 0x30, !PT ;  /* 0x0000000444327c12 */ /* 0x000fe4000f8e30ff */
[----:B------:R-:W-:Y:S02]  /*6480*/  LOP3.LUT R48, R66, UR4, RZ, 0x30, !PT ;  /* 0x0000000442307c12 */ /* 0x000fe4000f8e30ff */
[----:B------:R-:W-:Y:S02]  /*6490*/  LOP3.LUT R47, R64, UR4, RZ, 0x30, !PT ;  /* 0x00000004402f7c12 */ /* 0x000fe4000f8e30ff */
[----:B------:R-:W-:-:S02]  /*64a0*/  LOP3.LUT R46, R62, UR4, RZ, 0x30, !PT ;  /* 0x000000043e2e7c12 */ /* 0x000fc4000f8e30ff */
[----:B------:R-:W-:Y:S02]  /*64b0*/  LOP3.LUT R45, R45, UR4, RZ, 0x30, !PT ;  /* 0x000000042d2d7c12 */ /* 0x000fe4000f8e30ff */
[----:B------:R-:W-:Y:S02]  /*64c0*/  LOP3.LUT R44, R44, UR4, RZ, 0x30, !PT ;  /* 0x000000042c2c7c12 */ /* 0x000fe4000f8e30ff */
[----:B------:R-:W-:Y:S02]  /*64d0*/  LOP3.LUT R43, R43, UR4, RZ, 0x30, !PT ;  /* 0x000000042b2b7c12 */ /* 0x000fe4000f8e30ff */
[----:B------:R-:W-:Y:S02]  /*64e0*/  LOP3.LUT R42, R42, UR4, RZ, 0x30, !PT ;  /* 0x000000042a2a7c12 */ /* 0x000fe4000f8e30ff */
[----:B------:R-:W-:Y:S02]  /*64f0*/  LOP3.LUT R41, R41, UR4, RZ, 0x30, !PT ;  /* 0x0000000429297c12 */ /* 0x000fe4000f8e30ff */
[----:B------:R-:W-:-:S02]  /*6500*/  LOP3.LUT R40, R40, UR4, RZ, 0x30, !PT ;  /* 0x0000000428287c12 */ /* 0x000fc4000f8e30ff */
[----:B------:R-:W-:Y:S02]  /*6510*/  LOP3.LUT R39, R39, UR4, RZ, 0x30, !PT ;  /* 0x0000000427277c12 */ /* 0x000fe4000f8e30ff */
[----:B------:R-:W-:Y:S01]  /*6520*/  LOP3.LUT R38, R38, UR4, RZ, 0x30, !PT ;  /* 0x0000000426267c12 */ /* 0x000fe2000f8e30ff */
[----:B01----:R-:W-:Y:S06]  /*6530*/  @!P5 BRA `(.L_x_92) ;  /* 0x000000000090d947 */ /* 0x003fec0003800000 */
[----:B------:R-:W-:Y:S02]  /*6540*/  IMAD R51, R4, -0x1200, R49 ;  /* 0xffffee0004337824 */ /* 0x000fe400078e0231 */
        /* <DEDUP_REMOVED lines=13> */
[----:B-----5:R0:W5:Y:S01]  /*6620*/  @!P3 LDG.E.64 R14, desc[UR8][R2.64] ;  /* 0x00000008020eb981 */ /* 0x020162000c1e1b00 */
[-C--:B------:R-:W-:Y:S01]  /*6630*/  ISETP.GE.AND P3, PT, R52, R51.reuse, PT ;  /* 0x000000333400720c */ /* 0x080fe20003f66270 */
[----:B------:R-:W-:Y:S02]  /*6640*/  VIADD R52, R0, 0x100 ;  /* 0x0000010000347836 */ /* 0x000fe40000000000 */
[----:B------:R0:W5:Y:S01]  /*6650*/  @!P4 LDG.E.64 R16, desc[UR8][R2.64+0x100] ;  /* 0x000100080210c981 */ /* 0x000162000c1e1b00 */
[----:B------:R-:W-:Y:S01]  /*6660*/  ISETP.GE.AND P4, PT, R54, R51, PT ;  /* 0x000000333600720c */ /* 0x000fe20003f86270 */
[----:B------:R-:W-:-:S02]  /*6670*/  VIADD R54, R0, 0x120 ;  /* 0x0000012000367836 */ /* 0x000fc40000000000 */
[----:B------:R0:W5:Y:S01]  /*6680*/  @!P6 LDG.E.64 R18, desc[UR8][R2.64+0x200] ;  /* 0x000200080212e981 */ /* 0x000162000c1e1b00 */
[-C--:B------:R-:W-:Y:S01]  /*6690*/  ISETP.GE.AND P6, PT, R52, R51.reuse, PT ;  /* 0x000000333400720c */ /* 0x080fe20003fc6270 */
[C---:B------:R-:W-:Y:S02]  /*66a0*/  VIADD R52, R0.reuse, 0x140 ;  /* 0x0000014000347836 */ /* 0x040fe40000000000 */
[----:B------:R-:W-:Y:S01]  /*66b0*/  VIADD R0, R0, 0x160 ;  /* 0x0000016000007836 */ /* 0x000fe20000000000 */
[----:B------:R0:W5:Y:S01]  /*66c0*/  @!P0 LDG.E.64 R20, desc[UR8][R2.64+0x300] ;  /* 0x0003000802148981 */ /* 0x000162000c1e1b00 */
[----:B------:R-:W-:-:S03]  /*66d0*/  ISETP.GE.AND P0, PT, R54, R51, PT ;  /* 0x000000333600720c */ /* 0x000fc60003f06270 */
        /* <DEDUP_REMOVED lines=10> */
.L_x_92:
[----:B------:R-:W-:Y:S08]  /*6780*/  BAR.SYNC.DEFER_BLOCKING 0x0 ;  /* 0x0000000000007b1d */ /* 0x000ff00000010000 */
[----:B------:R-:W1:Y:S01]  /*6790*/  S2UR UR5, SR_CgaCtaId ;  /* 0x00000000000579c3 */ /* 0x000e620000008800 */
[----:B------:R-:W-:Y:S01]  /*67a0*/  UMOV UR4, 0x400 ;  /* 0x0000040000047882 */ /* 0x000fe20000000000 */
[----:B------:R-:W0:Y:S01]  /*67b0*/  S2R R0, SR_TID.X ;  /* 0x0000000000007919 */ /* 0x000e220000002100 */
[----:B-----5:R2:W-:Y:S04]  /*67c0*/  STS.64 [R5+-0x8], R14 ;  /* 0xfffff80e05007388 */ /* 0x0205e80000000a00 */
[----:B------:R2:W-:Y:S01]  /*67d0*/  STS.64 [R6+-0x8], R16 ;  /* 0xfffff81006007388 */ /* 0x0005e20000000a00 */
[----:B-1----:R-:W-:-:S03]  /*67e0*/  ULEA UR4, UR5, UR4, 0x18 ;  /* 0x0000000405047291 */ /* 0x002fc6000f8ec0ff */
[----:B------:R2:W-:Y:S04]  /*67f0*/  STS.64 [R7+-0x8], R18 ;  /* 0xfffff81207007388 */ /* 0x0005e80000000a00 */
[----:B------:R2:W-:Y:S04]  /*6800*/  STS.64 [R8+-0x8], R20 ;  /* 0xfffff81408007388 */ /* 0x0005e80000000a00 */
[----:B------:R2:W-:Y:S01]  /*6810*/  STS.64 [R9+-0x8], R22 ;  /* 0xfffff81609007388 */ /* 0x0005e20000000a00 */
[----:B0-----:R-:W-:-:S03]  /*6820*/  LEA R2, R0, UR4, 0x3 ;  /* 0x0000000400027c11 */ /* 0x001fc6000f8e18ff */
[----:B------:R2:W-:Y:S04]  /*6830*/  STS.64 [R10+-0x8], R24 ;  /* 0xfffff8180a007388 */ /* 0x0005e80000000a00 */
[----:B------:R2:W-:Y:S04]  /*6840*/  STS.64 [R11+-0x8], R26 ;  /* 0xfffff81a0b007388 */ /* 0x0005e80000000a00 */
[----:B------:R2:W-:Y:S04]  /*6850*/  STS.64 [R12+-0x8], R28 ;  /* 0xfffff81c0c007388 */ /* 0x0005e80000000a00 */
[----:B------:R2:W-:Y:S04]  /*6860*/  STS.64 [R13+-0x8], R30 ;  /* 0xfffff81e0d007388 */ /* 0x0005e80000000a00 */
[----:B------:R2:W-:Y:S04]  /*6870*/  STS.64 [R63+-0x8], R32 ;  /* 0xfffff8203f007388 */ /* 0x0005e80000000a00 */
[----:B------:R2:W-:Y:S04]  /*6880*/  STS.64 [R67+-0x8], R34 ;  /* 0xfffff82243007388 */ /* 0x0005e80000000a00 */
[----:B------:R2:W-:Y:S01]  /*6890*/  STS.64 [R65+-0x8], R36 ;  /* 0xfffff82441007388 */ /* 0x0005e20000000a00 */
[----:B------:R-:W-:Y:S06]  /*68a0*/  BAR.SYNC.DEFER_BLOCKING 0x0 ;  /* 0x0000000000007b1d */ /* 0x000fec0000010000 */
[----:B------:R-:W-:Y:S05]  /*68b0*/  @P5 BRA `(.L_x_93) ;  /* 0x0000000400c45947 */ /* 0x000fea0003800000 */
[----:B------:R-:W0:Y:S01]  /*68c0*/  S2UR UR5, SR_CgaCtaId ;  /* 0x00000000000579c3 */ /* 0x000e220000008800 */
[----:B------:R-:W-:Y:S01]  /*68d0*/  UMOV UR4, 0x400 ;  /* 0x0000040000047882 */ /* 0x000fe20000000000 */
[----:B--2---:R-:W-:Y:S01]  /*68e0*/  LDS.64 R4, [R2] ;  /* 0x0000000002047984 */ /* 0x004fe20000000a00 */
[----:B------:R-:W1:Y:S01]  /*68f0*/  LDCU.64 UR6, c[0x0][0x3b0] ;  /* 0x00007600ff0677ac */ /* 0x000e620008000a00 */
[----:B0-----:R-:W-:-:S06]  /*6900*/  ULEA UR4, UR5, UR4, 0x18 ;  /* 0x0000000405047291 */ /* 0x001fcc000f8ec0ff */
[----:B------:R-:W-:Y:S02]  /*6910*/  LEA R6, R50, UR4, 0x3 ;  /* 0x0000000432067c11 */ /* 0x000fe4000f8e18ff */
[----:B------:R-:W-:Y:S02]  /*6920*/  LEA R48, R48, UR4, 0x3 ;  /* 0x0000000430307c11 */ /* 0x000fe4000f8e18ff */
[----:B------:R-:W-:Y:S02]  /*6930*/  LEA R47, R47, UR4, 0x3 ;  /* 0x000000042f2f7c11 */ /* 0x000fe4000f8e18ff */
[----:B------:R-:W0:Y:S01]  /*6940*/  LDS.64 R6, [R6+0x9000] ;  /* 0x0090000006067984 */ /* 0x000e220000000a00 */
[----:B------:R-:W-:Y:S02]  /*6950*/  LEA R46, R46, UR4, 0x3 ;  /* 0x000000042e2e7c11 */ /* 0x000fe4000f8e18ff */
[----:B------:R-:W-:Y:S02]  /*6960*/  LEA R45, R45, UR4, 0x3 ;  /* 0x000000042d2d7c11 */ /* 0x000fe4000f8e18ff */
[----:B------:R-:W-:-:S02]  /*6970*/  LEA R44, R44, UR4, 0x3 ;  /* 0x000000042c2c7c11 */ /* 0x000fc4000f8e18ff */
[----:B------:R-:W-:Y:S02]  /*6980*/  LEA R43, R43, UR4, 0x3 ;  /* 0x000000042b2b7c11 */ /* 0x000fe4000f8e18ff */
[----:B------:R-:W-:Y:S02]  /*6990*/  LEA R42, R42, UR4, 0x3 ;  /* 0x000000042a2a7c11 */ /* 0x000fe4000f8e18ff */
[----:B------:R-:W-:Y:S02]  /*69a0*/  LEA R41, R41, UR4, 0x3 ;  /* 0x0000000429297c11 */ /* 0x000fe4000f8e18ff */
[----:B------:R-:W-:Y:S02]  /*69b0*/  LEA R40, R40, UR4, 0x3 ;  /* 0x0000000428287c11 */ /* 0x000fe4000f8e18ff */
[----:B------:R-:W-:Y:S02]  /*69c0*/  LEA R39, R39, UR4, 0x3 ;  /* 0x0000000427277c11 */ /* 0x000fe4000f8e18ff */
[----:B------:R-:W-:-:S02]  /*69d0*/  LEA R38, R38, UR4, 0x3 ;  /* 0x0000000426267c11 */ /* 0x000fc4000f8e18ff */
[----:B0-----:R-:W-:-:S05]  /*69e0*/  IADD3 R3, P0, PT, R6, R0, RZ ;  /* 0x0000000006037210 */ /* 0x001fca0007f1e0ff */
[----:B------:R-:W-:Y:S01]  /*69f0*/  IMAD.X R8, RZ, RZ, R7, P0 ;  /* 0x000000ffff087224 */ /* 0x000fe200000e0607 */
[----:B-1----:R-:W-:-:S04]  /*6a00*/  LEA R10, P0, R3, UR6, 0x3 ;  /* 0x00000006030a7c11 */ /* 0x002fc8000f8018ff */
[----:B------:R-:W-:-:S05]  /*6a10*/  LEA.HI.X R11, R3, UR7, R8, 0x3, P0 ;  /* 0x00000007030b7c11 */ /* 0x000fca00080f1c08 */
[----:B------:R-:W-:Y:S01]  /*6a20*/  STG.E.64 desc[UR8][R10.64], R4 ;  /* 0x000000040a007986 */ /* 0x000fe2000c101b08 */
[----:B------:R-:W-:-:S03]  /*6a30*/  NOP ;  /* 0x0000000000007918 */ /* 0x000fc60000000000 */
[----:B------:R-:W0:Y:S04]  /*6a40*/  LDS.64 R8, [R48+0x9000] ;  /* 0x0090000030087984 */ /* 0x000e280000000a00 */
[----:B------:R-:W1:Y:S01]  /*6a50*/  LDS.64 R6, [R2+0xc00] ;  /* 0x000c000002067984 */ /* 0x000e620000000a00 */
[----:B0-----:R-:W-:-:S05]  /*6a60*/  IADD3 R3, P0, PT, R8, R0, RZ ;  /* 0x0000000008037210 */ /* 0x001fca0007f1e0ff */
[----:B------:R-:W-:Y:S01]  /*6a70*/  IMAD.X R8, RZ, RZ, R9, P0 ;  /* 0x000000ffff087224 */ /* 0x000fe200000e0609 */
[----:B------:R-:W-:-:S04]  /*6a80*/  LEA R12, P0, R3, UR6, 0x3 ;  /* 0x00000006030c7c11 */ /* 0x000fc8000f8018ff */
[----:B------:R-:W-:-:S05]  /*6a90*/  LEA.HI.X R13, R3, UR7, R8, 0x3, P0 ;  /* 0x00000007030d7c11 */ /* 0x000fca00080f1c08 */
[----:B-1----:R-:W-:Y:S01]  /*6aa0*/  STG.E.64 desc[UR8][R12.64+0xc00], R6 ;  /* 0x000c00060c007986 */ /* 0x002fe2000c101b08 */
        /* <DEDUP_REMOVED lines=80> */
[----:B------:R-:W-:Y:S01]  /*6fb0*/  NOP ;  /* 0x0000000000007918 */ /* 0x000fe20000000000 */
[----:B------:R-:W-:Y:S05]  /*6fc0*/  EXIT ;  /* 0x000000000000794d */ /* 0x000fea0003800000 */
.L_x_93:
[----:B------:R-:W0:Y:S01]  /*6fd0*/  S2UR UR5, SR_CgaCtaId ;  /* 0x00000000000579c3 */ /* 0x000e220000008800 */
[----:B------:R-:W-:Y:S01]  /*6fe0*/  UMOV UR4, 0x400 ;  /* 0x0000040000047882 */ /* 0x000fe20000000000 */
[----:B------:R-:W-:Y:S02]  /*6ff0*/  IMAD R3, R4, -0x1200, R49 ;  /* 0xffffee0004037824 */ /* 0x000fe400078e0231 */
[C---:B--2---:R-:W-:Y:S02]  /*7000*/  VIADD R8, R0.reuse, 0x180 ;  /* 0x0000018000087836 */ /* 0x044fe40000000000 */
[C---:B------:R-:W-:Y:S01]  /*7010*/  VIADD R14, R0.reuse, 0x300 ;  /* 0x00000300000e7836 */ /* 0x040fe20000000000 */
[----:B------:R-:W-:-:S13]  /*7020*/  ISETP.GE.AND P1, PT, R0, R3, PT ;  /* 0x000000030000720c */ /* 0x000fda0003f26270 */
[----:B------:R-:W-:Y:S01]  /*7030*/  @!P1 LDS.64 R6, [R2] ;  /* 0x0000000002069984 */ /* 0x000fe20000000a00 */
[----:B------:R-:W1:Y:S01]  /*7040*/  @!P1 LDC.64 R10, c[0x0][0x3b0] ;  /* 0x0000ec00ff0a9b82 */ /* 0x000e620000000a00 */
[----:B0-----:R-:W-:-:S06]  /*7050*/  ULEA UR4, UR5, UR4, 0x18 ;  /* 0x0000000405047291 */ /* 0x001fcc000f8ec0ff */
[----:B------:R-:W-:Y:S02]  /*7060*/  LEA R50, R50, UR4, 0x3 ;  /* 0x0000000432327c11 */ /* 0x000fe4000f8e18ff */
[----:B------:R-:W-:Y:S02]  /*7070*/  LEA R48, R48, UR4, 0x3 ;  /* 0x0000000430307c11 */ /* 0x000fe4000f8e18ff */
[----:B------:R-:W-:Y:S01]  /*7080*/  LEA R47, R47, UR4, 0x3 ;  /* 0x000000042f2f7c11 */ /* 0x000fe2000f8e18ff */
        /* <DEDUP_REMOVED lines=10> */
[----:B0-----:R-:W-:-:S05]  /*7130*/  @!P1 IADD3 R4, P0, PT, R4, R0, RZ ;  /* 0x0000000004049210 */ /* 0x001fca0007f1e0ff */
[----:B------:R-:W-:Y:S01]  /*7140*/  @!P1 IMAD.X R5, RZ, RZ, R5, P0 ;  /* 0x000000ffff059224 */ /* 0x000fe200000e0605 */
[----:B-1----:R-:W-:-:S04]  /*7150*/  @!P1 LEA R10, P0, R4, R10, 0x3 ;  /* 0x0000000a040a9211 */ /* 0x002fc800078018ff */
[----:B------:R-:W-:-:S05]  /*7160*/  @!P1 LEA.HI.X R11, R4, R11, R5, 0x3, P0 ;  /* 0x0000000b040b9211 */ /* 0x000fca00000f1c05 */
[----:B------:R-:W-:Y:S01]  /*7170*/  @!P1 STG.E.64 desc[UR8][R10.64], R6 ;  /* 0x000000060a009986 */ /* 0x000fe2000c101b08 */
[----:B------:R-:W-:-:S03]  /*7180*/  NOP ;  /* 0x0000000000007918 */ /* 0x000fc60000000000 */
[----:B------:R-:W0:Y:S01]  /*7190*/  LDS.64 R4, [R48+0x9000] ;  /* 0x0090000030047984 */ /* 0x000e220000000a00 */
[----:B------:R-:W-:-:S13]  /*71a0*/  ISETP.GE.AND P1, PT, R8, R3, PT ;  /* 0x000000030800720c */ /* 0x000fda0003f26270 */
[----:B------:R-:W1:Y:S01]  /*71b0*/  @!P1 LDS.64 R8, [R2+0xc00] ;  /* 0x000c000002089984 */ /* 0x000e620000000a00 */
[----:B------:R-:W2:Y:S01]  /*71c0*/  @!P1 LDC.64 R12, c[0x0][0x3b0] ;  /* 0x0000ec00ff0c9b82 */ /* 0x000ea20000000a00 */
[----:B0-----:R-:W-:-:S05]  /*71d0*/  @!P1 IADD3 R4, P0, PT, R4, R0, RZ ;  /* 0x0000000004049210 */ /* 0x001fca0007f1e0ff */
[----:B------:R-:W-:Y:S01]  /*71e0*/  @!P1 IMAD.X R5, RZ, RZ, R5, P0 ;  /* 0x000000ffff059224 */ /* 0x000fe200000e0605 */
[----:B--2---:R-:W-:-:S04]  /*71f0*/  @!P1 LEA R12, P0, R4, R12, 0x3 ;  /* 0x0000000c040c9211 */ /* 0x004fc800078018ff */
[----:B------:R-:W-:-:S05]  /*7200*/  @!P1 LEA.HI.X R13, R4, R13, R5, 0x3, P0 ;  /* 0x0000000d040d9211 */ /* 0x000fca00000f1c05 */
[----:B-1----:R-:W-:Y:S01]  /*7210*/  @!P1 STG.E.64 desc[UR8][R12.64+0xc00], R8 ;  /* 0x000c00080c009986 */ /* 0x002fe2000c101b08 */
[----:B------:R-:W-:-:S03]  /*7220*/  NOP ;  /* 0x0000000000007918 */ /* 0x000fc60000000000 */
[----:B------:R-:W0:Y:S01]  /*7230*/  LDS.64 R4, [R47+0x9000] ;  /* 0x009000002f047984 */ /* 0x000e220000000a00 */
[----:B------:R-:W-:Y:S01]  /*7240*/  ISETP.GE.AND P1, PT, R14, R3, PT ;  /* 0x000000030e00720c */ /* 0x000fe20003f26270 */
[----:B------:R-:W-:-:S12]  /*7250*/  VIADD R14, R0, 0x480 ;  /* 0x00000480000e7836 */ /* 0x000fd80000000000 */
        /* <DEDUP_REMOVED lines=53> */
[----:B------:R-:W-:Y:S02]  /*75b0*/  ISETP.GE.AND P1, PT, R14, R3, PT ;  /* 0x000000030e00720c */ /* 0x000fe40003f26270 */
[----:B------:R-:W-:-:S11]  /*75c0*/  LOP3.LUT R14, R0, 0xc00, RZ, 0xfc, !PT ;  /* 0x00000c00000e7812 */ /* 0x000fd600078efcff */
        /* <DEDUP_REMOVED lines=42> */
[----:B------:R-:W-:-:S13]  /*7870*/  ISETP.GE.AND P1, PT, R14, R3, PT ;  /* 0x000000030e00720c */ /* 0x000fda0003f26270 */
[----:B------:R-:W1:Y:S01]  /*7880*/  @!P1 LDS.64 R2, [R2+0x8400] ;  /* 0x0084000002029984 */ /* 0x000e620000000a00 */
[----:B------:R-:W2:Y:S01]  /*7890*/  @!P1 LDC.64 R8, c[0x0][0x3b0] ;  /* 0x0000ec00ff089b82 */ /* 0x000ea20000000a00 */
[----:B0-----:R-:W-:-:S05]  /*78a0*/  IADD3 R0, P0, PT, R4, R0, RZ ;  /* 0x0000000004007210 */ /* 0x001fca0007f1e0ff */
[----:B------:R-:W-:Y:S01]  /*78b0*/  IMAD.X R5, RZ, RZ, R5, P0 ;  /* 0x000000ffff057224 */ /* 0x000fe200000e0605 */
[----:B--2---:R-:W-:-:S04]  /*78c0*/  @!P1 LEA R4, P0, R0, R8, 0x3 ;  /* 0x0000000800049211 */ /* 0x004fc800078018ff */
[----:B------:R-:W-:-:S05]  /*78d0*/  @!P1 LEA.HI.X R5, R0, R9, R5, 0x3, P0 ;  /* 0x0000000900059211 */ /* 0x000fca00000f1c05 */
[----:B-1----:R-:W-:Y:S01]  /*78e0*/  @!P1 STG.E.64 desc[UR8][R4.64+0x8400], R2 ;  /* 0x0084000204009986 */ /* 0x002fe2000c101b08 */
[----:B------:R-:W-:Y:S01]  /*78f0*/  NOP ;  /* 0x0000000000007918 */ /* 0x000fe20000000000 */
[----:B------:R-:W-:Y:S05]  /*7900*/  EXIT ;  /* 0x000000000000794d */ /* 0x000fea0003800000 */
.L_x_30:
[----:B------:R-:W-:Y:S02]  /*7910*/  IMAD.MOV.U32 R73, RZ, RZ, R66 ;  /* 0x000000ffff497224 */ /* 0x000fe400078e0042 */
[----:B------:R-:W-:Y:S02]  /*7920*/  IMAD.MOV.U32 R74, RZ, RZ, 0x1 ;  /* 0x00000001ff4a7424 */ /* 0x000fe400078e00ff */
[----:B------:R-:W-:Y:S02]  /*7930*/  IMAD.MOV.U32 R75, RZ, RZ, RZ ;  /* 0x000000ffff4b7224 */ /* 0x000fe400078e00ff */
[----:B------:R-:W-:-:S07]  /*7940*/  IMAD.MOV.U32 R72, RZ, RZ, -0x1 ;  /* 0xffffffffff487424 */ /* 0x000fce00078e00ff */
[----:B------:R-:W-:Y:S05]  /*7950*/  WARPSYNC.COLLECTIVE R72, `(.L_x_94) ;  /* 0x0000000048087348 */ /* 0x000fea0003c00000 */
[----:B------:R0:W1:Y:S02]  /*7960*/  SHFL.UP P0, R71, R73, R74, R75 ;  /* 0x0400004a49477389 */ /* 0x000064000000004b */
[----:B01----:R-:W-:Y:S05]  /*7970*/  ENDCOLLECTIVE ;  /* 0x000000000000791b */ /* 0x003fea0003800000 */
.L_x_94:
[----:B------:R-:W-:Y:S02]  /*7980*/  IMAD.MOV.U32 R74, RZ, RZ, 0x2 ;  /* 0x00000002ff4a7424 */ /* 0x000fe400078e00ff */
[----:B------:R-:W-:-:S04]  /*7990*/  IMAD.MOV.U32 R67, RZ, RZ, R71 ;  /* 0x000000ffff437224 */ /* 0x000fc800078e0047 */
[----:B------:R-:W-:-:S04]  /*79a0*/  @P0 IMAD.IADD R67, R66, 0x1, R67 ;  /* 0x0000000142430824 */ /* 0x000fc800078e0243 */
[----:B------:R-:W-:-:S07]  /*79b0*/  IMAD.MOV.U32 R73, RZ, RZ, R67 ;  /* 0x000000ffff497224 */ /* 0x000fce00078e0043 */
[----:B------:R-:W-:Y:S05]  /*79c0*/  WARPSYNC.COLLECTIVE R72, `(.L_x_95) ;  /* 0x0000000048087348 */ /* 0x000fea0003c00000 */
[----:B------:R0:W1:Y:S02]  /*79d0*/  SHFL.UP P0, R71, R73, R74, R75 ;  /* 0x0400004a49477389 */ /* 0x000064000000004b */
[----:B01----:R-:W-:Y:S05]  /*79e0*/  ENDCOLLECTIVE ;  /* 0x000000000000791b */ /* 0x003fea0003800000 */
.L_x_95:
[----:B------:R-:W-:Y:S02]  /*79f0*/  IMAD.MOV.U32 R74, RZ, RZ, 0x4 ;  /* 0x00000004ff4a7424 */ /* 0x000fe400078e00ff */
[----:B------:R-:W-:-:S04]  /*7a00*/  IMAD.MOV.U32 R68, RZ, RZ, R71 ;  /* 0x000000ffff447224 */ /* 0x000fc800078e0047 */
[----:B------:R-:W-:-:S04]  /*7a10*/  @P0 IMAD.IADD R68, R67, 0x1, R68 ;  /* 0x0000000143440824 */ /* 0x000fc800078e0244 */
[----:B------:R-:W-:-:S07]  /*7a20*/  IMAD.MOV.U32 R73, RZ, RZ, R68 ;  /* 0x000000ffff497224 */ /* 0x000fce00078e0044 */
[----:B------:R-:W-:Y:S05]  /*7a30*/  WARPSYNC.COLLECTIVE R72, `(.L_x_96) ;  /* 0x0000000048087348 */ /* 0x000fea0003c00000 */
[----:B------:R0:W1:Y:S02]  /*7a40*/  SHFL.UP P0, R71, R73, R74, R75 ;  /* 0x0400004a49477389 */ /* 0x000064000000004b */
[----:B01----:R-:W-:Y:S05]  /*7a50*/  ENDCOLLECTIVE ;  /* 0x000000000000791b */ /* 0x003fea0003800000 */
.L_x_96:
[----:B------:R-:W-:Y:S02]  /*7a60*/  IMAD.MOV.U32 R74, RZ, RZ, 0x8 ;  /* 0x00000008ff4a7424 */ /* 0x000fe400078e00ff */
[----:B------:R-:W-:-:S04]  /*7a70*/  IMAD.MOV.U32 R69, RZ, RZ, R71 ;  /* 0x000000ffff457224 */ /* 0x000fc800078e0047 */
[----:B------:R-:W-:-:S04]  /*7a80*/  @P0 IMAD.IADD R69, R68, 0x1, R69 ;  /* 0x0000000144450824 */ /* 0x000fc800078e0245 */
[----:B------:R-:W-:-:S07]  /*7a90*/  IMAD.MOV.U32 R73, RZ, RZ, R69 ;  /* 0x000000ffff497224 */ /* 0x000fce00078e0045 */
[----:B------:R-:W-:Y:S05]  /*7aa0*/  WARPSYNC.COLLECTIVE R72, `(.L_x_97) ;  /* 0x0000000048087348 */ /* 0x000fea0003c00000 */
[----:B------:R0:W1:Y:S02]  /*7ab0*/  SHFL.UP P0, R71, R73, R74, R75 ;  /* 0x0400004a49477389 */ /* 0x000064000000004b */
[----:B01----:R-:W-:Y:S05]  /*7ac0*/  ENDCOLLECTIVE ;  /* 0x000000000000791b */ /* 0x003fea0003800000 */
.L_x_97:
[----:B------:R-:W-:Y:S02]  /*7ad0*/  IMAD.MOV.U32 R74, RZ, RZ, 0x10 ;  /* 0x00000010ff4a7424 */ /* 0x000fe400078e00ff */
[----:B------:R-:W-:-:S04]  /*7ae0*/  IMAD.MOV.U32 R70, RZ, RZ, R71 ;  /* 0x000000ffff467224 */ /* 0x000fc800078e0047 */
[----:B------:R-:W-:-:S04]  /*7af0*/  @P0 IMAD.IADD R70, R69, 0x1, R70 ;  /* 0x0000000145460824 */ /* 0x000fc800078e0246 */
[----:B------:R-:W-:-:S07]  /*7b00*/  IMAD.MOV.U32 R73, RZ, RZ, R70 ;  /* 0x000000ffff497224 */ /* 0x000fce00078e0046 */
[----:B------:R-:W-:Y:S05]  /*7b10*/  WARPSYNC.COLLECTIVE R72, `(.L_x_98) ;  /* 0x0000000048087348 */ /* 0x000fea0003c00000 */
[----:B------:R0:W1:Y:S02]  /*7b20*/  SHFL.UP P0, R71, R73, R74, R75 ;  /* 0x0400004a49477389 */ /* 0x000064000000004b */
[----:B01----:R-:W-:Y:S05]  /*7b30*/  ENDCOLLECTIVE ;  /* 0x000000000000791b */ /* 0x003fea0003800000 */
.L_x_98:
[----:B------:R-:W-:Y:S05]  /*7b40*/  BRA `(.L_x_99) ;  /* 0xffffffa8003c7947 */ /* 0x000fea000383ffff */
.L_x_100:
[----:B------:R-:W-:-:S00]  /*7b50*/  BRA `(.L_x_100) ;  /* 0xfffffffc00fc7947 */ /* 0x000fc0000383ffff */
[----:B------:R-:W-:-:S00]  /*7b60*/  NOP ;  /* 0x0000000000007918 */ /* 0x000fc00000000000 */
        /* <DEDUP_REMOVED lines=9> */
.L_x_2573:


//--------------------- .text._ZN3cub18CUB_300001_SM_10006detail10radix_sort33DeviceRadixSortExclusiveSumKernelINS1_5radix10policy_hubImmyE10Policy1000EyEEvPT0_ --------------------------
	.section	.text._ZN3cub18CUB_300001_SM_10006detail10radix_sort33DeviceRadixSortExclusiveSumKernelINS1_5radix10policy_hubImmyE10Policy1000EyEEvPT0_,"ax",@progbits
	.align	128
        .global         _ZN3cub18CUB_300001_SM_10006detail10radix_sort33DeviceRadixSortExclusiveSumKernelINS1_5radix10policy_hubImmyE10Policy1000EyEEvPT0_
        .type           _ZN3cub18CUB_300001_SM_10006detail10radix_sort33DeviceRadixSortExclusiveSumKernelINS1_5radix10policy_hubImmyE10Policy1000EyEEvPT0_,@function
        .size           _ZN3cub18CUB_300001_SM_10006detail10radix_sort33DeviceRadixSortExclusiveSumKernelINS1_5radix10policy_hubImmyE10Policy1000EyEEvPT0_,(.L_x_2574 - _ZN3cub18CUB_300001_SM_10006detail10radix_sort33DeviceRadixSortExclusiveSumKernelINS1_5radix10policy_hubImmyE10Policy1000EyEEvPT0_)
        .other          _ZN3cub18CUB_300001_SM_10006detail10radix_sort33DeviceRadixSortExclusiveSumKernelINS1_5radix10policy_hubImmyE10Policy1000EyEEvPT0_,@"STO_CUDA_ENTRY STV_DEFAULT"
_ZN3cub18CUB_300001_SM_10006detail10radix_sort33DeviceRadixSortExclusiveSumKernelINS1_5radix10policy_hubImmyE10Policy1000EyEEvPT0_:
.text._ZN3cub18CUB_300001_SM_10006detail10radix_sort33DeviceRadixSortExclusiveSumKernelINS1_5radix10policy_hubImmyE10Policy1000EyEEvPT0_:
[----:B------:R-:W-:Y:S01]  /*0000*/  LDC R1, c[0x0][0x37c] ;  /* 0x0000df00ff017b82 */ /* 0x000fe20000000800 */
[----:B------:R-:W0:Y:S07]  /*0010*/  S2R R18, SR_TID.X ;  /* 0x0000000000127919 */ /* 0x000e2e0000002100 */
[----:B------:R-:W1:Y:S01]  /*0020*/  LDC.64 R16, c[0x0][0x380] ;  /* 0x0000e000ff107b82 */ /* 0x000e620000000a00 */
[----:B------:R-:W2:Y:S01]  /*0030*/  LDCU.64 UR4, c[0x0][0x358] ;  /* 0x00006b00ff0477ac */ /* 0x000ea20008000a00 */
[----:B------:R-:W3:Y:S01]  /*0040*/  S2R R5, SR_CTAID.X ;  /* 0x0000000000057919 */ /* 0x000ee20000002500 */
[----:B0-----:R-:W-:Y:S01]  /*0050*/  ISETP.GT.U32.AND P1, PT, R18, 0xff, PT ;  /* 0x000000ff1200780c */ /* 0x001fe20003f24070 */
[----:B---3--:R-:W-:-:S04]  /*0060*/  IMAD R5, R5, 0x100, R18 ;  /* 0x0000010005057824 */ /* 0x008fc800078e0212 */
[----:B-1----:R-:W-:-:S08]  /*0070*/  IMAD.WIDE R16, R5, 0x8, R16 ;  /* 0x0000000805107825 */ /* 0x002fd000078e0210 */
[----:B--2---:R-:W2:Y:S01]  /*0080*/  @!P1 LDG.E.64 R2, desc[UR4][R16.64] ;  /* 0x0000000410029981 */ /* 0x004ea2000c1e1b00 */
[----:B------:R-:W-:Y:S02]  /*0090*/  MOV R0, 0x400 ;  /* 0x0000040000007802 */ /* 0x000fe40000000f00 */
[C---:B------:R-:W-:Y:S01]  /*00a0*/  ISETP.GT.U32.AND P0, PT, R18.reuse, 0x1f, PT ;  /* 0x0000001f1200780c */ /* 0x040fe20003f04070 */
[----:B------:R-:W0:Y:S02]  /*00b0*/  S2R R5, SR_CgaCtaId ;  /* 0x0000000000057919 */ /* 0x000e240000008800 */
[----:B0-----:R-:W-:Y:S02]  /*00c0*/  LEA R5, R5, R0, 0x18 ;  /* 0x0000000005057211 */ /* 0x001fe400078ec0ff */
[----:B------:R-:W-:-:S05]  /*00d0*/  LEA.HI R0, R18, R18, RZ, 0x1d ;  /* 0x0000001212007211 */ /* 0x000fca00078fe8ff */
[----:B------:R-:W-:-:S05]  /*00e0*/  IMAD R0, R0, 0x8, R5 ;  /* 0x0000000800007824 */ /* 0x000fca00078e0205 */
[----:B--2---:R0:W-:Y:S01]  /*00f0*/  STS.64 [R0+0x10], R2 ;  /* 0x0000100200007388 */ /* 0x0041e20000000a00 */
[----:B------:R-:W-:Y:S06]  /*0100*/  BAR.SYNC.DEFER_BLOCKING 0x0 ;  /* 0x0000000000007b1d */ /* 0x000fec0000010000 */
[----:B------:R-:W-:Y:S05]  /*0110*/  @P0 BRA `(.L_x_101) ;  /* 0x0000000400240947 */ /* 0x000fea0003800000 */
[----:B------:R-:W-:Y:S01]  /*0120*/  IMAD R18, R18, 0x48, R5 ;  /* 0x0000004812127824 */ /* 0x000fe200078e0205 */
[----:B------:R-:W-:-:S04]  /*0130*/  UMOV UR6, 0xffffffff ;  /* 0xffffffff00067882 */ /* 0x000fc80000000000 */
[----:B------:R-:W-:Y:S04]  /*0140*/  LDS.64 R14, [R18+0x10] ;  /* 0x00001000120e7984 */ /* 0x000fe80000000a00 */
[----:B------:R-:W-:Y:S04]  /*0150*/  LDS.64 R12, [R18+0x18] ;  /* 0x00001800120c7984 */ /* 0x000fe80000000a00 */
[----:B------:R-:W1:Y:S04]  /*0160*/  LDS.64 R10, [R18+0x20] ;  /* 0x00002000120a7984 */ /* 0x000e680000000a00 */
[----:B------:R-:W-:Y:S04]  /*0170*/  LDS.64 R8, [R18+0x28] ;  /* 0x0000280012087984 */ /* 0x000fe80000000a00 */
[----:B------:R-:W2:Y:S04]  /*0180*/  LDS.64 R6, [R18+0x30] ;  /* 0x0000300012067984 */ /* 0x000ea80000000a00 */
[----:B------:R-:W-:Y:S04]  /*0190*/  LDS.64 R4, [R18+0x38] ;  /* 0x0000380012047984 */ /* 0x000fe80000000a00 */
[----:B0-----:R-:W0:Y:S04]  /*01a0*/  LDS.64 R2, [R18+0x40] ;  /* 0x0000400012027984 */ /* 0x001e280000000a00 */
[----:B------:R-:W3:Y:S01]  /*01b0*/  LDS.64 R20, [R18+0x48] ;  /* 0x0000480012147984 */ /* 0x000ee20000000a00 */
[----:B-1----:R-:W-:-:S04]  /*01c0*/  IADD3 R19, P3, P4, R10, R12, R14 ;  /* 0x0000000c0a137210 */ /* 0x002fc80007c7e00e */
[----:B------:R-:W-:Y:S02]  /*01d0*/  IADD3.X R23, PT, PT, R11, R13, R15, P3, P4 ;  /* 0x0000000d0b177210 */ /* 0x000fe40001fe840f */
[----:B--2---:R-:W-:-:S04]  /*01e0*/  IADD3 R19, P0, P2, R6, R19, R8 ;  /* 0x0000001306137210 */ /* 0x004fc80007a1e008 */
[----:B------:R-:W-:Y:S02]  /*01f0*/  IADD3.X R23, PT, PT, R7, R23, R9, P0, P2 ;  /* 0x0000001707177210 */ /* 0x000fe400007e4409 */
[----:B0-----:R-:W-:-:S04]  /*0200*/  IADD3 R19, P3, P4, R2, R19, R4 ;  /* 0x0000001302137210 */ /* 0x001fc80007c7e004 */
[----:B---3--:R-:W-:Y:S02]  /*0210*/  IADD3 R20, P0, PT, R20, R19, RZ ;  /* 0x0000001314147210 */ /* 0x008fe40007f1e0ff */
[----:B------:R-:W-:-:S05]  /*0220*/  IADD3.X R19, PT, PT, R3, R23, R5, P3, P4 ;  /* 0x0000001703137210 */ /* 0x000fca0001fe8405 */
[----:B------:R-:W-:Y:S01]  /*0230*/  IMAD.X R19, R21, 0x1, R19, P0 ;  /* 0x0000000115137824 */ /* 0x000fe200000e0613 */
[----:B------:R-:W-:Y:S06]  /*0240*/  BRA.DIV UR6, `(.L_x_102) ;  /* 0x0000000206f07947 */ /* 0x000fec000b800000 */
[----:B------:R-:W0:Y:S04]  /*0250*/  SHFL.UP PT, R27, R20, 0x1, RZ ;  /* 0x04200000141b7989 */ /* 0x000e2800000e00ff */
[----:B------:R-:W1:Y:S01]  /*0260*/  SHFL.UP P0, R25, R19, 0x1, RZ ;  /* 0x0420000013197989 */ /* 0x000e6200000000ff */
[----:B0-----:R-:W-:-:S04]  /*0270*/  IADD3 R22, P2, PT, R27, R20, RZ ;  /* 0x000000141b167210 */ /* 0x001fc80007f5e0ff */
[----:B-1----:R-:W-:Y:S01]  /*0280*/  SEL R27, R22, R27, P0 ;  /* 0x0000001b161b7207 */ /* 0x002fe20000000000 */
[----:B------:R-:W-:-:S04]  /*0290*/  IMAD.X R26, R25, 0x1, R19, P2 ;  /* 0x00000001191a7824 */ /* 0x000fc800010e0613 */
[----:B------:R-:W0:Y:S01]  /*02a0*/  SHFL.UP PT, R28, R27, 0x2, RZ ;  /* 0x044000001b1c7989 */ /* 0x000e2200000e00ff */
[----:B------:R-:W-:-:S05]  /*02b0*/  SEL R26, R26, R25, P0 ;  /* 0x000000191a1a7207 */ /* 0x000fca0000000000 */
[----:B------:R-:W1:Y:S01]  /*02c0*/  SHFL.UP P0, R25, R26, 0x2, RZ ;  /* 0x044000001a197989 */ /* 0x000e6200000000ff */
[----:B0-----:R-:W-:-:S05]  /*02d0*/  IADD3 R21, P2, PT, R28, R27, RZ ;  /* 0x0000001b1c157210 */ /* 0x001fca0007f5e0ff */
[----:B-1----:R-:W-:Y:S01]  /*02e0*/  IMAD.X R22, R25, 0x1, R26, P2 ;  /* 0x0000000119167824 */ /* 0x002fe200010e061a */
[----:B------:R-:W-:-:S04]  /*02f0*/  SEL R28, R21, R28, P0 ;  /* 0x0000001c151c7207 */ /* 0x000fc80000000000 */
[----:B------:R-:W-:Y:S01]  /*0300*/  SEL R29, R22, R25, P0 ;  /* 0x00000019161d7207 */ /* 0x000fe20000000000 */
        /* <DEDUP_REMOVED lines=12> */
[----:B------:R0:W1:Y:S04]  /*03d0*/  SHFL.UP PT, R28, R27, 0x10, RZ ;  /* 0x060000001b1c7989 */ /* 0x00006800000e00ff */
[----:B------:R0:W2:Y:S02]  /*03e0*/  SHFL.UP P0, R25, R26, 0x10, RZ ;  /* 0x060000001a197989 */ /* 0x0000a400000000ff */
.L_x_113:
[----:B-1----:R-:W-:-:S04]  /*03f0*/  IADD3 R21, P2, PT, R28, R27, RZ ;  /* 0x0000001b1c157210 */ /* 0x002fc80007f5e0ff */
[----:B--2---:R-:W-:Y:S01]  /*0400*/  SEL R21, R21, R28, P0 ;  /* 0x0000001c15157207 */ /* 0x004fe20000000000 */
[----:B------:R-:W-:-:S05]  /*0410*/  IMAD.X R22, R25, 0x1, R26, P2 ;  /* 0x0000000119167824 */ /* 0x000fca00010e061a */
[----:B------:R-:W-:Y:S02]  /*0420*/  SEL R22, R22, R25, P0 ;  /* 0x0000001916167207 */ /* 0x000fe40000000000 */
[----:B------:R-:W-:-:S05]  /*0430*/  IADD3 R20, P0, PT, R21, -R20, RZ ;  /* 0x8000001415147210 */ /* 0x000fca0007f1e0ff */
[----:B------:R-:W-:Y:S01]  /*0440*/  IMAD.X R21, R22, 0x1, ~R19, P0 ;  /* 0x0000000116157824 */ /* 0x000fe200000e0e13 */
[----:B------:R-:W-:-:S04]  /*0450*/  IADD3 R14, P0, PT, R14, R20, RZ ;  /* 0x000000140e0e7210 */ /* 0x000fc80007f1e0ff */
[----:B------:R1:W-:Y:S01]  /*0460*/  STS.64 [R18+0x10], R20 ;  /* 0x0000101412007388 */ /* 0x0003e20000000a00 */
[----:B------:R-:W-:Y:S01]  /*0470*/  IMAD.X R15, R15, 0x1, R21, P0 ;  /* 0x000000010f0f7824 */ /* 0x000fe200000e0615 */
        /* <DEDUP_REMOVED lines=17> */
[----:B------:R-:W-:-:S05]  /*0590*/  IMAD.X R3, R3, 0x1, R5, P0 ;  /* 0x0000000103037824 */ /* 0x000fca00000e0605 */
[----:B------:R1:W-:Y:S03]  /*05a0*/  STS.64 [R18+0x48], R2 ;  /* 0x0000480212007388 */ /* 0x0003e60000000a00 */
.L_x_101:
[----:B------:R-:W-:Y:S05]  /*05b0*/  WARPSYNC.ALL ;  /* 0x0000000000007948 */ /* 0x000fea0003800000 */
[----:B------:R-:W-:Y:S06]  /*05c0*/  BAR.SYNC.DEFER_BLOCKING 0x0 ;  /* 0x0000000000007b1d */ /* 0x000fec0000010000 */
[----:B------:R-:W-:Y:S05]  /*05d0*/  @P1 EXIT ;  /* 0x000000000000194d */ /* 0x000fea0003800000 */
[----:B01----:R-:W0:Y:S04]  /*05e0*/  LDS.64 R2, [R0+0x10] ;  /* 0x0000100000027984 */ /* 0x003e280000000a00 */
[----:B0-----:R-:W-:Y:S01]  /*05f0*/  STG.E.64 desc[UR4][R16.64], R2 ;  /* 0x0000000210007986 */ /* 0x001fe2000c101b04 */
[----:B------:R-:W-:Y:S05]  /*0600*/  EXIT ;  /* 0x000000000000794d */ /* 0x000fea0003800000 */
.L_x_102:
[----:B------:R-:W-:Y:S02]  /*0610*/  IMAD.MOV.U32 R24, RZ, RZ, R20 ;  /* 0x000000ffff187224 */ /* 0x000fe400078e0014 */
[----:B------:R-:W-:Y:S02]  /*0620*/  IMAD.MOV.U32 R23, RZ, RZ, 0x1 ;  /* 0x00000001ff177424 */ /* 0x000fe400078e00ff */
[----:B------:R-:W-:Y:S02]  /*0630*/  IMAD.MOV.U32 R22, RZ, RZ, RZ ;  /* 0x000000ffff167224 */ /* 0x000fe400078e00ff */
[----:B------:R-:W-:-:S07]  /*0640*/  IMAD.MOV.U32 R21, RZ, RZ, -0x1 ;  /* 0xffffffffff157424 */ /* 0x000fce00078e00ff */
[----:B------:R-:W-:Y:S05]  /*0650*/  WARPSYNC.COLLECTIVE R21, `(.L_x_103) ;  /* 0x0000000015087348 */ /* 0x000fea0003c00000 */
[----:B------:R0:W1:Y:S02]  /*0660*/  SHFL.UP P0, R25, R24, R23, R22 ;  /* 0x0400001718197389 */ /* 0x0000640000000016 */
[----:B01----:R-:W-:Y:S05]  /*0670*/  ENDCOLLECTIVE ;  /* 0x000000000000791b */ /* 0x003fea0003800000 */
.L_x_103:
[----:B------:R-:W-:Y:S02]  /*0680*/  IMAD.MOV.U32 R24, RZ, RZ, R19 ;  /* 0x000000ffff187224 */ /* 0x000fe400078e0013 */
[----:B------:R-:W-:-:S07]  /*0690*/  IMAD.MOV.U32 R27, RZ, RZ, R25 ;  /* 0x000000ffff1b7224 */ /* 0x000fce00078e0019 */
[----:B------:R-:W-:Y:S05]  /*06a0*/  WARPSYNC.COLLECTIVE R21, `(.L_x_104) ;  /* 0x0000000015087348 */ /* 0x000fea0003c00000 */
[----:B------:R0:W1:Y:S02]  /*06b0*/  SHFL.UP P0, R25, R24, R23, R22 ;  /* 0x0400001718197389 */ /* 0x0000640000000016 */
[----:B01----:R-:W-:Y:S05]  /*06c0*/  ENDCOLLECTIVE ;  /* 0x000000000000791b */ /* 0x003fea0003800000 */
.L_x_104:
[----:B------:R-:W-:Y:S01]  /*06d0*/  IADD3 R26, P2, PT, R27, R20, RZ ;  /* 0x000000141b1a7210 */ /* 0x000fe20007f5e0ff */
[----:B------:R-:W-:-:S03]  /*06e0*/  IMAD.MOV.U32 R23, RZ, RZ, 0x2 ;  /* 0x00000002ff177424 */ /* 0x000fc600078e00ff */
[----:B------:R-:W-:Y:S01]  /*06f0*/  SEL R27, R26, R27, P0 ;  /* 0x0000001b1a1b7207 */ /* 0x000fe20000000000 */
[----:B------:R-:W-:-:S04]  /*0700*/  IMAD.X R26, R25, 0x1, R19, P2 ;  /* 0x00000001191a7824 */ /* 0x000fc800010e0613 */
[----:B------:R-:W-:Y:S01]  /*0710*/  IMAD.MOV.U32 R24, RZ, RZ, R27 ;  /* 0x000000ffff187224 */ /* 0x000fe200078e001b */
[----:B------:R-:W-:-:S07]  /*0720*/  SEL R26, R26, R25, P0 ;  /* 0x000000191a1a7207 */ /* 0x000fce0000000000 */
[----:B------:R-:W-:Y:S05]  /*0730*/  WARPSYNC.COLLECTIVE R21, `(.L_x_105) ;  /* 0x0000000015087348 */ /* 0x000fea0003c00000 */
[----:B------:R0:W1:Y:S02]  /*0740*/  SHFL.UP P0, R25, R24, R23, R22 ;  /* 0x0400001718197389 */ /* 0x0000640000000016 */
[----:B01----:R-:W-:Y:S05]  /*0750*/  ENDCOLLECTIVE ;  /* 0x000000000000791b */ /* 0x003fea0003800000 */
.L_x_105:
[----:B------:R-:W-:Y:S02]  /*0760*/  IMAD.MOV.U32 R24, RZ, RZ, R26 ;  /* 0x000000ffff187224 */ /* 0x000fe400078e001a */
[----:B------:R-:W-:-:S07]  /*0770*/  IMAD.MOV.U32 R28, RZ, RZ, R25 ;  /* 0x000000ffff1c7224 */ /* 0x000fce00078e0019 */
[----:B------:R-:W-:Y:S05]  /*0780*/  WARPSYNC.COLLECTIVE R21, `(.L_x_106) ;  /* 0x0000000015087348 */ /* 0x000fea0003c00000 */
[----:B------:R0:W1:Y:S02]  /*0790*/  SHFL.UP P0, R25, R24, R23, R22 ;  /* 0x0400001718197389 */ /* 0x0000640000000016 */
[----:B01----:R-:W-:Y:S05]  /*07a0*/  ENDCOLLECTIVE ;  /* 0x000000000000791b */ /* 0x003fea0003800000 */
.L_x_106:
        /* <DEDUP_REMOVED lines=9> */
.L_x_107:
[----:B------:R-:W-:Y:S02]  /*0840*/  IMAD.MOV.U32 R24, RZ, RZ, R29 ;  /* 0x000000ffff187224 */ /* 0x000fe400078e001d */
[----:B------:R-:W-:-:S07]  /*0850*/  IMAD.MOV.U32 R27, RZ, RZ, R25 ;  /* 0x000000ffff1b7224 */ /* 0x000fce00078e0019 */
[----:B------:R-:W-:Y:S05]  /*0860*/  WARPSYNC.COLLECTIVE R21, `(.L_x_108) ;  /* 0x0000000015087348 */ /* 0x000fea0003c00000 */
[----:B------:R0:W1:Y:S02]  /*0870*/  SHFL.UP P0, R25, R24, R23, R22 ;  /* 0x0400001718197389 */ /* 0x0000640000000016 */
[----:B01----:R-:W-:Y:S05]  /*0880*/  ENDCOLLECTIVE ;  /* 0x000000000000791b */ /* 0x003fea0003800000 */
.L_x_108:
        /* <DEDUP_REMOVED lines=9> */
.L_x_109:
[----:B------:R-:W-:Y:S02]  /*0920*/  IMAD.MOV.U32 R24, RZ, RZ, R29 ;  /* 0x000000ffff187224 */ /* 0x000fe400078e001d */
[----:B------:R-:W-:-:S07]  /*0930*/  IMAD.MOV.U32 R27, RZ, RZ, R25 ;  /* 0x000000ffff1b7224 */ /* 0x000fce00078e0019 */
[----:B------:R-:W-:Y:S05]  /*0940*/  WARPSYNC.COLLECTIVE R21, `(.L_x_110) ;  /* 0x0000000015087348 */ /* 0x000fea0003c00000 */
[----:B------:R0:W1:Y:S02]  /*0950*/  SHFL.UP P0, R25, R24, R23, R22 ;  /* 0x0400001718197389 */ /* 0x0000640000000016 */
[----:B01----:R-:W-:Y:S05]  /*0960*/  ENDCOLLECTIVE ;  /* 0x000000000000791b */ /* 0x003fea0003800000 */
.L_x_110:
        /* <DEDUP_REMOVED lines=9> */
.L_x_111:
[----:B------:R-:W-:Y:S02]  /*0a00*/  IMAD.MOV.U32 R24, RZ, RZ, R26 ;  /* 0x000000ffff187224 */ /* 0x000fe400078e001a */
[----:B------:R-:W-:-:S07]  /*0a10*/  IMAD.MOV.U32 R28, RZ, RZ, R25 ;  /* 0x000000ffff1c7224 */ /* 0x000fce00078e0019 */
[----:B------:R-:W-:Y:S05]  /*0a20*/  WARPSYNC.COLLECTIVE R21, `(.L_x_112) ;  /* 0x0000000015087348 */ /* 0x000fea0003c00000 */
[----:B------:R0:W1:Y:S02]  /*0a30*/  SHFL.UP P0, R25, R24, R23, R22 ;  /* 0x0400001718197389 */ /* 0x0000640000000016 */
[----:B01----:R-:W-:Y:S05]  /*0a40*/  ENDCOLLECTIVE ;  /* 0x000000000000791b */ /* 0x003fea0003800000 */
.L_x_112:
[----:B------:R-:W-:Y:S05]  /*0a50*/  BRA `(.L_x_113) ;  /* 0xfffffff800647947 */ /* 0x000fea000383ffff */
.L_x_114:
        /* <DEDUP_REMOVED lines=10> */
.L_x_2574:


//--------------------- .text._ZN3cub18CUB_300001_SM_10006detail10radix_sort30DeviceRadixSortHistogramKernelINS1_5radix10policy_hubImmyE10Policy1000ELNS0_9SortOrderE0EmyNS1_21identity_decomposer_tEEEvPT2_PKT1_SA_iiT3_ --------------------------
	.section	.text._ZN3cub18CUB_300001_SM_10006detail10radix_sort30DeviceRadixSortHistogramKernelINS1_5radix10policy_hubImmyE10Policy1000ELNS0_9SortOrderE0EmyNS1_21identity_decomposer_tEEEvPT2_PKT1_SA_iiT3_,"ax",@progbits
	.align	128
        .global         _ZN3cub18CUB_300001_SM_10006detail10radix_sort30DeviceRadixSortHistogramKernelINS1_5radix10policy_hubImmyE10Policy1000ELNS0_9SortOrderE0EmyNS1_21identity_decomposer_tEEEvPT2_PKT1_SA_iiT3_
        .type           _ZN3cub18CUB_300001_SM_10006detail10radix_sort30DeviceRadixSortHistogramKernelINS1_5radix10policy_hubImmyE10Policy1000ELNS0_9SortOrderE0EmyNS1_21identity_decomposer_tEEEvPT2_PKT1_SA_iiT3_,@function
        .size           _ZN3cub18CUB_300001_SM_10006detail10radix_sort30DeviceRadixSortHistogramKernelINS1_5radix10policy_hubImmyE10Policy1000ELNS0_9SortOrderE0EmyNS1_21identity_decomposer_tEEEvPT2_PKT1_SA_iiT3_,(.L_x_2575 - _ZN3cub18CUB_300001_SM_10006detail10radix_sort30DeviceRadixSortHistogramKernelINS1_5radix10policy_hubImmyE10Policy1000ELNS0_9SortOrderE0EmyNS1_21identity_decomposer_tEEEvPT2_PKT1_SA_iiT3_)
        .other          _ZN3cub18CUB_300001_SM_10006detail10radix_sort30DeviceRadixSortHistogramKernelINS1_5radix10policy_hubImmyE10Policy1000ELNS0_9SortOrderE0EmyNS1_21identity_decomposer_tEEEvPT2_PKT1_SA_iiT3_,@"STO_CUDA_ENTRY STV_DEFAULT"
_ZN3cub18CUB_300001_SM_10006detail10radix_sort30DeviceRadixSortHistogramKernelINS1_5radix10policy_hubImmyE10Policy1000ELNS0_9SortOrderE0EmyNS1_21identity_decomposer_tEEEvPT2_PKT1_SA_iiT3_:
.text._ZN3cub18CUB_300001_SM_10006detail10radix_sort30DeviceRadixSortHistogramKernelINS1_5radix10policy_hubImmyE10Policy1000ELNS0_9SortOrderE0EmyNS1_21identity_decomposer_tEEEvPT2_PKT1_SA_iiT3_:
[----:B------:R-:W-:Y:S01]  /*0000*/  LDC R1, c[0x0][0x37c] ;  /* 0x0000df00ff017b82 */ /* 0x000fe20000000800 */
[----:B------:R-:W0:Y:S02]  /*0010*/  LDCU.64 UR4, c[0x0][0x390] ;  /* 0x00007200ff0477ac */ /* 0x000e240008000a00 */
[----:B0-----:R-:W-:-:S04]  /*0020*/  ISETP.NE.U32.AND P0, PT, RZ, UR4, PT ;  /* 0x00000004ff007c0c */ /* 0x001fc8000bf05070 */
[----:B------:R-:W-:-:S13]  /*0030*/  ISETP.NE.AND.EX P0, PT, RZ, UR5, PT, P0 ;  /* 0x00000005ff007c0c */ /* 0x000fda000bf05300 */
[----:B------:R-:W-:Y:S05]  /*0040*/  @!P0 EXIT ;  /* 0x000000000000894d */ /* 0x000fea0003800000 */
[----:B------:R-:W0:Y:S01]  /*0050*/  S2R R0, SR_TID.X ;  /* 0x0000000000007919 */ /* 0x000e220000002100 */
[----:B------:R-:W1:Y:S01]  /*0060*/  LDC.64 R2, c[0x0][0x398] ;  /* 0x0000e600ff027b82 */ /* 0x000e620000000a00 */
[----:B------:R-:W-:Y:S01]  /*0070*/  UMOV UR4, 0x400 ;  /* 0x0000040000047882 */ /* 0x000fe20000000000 */
[----:B------:R-:W2:Y:S01]  /*0080*/  LDCU.64 UR16, c[0x0][0x358] ;  /* 0x00006b00ff1077ac */ /* 0x000ea20008000a00 */
[----:B------:R-:W3:Y:S05]  /*0090*/  LDCU UR18, c[0x0][0x370] ;  /* 0x00006e00ff1277ac */ /* 0x000eea0008000800 */
[----:B------:R-:W4:Y:S01]  /*00a0*/  S2UR UR5, SR_CgaCtaId ;  /* 0x00000000000579c3 */ /* 0x000f220000008800 */
[----:B------:R-:W-:Y:S01]  /*00b0*/  UMOV UR6, URZ ;  /* 0x000000ff00067c82 */ /* 0x000fe20008000000 */
[----:B------:R-:W-:-:S06]  /*00c0*/  UMOV UR7, URZ ;  /* 0x000000ff00077c82 */ /* 0x000fcc0008000000 */
[----:B------:R-:W5:Y:S01]  /*00d0*/  S2UR UR8, SR_CTAID.X ;  /* 0x00000000000879c3 */ /* 0x000f620000002500 */
[----:B-1----:R-:W-:-:S04]  /*00e0*/  IADD3 R2, PT, PT, R3, 0x7, -R2 ;  /* 0x0000000703027810 */ /* 0x002fc80007ffe802 */
[----:B------:R-:W-:Y:S01]  /*00f0*/  ISETP.GE.AND P0, PT, R2, 0x8, PT ;  /* 0x000000080200780c */ /* 0x000fe20003f06270 */
[C---:B0-----:R-:W-:Y:S01]  /*0100*/  VIADD R3, R0.reuse, 0x80 ;  /* 0x0000008000037836 */ /* 0x041fe20000000000 */
[----:B----4-:R-:W-:Y:S02]  /*0110*/  ULEA UR4, UR5, UR4, 0x18 ;  /* 0x0000000405047291 */ /* 0x010fe4000f8ec0ff */
[C---:B------:R-:W-:Y:S01]  /*0120*/  ISETP.GT.U32.OR P0, PT, R0.reuse, 0xff, !P0 ;  /* 0x000000ff0000780c */ /* 0x040fe20004704470 */
[C---:B------:R-:W-:Y:S02]  /*0130*/  VIADD R4, R0.reuse, 0x100 ;  /* 0x0000010000047836 */ /* 0x040fe40000000000 */
[C---:B------:R-:W-:Y:S01]  /*0140*/  VIADD R5, R0.reuse, 0x200 ;  /* 0x0000020000057836 */ /* 0x040fe20000000000 */
[----:B------:R-:W-:Y:S01]  /*0150*/  P2R R43, PR, RZ, 0x1 ;  /* 0x00000001ff2b7803 */ /* 0x000fe20000000000 */
[C---:B------:R-:W-:Y:S01]  /*0160*/  VIADD R40, R0.reuse, 0x280 ;  /* 0x0000028000287836 */ /* 0x040fe20000000000 */
[C---:B------:R-:W-:Y:S01]  /*0170*/  LEA R2, R0.reuse, UR4, 0x2 ;  /* 0x0000000400027c11 */ /* 0x040fe2000f8e10ff */
[C---:B------:R-:W-:Y:S01]  /*0180*/  VIADD R41, R0.reuse, 0x300 ;  /* 0x0000030000297836 */ /* 0x040fe20000000000 */
[----:B-----5:R-:W-:Y:S01]  /*0190*/  USHF.L.U32 UR8, UR8, 0xb, URZ ;  /* 0x0000000b08087899 */ /* 0x020fe200080006ff */
[----:B--23--:R-:W-:-:S11]  /*01a0*/  VIADD R42, R0, 0x780 ;  /* 0x00000780002a7836 */ /* 0x00cfd60000000000 */
.L_x_198:
[----:B------:R-:W-:Y:S01]  /*01b0*/  ISETP.NE.AND P0, PT, R43, RZ, PT ;  /* 0x000000ff2b00720c */ /* 0x000fe20003f05270 */
[----:B------:R-:W-:-:S12]  /*01c0*/  BSSY.RECONVERGENT B0, `(.L_x_115) ;  /* 0x0000081000007945 */ /* 0x000fd80003800200 */
[----:B0-2345:R-:W-:Y:S05]  /*01d0*/  @P0 BRA `(.L_x_116) ;  /* 0x0000000400fc0947 */ /* 0x03dfea0003800000 */
[----:B------:R-:W0:Y:S02]  /*01e0*/  LDC.64 R6, c[0x0][0x398] ;  /* 0x0000e600ff067b82 */ /* 0x000e240000000a00 */
[----:B0-----:R-:W-:-:S04]  /*01f0*/  IADD3 R6, PT, PT, R7, 0x7, -R6 ;  /* 0x0000000707067810 */ /* 0x001fc80007ffe806 */
[----:B------:R-:W-:-:S04]  /*0200*/  SHF.R.S32.HI R7, RZ, 0x1f, R6 ;  /* 0x0000001fff077819 */ /* 0x000fc80000011406 */
[----:B------:R-:W-:-:S04]  /*0210*/  LEA.HI R7, R7, R6, RZ, 0x3 ;  /* 0x0000000607077211 */ /* 0x000fc800078f18ff */
[----:B------:R-:W-:Y:S01]  /*0220*/  SHF.R.S32.HI R8, RZ, 0x3, R7 ;  /* 0x00000003ff087819 */ /* 0x000fe20000011407 */
[----:B------:R-:W-:-:S03]  /*0230*/  HFMA2 R7, -RZ, RZ, 0, 0 ;  /* 0x00000000ff077431 */ /* 0x000fc600000001ff */
[C---:B------:R-:W-:Y:S01]  /*0240*/  LOP3.LUT R10, R8.reuse, 0xffffff0, RZ, 0xc0, !PT ;  /* 0x0ffffff0080a7812 */ /* 0x040fe200078ec0ff */
[----:B------:R-:W-:-:S05]  /*0250*/  VIADD R6, R8, 0xffffffff ;  /* 0xffffffff08067836 */ /* 0x000fca0000000000 */
[----:B------:R-:W-:-:S13]  /*0260*/  ISETP.GE.U32.AND P0, PT, R6, 0xf, PT ;  /* 0x0000000f0600780c */ /* 0x000fda0003f06070 */
[----:B------:R-:W-:Y:S05]  /*0270*/  @!P0 BRA `(.L_x_117) ;  /* 0x00000000005c8947 */ /* 0x000fea0003800000 */
[----:B------:R-:W-:Y:S02]  /*0280*/  IMAD.MOV R7, RZ, RZ, -R10 ;  /* 0x000000ffff077224 */ /* 0x000fe400078e0a0a */
[----:B------:R-:W-:-:S07]  /*0290*/  VIADD R6, R2, 0x2000 ;  /* 0x0000200002067836 */ /* 0x000fce0000000000 */
.L_x_118:
[----:B------:R-:W-:Y:S01]  /*02a0*/  VIADD R7, R7, 0x10 ;  /* 0x0000001007077836 */ /* 0x000fe20000000000 */
[----:B------:R-:W-:Y:S04]  /*02b0*/  STS [R6+-0x2000], RZ ;  /* 0xffe000ff06007388 */ /* 0x000fe80000000800 */
        /* <DEDUP_REMOVED lines=18> */
[----:B------:R-:W-:-:S07]  /*03e0*/  IMAD.MOV.U32 R7, RZ, RZ, R10 ;  /* 0x000000ffff077224 */ /* 0x000fce00078e000a */
.L_x_117:
[C---:B------:R-:W-:Y:S02]  /*03f0*/  LOP3.LUT R6, R8.reuse, 0xf, RZ, 0xc0, !PT ;  /* 0x0000000f08067812 */ /* 0x040fe400078ec0ff */
[----:B------:R-:W-:Y:S02]  /*0400*/  LOP3.LUT R11, R8, 0x7, RZ, 0xc0, !PT ;  /* 0x00000007080b7812 */ /* 0x000fe400078ec0ff */
[C---:B------:R-:W-:Y:S01]  /*0410*/  ISETP.NE.AND P1, PT, R6.reuse, RZ, PT ;  /* 0x000000ff0600720c */ /* 0x040fe20003f25270 */
[----:B------:R-:W-:Y:S01]  /*0420*/  VIADD R6, R6, 0xffffffff ;  /* 0xffffffff06067836 */ /* 0x000fe20000000000 */
[----:B------:R-:W-:Y:S01]  /*0430*/  LOP3.LUT R9, R8, 0x3, RZ, 0xc0, !PT ;  /* 0x0000000308097812 */ /* 0x000fe200078ec0ff */
[----:B------:R-:W-:-:S10]  /*0440*/  VIADD R12, R11, 0xffffffff ;  /* 0xffffffff0b0c7836 */ /* 0x000fd40000000000 */
[----:B------:R-:W-:Y:S05]  /*0450*/  @!P1 BRA `(.L_x_119) ;  /* 0x0000000000789947 */ /* 0x000fea0003800000 */
[----:B------:R-:W-:Y:S02]  /*0460*/  ISETP.GE.U32.AND P2, PT, R6, 0x7, PT ;  /* 0x000000070600780c */ /* 0x000fe40003f46070 */
[----:B------:R-:W-:-:S11]  /*0470*/  ISETP.NE.AND P3, PT, R11, RZ, PT ;  /* 0x000000ff0b00720c */ /* 0x000fd60003f65270 */
[----:B------:R-:W-:Y:S05]  /*0480*/  @!P2 BRA `(.L_x_120) ;  /* 0x000000000028a947 */ /* 0x000fea0003800000 */
[C---:B------:R-:W-:Y:S01]  /*0490*/  LEA R8, R7.reuse, R2, 0xa ;  /* 0x0000000207087211 */ /* 0x040fe200078e50ff */
[----:B------:R-:W-:-:S04]  /*04a0*/  VIADD R7, R7, 0x8 ;  /* 0x0000000807077836 */ /* 0x000fc80000000000 */
        /* <DEDUP_REMOVED lines=8> */
.L_x_120:
[----:B------:R-:W-:Y:S05]  /*0530*/  @!P3 BRA `(.L_x_119) ;  /* 0x000000000040b947 */ /* 0x000fea0003800000 */
[----:B------:R-:W-:Y:S02]  /*0540*/  ISETP.GE.U32.AND P2, PT, R12, 0x3, PT ;  /* 0x000000030c00780c */ /* 0x000fe40003f46070 */
[----:B------:R-:W-:-:S11]  /*0550*/  ISETP.NE.AND P3, PT, R9, RZ, PT ;  /* 0x000000ff0900720c */ /* 0x000fd60003f65270 */
[C---:B0-----:R-:W-:Y:S02]  /*0560*/  @P2 IMAD R8, R7.reuse, 0x400, R2 ;  /* 0x0000040007082824 */ /* 0x041fe400078e0202 */
[----:B------:R-:W-:-:S03]  /*0570*/  @P2 VIADD R7, R7, 0x4 ;  /* 0x0000000407072836 */ /* 0x000fc60000000000 */
[----:B------:R1:W-:Y:S04]  /*0580*/  @P2 STS [R8], RZ ;  /* 0x000000ff08002388 */ /* 0x0003e80000000800 */
[----:B------:R1:W-:Y:S04]  /*0590*/  @P2 STS [R8+0x400], RZ ;  /* 0x000400ff08002388 */ /* 0x0003e80000000800 */
[----:B------:R1:W-:Y:S04]  /*05a0*/  @P2 STS [R8+0x800], RZ ;  /* 0x000800ff08002388 */ /* 0x0003e80000000800 */
[----:B------:R1:W-:Y:S01]  /*05b0*/  @P2 STS [R8+0xc00], RZ ;  /* 0x000c00ff08002388 */ /* 0x0003e20000000800 */
[----:B------:R-:W-:Y:S05]  /*05c0*/  @!P3 BRA `(.L_x_119) ;  /* 0x00000000001cb947 */ /* 0x000fea0003800000 */
[----:B------:R-:W-:Y:S01]  /*05d0*/  IMAD R7, R7, 0x400, R2 ;  /* 0x0000040007077824 */ /* 0x000fe200078e0202 */
[----:B------:R-:W-:-:S04]  /*05e0*/  ISETP.NE.AND P2, PT, R9, 0x1, PT ;  /* 0x000000010900780c */ /* 0x000fc80003f45270 */
[----:B------:R2:W-:Y:S09]  /*05f0*/  STS [R7], RZ ;  /* 0x000000ff07007388 */ /* 0x0005f20000000800 */
[----:B--2---:R-:W-:Y:S05]  /*0600*/  @!P2 BRA `(.L_x_119) ;  /* 0x00000000000ca947 */ /* 0x004fea0003800000 */
[----:B------:R-:W-:Y:S01]  /*0610*/  ISETP.NE.AND P2, PT, R9, 0x2, PT ;  /* 0x000000020900780c */ /* 0x000fe20003f45270 */
[----:B------:R2:W-:-:S12]  /*0620*/  STS [R7+0x400], RZ ;  /* 0x000400ff07007388 */ /* 0x0005d80000000800 */
[----:B------:R2:W-:Y:S02]  /*0630*/  @P2 STS [R7+0x800], RZ ;  /* 0x000800ff07002388 */ /* 0x0005e40000000800 */
.L_x_119:
[----:B------:R-:W-:-:S13]  /*0640*/  ISETP.GT.U32.AND P2, PT, R0, 0x7f, PT ;  /* 0x0000007f0000780c */ /* 0x000fda0003f44070 */
[----:B------:R-:W-:Y:S05]  /*0650*/  @P2 BRA `(.L_x_116) ;  /* 0x0000000000dc2947 */ /* 0x000fea0003800000 */
[----:B--2---:R-:W-:Y:S01]  /*0660*/  IMAD.MOV.U32 R7, RZ, RZ, RZ ;  /* 0x000000ffff077224 */ /* 0x004fe200078e00ff */
[----:B------:R-:W-:Y:S06]  /*0670*/  @!P0 BRA `(.L_x_121) ;  /* 0x0000000000588947 */ /* 0x000fec0003800000 */
[----:B------:R-:W-:-:S07]  /*0680*/  IMAD.MOV.U32 R7, RZ, RZ, RZ ;  /* 0x000000ffff077224 */ /* 0x000fce00078e00ff */
.L_x_122:
[C---:B012---:R-:W-:Y:S01]  /*0690*/  LEA R8, R7.reuse, R2, 0xa ;  /* 0x0000000207087211 */ /* 0x047fe200078e50ff */
[----:B------:R-:W-:-:S04]  /*06a0*/  VIADD R7, R7, 0x10 ;  /* 0x0000001007077836 */ /* 0x000fc80000000000 */
[----:B------:R2:W-:Y:S01]  /*06b0*/  STS [R8+0x200], RZ ;  /* 0x000200ff08007388 */ /* 0x0005e20000000800 */
[----:B------:R-:W-:-:S03]  /*06c0*/  ISETP.NE.AND P0, PT, R7, R10, PT ;  /* 0x0000000a0700720c */ /* 0x000fc60003f05270 */
[----:B------:R2:W-:Y:S04]  /*06d0*/  STS [R8+0x600], RZ ;  /* 0x000600ff08007388 */ /* 0x0005e80000000800 */
        /* <DEDUP_REMOVED lines=13> */
[----:B------:R2:W-:Y:S01]  /*07b0*/  STS [R8+0x3e00], RZ ;  /* 0x003e00ff08007388 */ /* 0x0005e20000000800 */
[----:B------:R-:W-:Y:S05]  /*07c0*/  @P0 BRA `(.L_x_122) ;  /* 0xfffffffc00b00947 */ /* 0x000fea000383ffff */
[----:B------:R-:W-:-:S07]  /*07d0*/  IMAD.MOV.U32 R7, RZ, RZ, R10 ;  /* 0x000000ffff077224 */ /* 0x000fce00078e000a */
.L_x_121:
[----:B------:R-:W-:Y:S05]  /*07e0*/  @!P1 BRA `(.L_x_116) ;  /* 0x0000000000789947 */ /* 0x000fea0003800000 */
[----:B------:R-:W-:Y:S02]  /*07f0*/  ISETP.GE.U32.AND P0, PT, R6, 0x7, PT ;  /* 0x000000070600780c */ /* 0x000fe40003f06070 */
[----:B------:R-:W-:-:S11]  /*0800*/  ISETP.NE.AND P1, PT, R11, RZ, PT ;  /* 0x000000ff0b00720c */ /* 0x000fd60003f25270 */
[----:B------:R-:W-:Y:S05]  /*0810*/  @!P0 BRA `(.L_x_123) ;  /* 0x0000000000288947 */ /* 0x000fea0003800000 */
[C---:B------:R-:W-:Y:S02]  /*0820*/  IMAD R6, R7.reuse, 0x400, R2 ;  /* 0x0000040007067824 */ /* 0x040fe400078e0202 */
[----:B------:R-:W-:-:S03]  /*0830*/  VIADD R7, R7, 0x8 ;  /* 0x0000000807077836 */ /* 0x000fc60000000000 */
[----:B------:R3:W-:Y:S04]  /*0840*/  STS [R6+0x200], RZ ;  /* 0x000200ff06007388 */ /* 0x0007e80000000800 */
[----:B------:R3:W-:Y:S04]  /*0850*/  STS [R6+0x600], RZ ;  /* 0x000600ff06007388 */ /* 0x0007e80000000800 */
[----:B------:R3:W-:Y:S04]  /*0860*/  STS [R6+0xa00], RZ ;  /* 0x000a00ff06007388 */ /* 0x0007e80000000800 */
[----:B------:R3:W-:Y:S04]  /*0870*/  STS [R6+0xe00], RZ ;  /* 0x000e00ff06007388 */ /* 0x0007e80000000800 */
[----:B------:R3:W-:Y:S04]  /*0880*/  STS [R6+0x1200], RZ ;  /* 0x001200ff06007388 */ /* 0x0007e80000000800 */
[----:B------:R3:W-:Y:S04]  /*0890*/  STS [R6+0x1600], RZ ;  /* 0x001600ff06007388 */ /* 0x0007e80000000800 */
[----:B------:R3:W-:Y:S04]  /*08a0*/  STS [R6+0x1a00], RZ ;  /* 0x001a00ff06007388 */ /* 0x0007e80000000800 */
[----:B------:R3:W-:Y:S02]  /*08b0*/  STS [R6+0x1e00], RZ ;  /* 0x001e00ff06007388 */ /* 0x0007e40000000800 */
.L_x_123:
[----:B------:R-:W-:Y:S05]  /*08c0*/  @!P1 BRA `(.L_x_116) ;  /* 0x0000000000409947 */ /* 0x000fea0003800000 */
[----:B------:R-:W-:Y:S02]  /*08d0*/  ISETP.GE.U32.AND P0, PT, R12, 0x3, PT ;  /* 0x000000030c00780c */ /* 0x000fe40003f06070 */
[----:B------:R-:W-:-:S11]  /*08e0*/  ISETP.NE.AND P1, PT, R9, RZ, PT ;  /* 0x000000ff0900720c */ /* 0x000fd60003f25270 */
[C---:B---3--:R-:W-:Y:S02]  /*08f0*/  @P0 IMAD R6, R7.reuse, 0x400, R2 ;  /* 0x0000040007060824 */ /* 0x048fe400078e0202 */
[----:B------:R-:W-:-:S03]  /*0900*/  @P0 VIADD R7, R7, 0x4 ;  /* 0x0000000407070836 */ /* 0x000fc60000000000 */
[----:B------:R4:W-:Y:S04]  /*0910*/  @P0 STS [R6+0x200], RZ ;  /* 0x000200ff06000388 */ /* 0x0009e80000000800 */
[----:B------:R4:W-:Y:S04]  /*0920*/  @P0 STS [R6+0x600], RZ ;  /* 0x000600ff06000388 */ /* 0x0009e80000000800 */
[----:B------:R4:W-:Y:S04]  /*0930*/  @P0 STS [R6+0xa00], RZ ;  /* 0x000a00ff06000388 */ /* 0x0009e80000000800 */
[----:B------:R4:W-:Y:S01]  /*0940*/  @P0 STS [R6+0xe00], RZ ;  /* 0x000e00ff06000388 */ /* 0x0009e20000000800 */
[----:B------:R-:W-:Y:S05]  /*0950*/  @!P1 BRA `(.L_x_116) ;  /* 0x00000000001c9947 */ /* 0x000fea0003800000 */
[----:B------:R-:W-:Y:S02]  /*0960*/  LEA R7, R7, R2, 0xa ;  /* 0x0000000207077211 */ /* 0x000fe400078e50ff */
[----:B------:R-:W-:-:S03]  /*0970*/  ISETP.NE.AND P0, PT, R9, 0x1, PT ;  /* 0x000000010900780c */ /* 0x000fc60003f05270 */
[----:B------:R3:W-:Y:S10]  /*0980*/  STS [R7+0x200], RZ ;  /* 0x000200ff07007388 */ /* 0x0007f40000000800 */
[----:B---3--:R-:W-:Y:S05]  /*0990*/  @!P0 BRA `(.L_x_116) ;  /* 0x00000000000c8947 */ /* 0x008fea0003800000 */
[----:B------:R-:W-:Y:S01]  /*09a0*/  ISETP.NE.AND P0, PT, R9, 0x2, PT ;  /* 0x000000020900780c */ /* 0x000fe20003f05270 */
[----:B------:R3:W-:-:S12]  /*09b0*/  STS [R7+0x600], RZ ;  /* 0x000600ff07007388 */ /* 0x0007d80000000800 */
[----:B------:R3:W-:Y:S02]  /*09c0*/  @P0 STS [R7+0xa00], RZ ;  /* 0x000a00ff07000388 */ /* 0x0007e40000000800 */
.L_x_116:
[----:B------:R-:W-:Y:S05]  /*09d0*/  BSYNC.RECONVERGENT B0 ;  /* 0x0000000000007941 */ /* 0x000fea0003800200 */
.L_x_115:
[----:B------:R-:W5:Y:S01]  /*09e0*/  LDCU.64 UR10, c[0x0][0x390] ;  /* 0x00007200ff0a77ac */ /* 0x000f620008000a00 */
[----:B------:R-:W-:Y:S02]  /*09f0*/  USHF.L.U32 UR4, UR6, 0x1e, URZ ;  /* 0x0000001e06047899 */ /* 0x000fe400080006ff */
[----:B------:R-:W-:Y:S02]  /*0a00*/  USHF.L.U64.HI UR5, UR6, 0x1e, UR7 ;  /* 0x0000001e06057899 */ /* 0x000fe40008010207 */
[----:B-----5:R-:W-:-:S04]  /*0a10*/  UIADD3 UR4, UP0, UPT, -UR4, UR10, URZ ;  /* 0x0000000a04047290 */ /* 0x020fc8000ff1e1ff */
[----:B------:R-:W-:Y:S02]  /*0a20*/  UIADD3.X UR5, UPT, UPT, ~UR5, UR11, URZ, UP0, !UPT ;  /* 0x0000000b05057290 */ /* 0x000fe400087fe5ff */
[----:B------:R-:W-:-:S04]  /*0a30*/  UISETP.LT.U32.AND UP0, UPT, UR4, 0x40000000, UPT ;  /* 0x400000000400788c */ /* 0x000fc8000bf01070 */
[----:B------:R-:W-:-:S04]  /*0a40*/  UISETP.LT.U32.AND.EX UP0, UPT, UR5, URZ, UPT, UP0 ;  /* 0x000000ff0500728c */ /* 0x000fc8000bf01100 */
[----:B------:R-:W-:Y:S02]  /*0a50*/  USEL UR10, UR4, 0x40000000, UP0 ;  /* 0x40000000040a7887 */ /* 0x000fe40008000000 */
[----:B------:R-:W-:Y:S02]  /*0a60*/  USEL UR11, UR5, URZ, UP0 ;  /* 0x000000ff050b7287 */ /* 0x000fe40008000000 */
[----:B------:R-:W-:-:S04]  /*0a70*/  UISETP.GT.U32.AND UP0, UPT, UR10, UR8, UPT ;  /* 0x000000080a00728c */ /* 0x000fc8000bf04070 */
[----:B------:R-:W-:Y:S01]  /*0a80*/  UISETP.GT.U32.AND.EX UP0, UPT, UR11, URZ, UPT, UP0 ;  /* 0x000000ff0b00728c */ /* 0x000fe2000bf04100 */
[----:B------:R-:W-:Y:S08]  /*0a90*/  BAR.SYNC.DEFER_BLOCKING 0x0 ;  /* 0x0000000000007b1d */ /* 0x000ff00000010000 */
[----:B------:R-:W-:Y:S06]  /*0aa0*/  BAR.SYNC.DEFER_BLOCKING 0x0 ;  /* 0x0000000000007b1d */ /* 0x000fec0000010000 */
[----:B------:R-:W-:Y:S05]  /*0ab0*/  BRA.U !UP0, `(.L_x_124) ;  /* 0x0000000d081c7547 */ /* 0x000fea000b800000 */
[----:B------:R-:W-:Y:S01]  /*0ac0*/  UMOV UR9, UR8 ;  /* 0x0000000800097c82 */ /* 0x000fe20008000000 */
[----:B------:R-:W-:-:S05]  /*0ad0*/  UMOV UR5, URZ ;  /* 0x000000ff00057c82 */ /* 0x000fca0008000000 */
.L_x_129:
[----:B-----5:R-:W5:Y:S01]  /*0ae0*/  LDCU.64 UR14, c[0x0][0x390] ;  /* 0x00007200ff0e77ac */ /* 0x020f620008000a00 */
[----:B------:R-:W-:Y:S02]  /*0af0*/  USHF.L.U32 UR12, UR6, 0x1e, URZ ;  /* 0x0000001e060c7899 */ /* 0x000fe400080006ff */
[----:B------:R-:W-:Y:S02]  /*0b00*/  USHF.L.U64.HI UR13, UR6, 0x1e, UR7 ;  /* 0x0000001e060d7899 */ /* 0x000fe40008010207 */
[----:B------:R-:W-:-:S04]  /*0b10*/  UIADD3 UR12, UP0, UPT, UR9, UR12, URZ ;  /* 0x0000000c090c7290 */ /* 0x000fc8000ff1e0ff */
[----:B------:R-:W-:Y:S02]  /*0b20*/  UIADD3.X UR13, UPT, UPT, UR5, UR13, URZ, UP0, !UPT ;  /* 0x0000000d050d7290 */ /* 0x000fe400087fe4ff */
[----:B------:R-:W-:Y:S02]  /*0b30*/  ULEA UR9, UP0, UR18, UR9, 0xb ;  /* 0x0000000912097291 */ /* 0x000fe4000f8058ff */
[----:B-----5:R-:W-:Y:S02]  /*0b40*/  UIADD3 UR14, UP1, UPT, -UR12, UR14, URZ ;  /* 0x0000000e0c0e7290 */ /* 0x020fe4000ff3e1ff */
[----:B------:R-:W-:Y:S02]  /*0b50*/  UIADD3.X UR5, UPT, UPT, URZ, UR5, URZ, UP0, !UPT ;  /* 0x00000005ff057290 */ /* 0x000fe400087fe4ff */
[----:B------:R-:W-:Y:S02]  /*0b60*/  UIADD3.X UR4, UPT, UPT, ~UR13, UR15, URZ, UP1, !UPT ;  /* 0x0000000f0d047290 */ /* 0x000fe40008ffe5ff */
[----:B------:R-:W-:-:S02]  /*0b70*/  UISETP.GE.U32.AND UP1, UPT, UR14, 0x800, UPT ;  /* 0x000008000e00788c */ /* 0x000fc4000bf26070 */
[----:B------:R-:W-:Y:S02]  /*0b80*/  UISETP.GE.U32.AND UP0, UPT, UR9, UR10, UPT ;  /* 0x0000000a0900728c */ /* 0x000fe4000bf06070 */
[----:B------:R-:W-:Y:S02]  /*0b90*/  UISETP.GE.U32.AND.EX UP1, UPT, UR4, URZ, UPT, UP1 ;  /* 0x000000ff0400728c */ /* 0x000fe4000bf26110 */
[----:B------:R-:W-:-:S07]  /*0ba0*/  UISETP.GE.U32.AND.EX UP0, UPT, UR5, UR11, UPT, UP0 ;  /* 0x0000000b0500728c */ /* 0x000fce000bf06100 */
[----:B0-----:R-:W-:Y:S05]  /*0bb0*/  BRA.U !UP1, `(.L_x_125) ;  /* 0x0000000109587547 */ /* 0x001fea000b800000 */
[----:B------:R-:W0:Y:S01]  /*0bc0*/  LDCU.64 UR14, c[0x0][0x388] ;  /* 0x00007100ff0e77ac */ /* 0x000e220008000a00 */
[----:B---34-:R-:W-:-:S05]  /*0bd0*/  IADD3 R6, P0, PT, R0, UR12, RZ ;  /* 0x0000000c00067c10 */ /* 0x018fca000ff1e0ff */
[----:B--2---:R-:W-:Y:S01]  /*0be0*/  IMAD.X R7, RZ, RZ, UR13, P0 ;  /* 0x0000000dff077e24 */ /* 0x004fe200080e06ff */
[----:B0-----:R-:W-:-:S04]  /*0bf0*/  LEA R38, P0, R6, UR14, 0x3 ;  /* 0x0000000e06267c11 */ /* 0x001fc8000f8018ff */
[----:B------:R-:W-:-:S05]  /*0c00*/  LEA.HI.X R39, R6, UR15, R7, 0x3, P0 ;  /* 0x0000000f06277c11 */ /* 0x000fca00080f1c07 */
[----:B------:R0:W5:Y:S04]  /*0c10*/  LDG.E.64 R6, desc[UR16][R38.64] ;  /* 0x0000001026067981 */ /* 0x000168000c1e1b00 */
[----:B-1----:R0:W5:Y:S04]  /*0c20*/  LDG.E.64 R8, desc[UR16][R38.64+0x400] ;  /* 0x0004001026087981 */ /* 0x002168000c1e1b00 */
        /* <DEDUP_REMOVED lines=15> */
.L_x_125:
[C---:B------:R-:W-:Y:S01]  /*0d20*/  ISETP.GE.AND P5, PT, R0.reuse, UR14, PT ;  /* 0x0000000e00007c0c */ /* 0x040fe2000bfa6270 */
[----:B------:R-:W0:Y:S01]  /*0d30*/  LDCU.64 UR20, c[0x0][0x388] ;  /* 0x00007100ff1477ac */ /* 0x000e220008000a00 */
[----:B---34-:R-:W-:Y:S02]  /*0d40*/  IADD3 R6, P0, PT, R0, UR12, RZ ;  /* 0x0000000c00067c10 */ /* 0x018fe4000ff1e0ff */
[----:B------:R-:W1:Y:S01]  /*0d50*/  S2R R0, SR_TID.X ;  /* 0x0000000000007919 */ /* 0x000e620000002100 */
[----:B------:R-:W-:Y:S02]  /*0d60*/  ISETP.GE.AND P2, PT, R3, UR14, PT ;  /* 0x0000000e03007c0c */ /* 0x000fe4000bf46270 */
[----:B--2---:R-:W-:Y:S01]  /*0d70*/  IMAD.X R7, RZ, RZ, UR13, P0 ;  /* 0x0000000dff077e24 */ /* 0x004fe200080e06ff */
[----:B------:R-:W-:Y:S02]  /*0d80*/  ISETP.GE.AND P3, PT, R4, UR14, PT ;  /* 0x0000000e04007c0c */ /* 0x000fe4000bf66270 */
[----:B0-----:R-:W-:-:S04]  /*0d90*/  LEA R38, P0, R6, UR20, 0x3 ;  /* 0x0000001406267c11 */ /* 0x001fc8000f8018ff */
[----:B------:R-:W-:Y:S01]  /*0da0*/  LEA.HI.X R39, R6, UR21, R7, 0x3, P0 ;  /* 0x0000001506277c11 */ /* 0x000fe200080f1c07 */
[----:B------:R-:W-:Y:S02]  /*0db0*/  IMAD.MOV.U32 R6, RZ, RZ, -0x1 ;  /* 0xffffffffff067424 */ /* 0x000fe400078e00ff */
[----:B------:R-:W-:Y:S02]  /*0dc0*/  IMAD.MOV.U32 R7, RZ, RZ, -0x1 ;  /* 0xffffffffff077424 */ /* 0x000fe400078e00ff */
[----:B------:R-:W-:Y:S02]  /*0dd0*/  IMAD.MOV.U32 R10, RZ, RZ, -0x1 ;  /* 0xffffffffff0a7424 */ /* 0x000fe400078e00ff */
[----:B------:R-:W-:Y:S02]  /*0de0*/  IMAD.MOV.U32 R11, RZ, RZ, -0x1 ;  /* 0xffffffffff0b7424 */ /* 0x000fe400078e00ff */
[----:B------:R2:W5:Y:S01]  /*0df0*/  @!P5 LDG.E.64 R6, desc[UR16][R38.64] ;  /* 0x000000102606d981 */ /* 0x000562000c1e1b00 */
[C---:B-1----:R-:W-:Y:S01]  /*0e00*/  VIADD R8, R0.reuse, 0x180 ;  /* 0x0000018000087836 */ /* 0x042fe20000000000 */
[----:B------:R-:W-:Y:S01]  /*0e10*/  LOP3.LUT R9, R0, 0x400, RZ, 0xfc, !PT ;  /* 0x0000040000097812 */ /* 0x000fe200078efcff */
[----:B------:R-:W-:Y:S01]  /*0e20*/  IMAD.MOV.U32 R12, RZ, RZ, -0x1 ;  /* 0xffffffffff0c7424 */ /* 0x000fe200078e00ff */
[----:B------:R2:W5:Y:S02]  /*0e30*/  @!P3 LDG.E.64 R10, desc[UR16][R38.64+0x800] ;  /* 0x00080010260ab981 */ /* 0x000564000c1e1b00 */
[----:B------:R-:W-:Y:S01]  /*0e40*/  ISETP.GE.AND P4, PT, R8, UR14, PT ;  /* 0x0000000e08007c0c */ /* 0x000fe2000bf86270 */
[----:B------:R-:W-:Y:S01]  /*0e50*/  VIADD R8, R0, 0x380 ;  /* 0x0000038000087836 */ /* 0x000fe20000000000 */
[----:B------:R-:W-:Y:S01]  /*0e60*/  ISETP.GE.AND P0, PT, R9, UR14, PT ;  /* 0x0000000e09007c0c */ /* 0x000fe2000bf06270 */
[----:B------:R-:W-:Y:S01]  /*0e70*/  IMAD.MOV.U32 R9, RZ, RZ, -0x1 ;  /* 0xffffffffff097424 */ /* 0x000fe200078e00ff */
[----:B------:R-:W-:Y:S01]  /*0e80*/  ISETP.GE.AND P5, PT, R5, UR14, PT ;  /* 0x0000000e05007c0c */ /* 0x000fe2000bfa6270 */
[----:B------:R-:W-:Y:S01]  /*0e90*/  IMAD.MOV.U32 R13, RZ, RZ, -0x1 ;  /* 0xffffffffff0d7424 */ /* 0x000fe200078e00ff */
[----:B------:R-:W-:-:S02]  /*0ea0*/  ISETP.GE.AND P1, PT, R8, UR14, PT ;  /* 0x0000000e08007c0c */ /* 0x000fc4000bf26270 */
[----:B------:R-:W-:Y:S01]  /*0eb0*/  MOV R8, 0xffffffff ;  /* 0xffffffff00087802 */ /* 0x000fe20000000f00 */
[----:B------:R-:W-:Y:S01]  /*0ec0*/  VIADD R14, R0, 0x480 ;  /* 0x00000480000e7836 */ /* 0x000fe20000000000 */
[----:B------:R-:W-:Y:S01]  /*0ed0*/  ISETP.GE.AND P3, PT, R41, UR14, PT ;  /* 0x0000000e29007c0c */ /* 0x000fe2000bf66270 */
[----:B------:R-:W-:Y:S02]  /*0ee0*/  IMAD.MOV.U32 R15, RZ, RZ, -0x1 ;  /* 0xffffffffff0f7424 */ /* 0x000fe400078e00ff */
[----:B------:R2:W5:Y:S01]  /*0ef0*/  @!P4 LDG.E.64 R12, desc[UR16][R38.64+0xc00] ;  /* 0x000c0010260cc981 */ /* 0x000562000c1e1b00 */
[----:B------:R-:W-:-:S03]  /*0f00*/  ISETP.GE.AND P4, PT, R14, UR14, PT ;  /* 0x0000000e0e007c0c */ /* 0x000fc6000bf86270 */
[----:B------:R2:W5:Y:S01]  /*0f10*/  @!P2 LDG.E.64 R8, desc[UR16][R38.64+0x400] ;  /* 0x000400102608a981 */ /* 0x000562000c1e1b00 */
[----:B------:R-:W-:Y:S02]  /*0f20*/  ISETP.GE.AND P2, PT, R40, UR14, PT ;  /* 0x0000000e28007c0c */ /* 0x000fe4000bf46270 */
[----:B------:R-:W-:Y:S01]  /*0f30*/  MOV R14, 0xffffffff ;  /* 0xffffffff000e7802 */ /* 0x000fe20000000f00 */
[----:B------:R-:W-:Y:S02]  /*0f40*/  VIADD R20, R0, 0x500 ;  /* 0x0000050000147836 */ /* 0x000fe40000000000 */
[----:B------:R-:W-:Y:S02]  /*0f50*/  IMAD.MOV.U32 R16, RZ, RZ, -0x1 ;  /* 0xffffffffff107424 */ /* 0x000fe400078e00ff */
[----:B------:R-:W-:Y:S01]  /*0f60*/  IMAD.MOV.U32 R17, RZ, RZ, -0x1 ;  /* 0xffffffffff117424 */ /* 0x000fe200078e00ff */
[----:B------:R2:W5:Y:S01]  /*0f70*/  @!P5 LDG.E.64 R14, desc[UR16][R38.64+0x1000] ;  /* 0x00100010260ed981 */ /* 0x000562000c1e1b00 */
[----:B------:R-:W-:Y:S01]  /*0f80*/  IMAD.MOV.U32 R18, RZ, RZ, -0x1 ;  /* 0xffffffffff127424 */ /* 0x000fe200078e00ff */
[----:B------:R-:W-:Y:S01]  /*0f90*/  ISETP.GE.AND P5, PT, R20, UR14, PT ;  /* 0x0000000e14007c0c */ /* 0x000fe2000bfa6270 */
[----:B------:R-:W-:Y:S01]  /*0fa0*/  IMAD.MOV.U32 R19, RZ, RZ, -0x1 ;  /* 0xffffffffff137424 */ /* 0x000fe200078e00ff */
[C---:B------:R-:W-:Y:S01]  /*0fb0*/  IADD3 R21, PT, PT, R0.reuse, 0x580, RZ ;  /* 0x0000058000157810 */ /* 0x040fe20007ffe0ff */
[----:B------:R-:W-:Y:S01]  /*0fc0*/  VIADD R20, R0, 0x600 ;  /* 0x0000060000147836 */ /* 0x000fe20000000000 */
[----:B------:R2:W5:Y:S01]  /*0fd0*/  @!P2 LDG.E.64 R16, desc[UR16][R38.64+0x1400] ;  /* 0x001400102610a981 */ /* 0x000562000c1e1b00 */
[----:B------:R-:W-:Y:S01]  /*0fe0*/  IMAD.MOV.U32 R22, RZ, RZ, -0x1 ;  /* 0xffffffffff167424 */ /* 0x000fe200078e00ff */
[----:B------:R-:W-:-:S02]  /*0ff0*/  ISETP.GE.AND P2, PT, R21, UR14, PT ;  /* 0x0000000e15007c0c */ /* 0x000fc4000bf46270 */
[----:B------:R2:W5:Y:S01]  /*1000*/  @!P3 LDG.E.64 R18, desc[UR16][R38.64+0x1800] ;  /* 0x001800102612b981 */ /* 0x000562000c1e1b00 */
[----:B------:R-:W-:Y:S01]  /*1010*/  ISETP.GE.AND P3, PT, R20, UR14, PT ;  /* 0x0000000e14007c0c */ /* 0x000fe2000bf66270 */
[----:B------:R-:W-:Y:S01]  /*1020*/  IMAD.MOV.U32 R20, RZ, RZ, -0x1 ;  /* 0xffffffffff147424 */ /* 0x000fe200078e00ff */
[----:B------:R-:W-:Y:S01]  /*1030*/  MOV R24, 0xffffffff ;  /* 0xffffffff00187802 */ /* 0x000fe20000000f00 */
[----:B------:R-:W-:Y:S02]  /*1040*/  IMAD.MOV.U32 R21, RZ, RZ, -0x1 ;  /* 0xffffffffff157424 */ /* 0x000fe400078e00ff */
[----:B------:R-:W-:Y:S02]  /*1050*/  IMAD.MOV.U32 R23, RZ, RZ, -0x1 ;  /* 0xffffffffff177424 */ /* 0x000fe400078e00ff */
[----:B------:R-:W-:Y:S02]  /*1060*/  IMAD.MOV.U32 R25, RZ, RZ, -0x1 ;  /* 0xffffffffff197424 */ /* 0x000fe400078e00ff */
[C---:B------:R-:W-:Y:S01]  /*1070*/  VIADD R26, R0.reuse, 0x680 ;  /* 0x00000680001a7836 */ /* 0x040fe20000000000 */
[----:B------:R2:W5:Y:S01]  /*1080*/  @!P1 LDG.E.64 R20, desc[UR16][R38.64+0x1c00] ;  /* 0x001c001026149981 */ /* 0x000562000c1e1b00 */
[----:B------:R-:W-:-:S03]  /*1090*/  VIADD R27, R0, 0x700 ;  /* 0x00000700001b7836 */ /* 0x000fc60000000000 */
[----:B------:R2:W5:Y:S01]  /*10a0*/  @!P0 LDG.E.64 R22, desc[UR16][R38.64+0x2000] ;  /* 0x0020001026168981 */ /* 0x000562000c1e1b00 */
[----:B------:R-:W-:Y:S02]  /*10b0*/  ISETP.GE.AND P1, PT, R26, UR14, PT ;  /* 0x0000000e1a007c0c */ /* 0x000fe4000bf26270 */
[----:B------:R-:W-:Y:S01]  /*10c0*/  ISETP.GE.AND P0, PT, R27, UR14, PT ;  /* 0x0000000e1b007c0c */ /* 0x000fe2000bf06270 */
[----:B------:R2:W5:Y:S01]  /*10d0*/  @!P4 LDG.E.64 R24, desc[UR16][R38.64+0x2400] ;  /* 0x002400102618c981 */ /* 0x000562000c1e1b00 */
[----:B------:R-:W-:Y:S01]  /*10e0*/  ISETP.GE.AND P4, PT, R42, UR14, PT ;  /* 0x0000000e2a007c0c */ /* 0x000fe2000bf86270 */
[----:B------:R-:W-:Y:S01]  /*10f0*/  IMAD.MOV.U32 R26, RZ, RZ, -0x1 ;  /* 0xffffffffff1a7424 */ /* 0x000fe200078e00ff */
[----:B------:R-:W-:Y:S01]  /*1100*/  MOV R30, 0xffffffff ;  /* 0xffffffff001e7802 */ /* 0x000fe20000000f00 */
[----:B------:R-:W-:Y:S01]  /*1110*/  IMAD.MOV.U32 R27, RZ, RZ, -0x1 ;  /* 0xffffffffff1b7424 */ /* 0x000fe200078e00ff */
[----:B------:R-:W-:Y:S01]  /*1120*/  MOV R37, 0xffffffff ;  /* 0xffffffff00257802 */ /* 0x000fe20000000f00 */
[----:B------:R-:W-:-:S02]  /*1130*/  IMAD.MOV.U32 R28, RZ, RZ, -0x1 ;  /* 0xffffffffff1c7424 */ /* 0x000fc400078e00ff */
[----:B------:R-:W-:Y:S02]  /*1140*/  IMAD.MOV.U32 R29, RZ, RZ, -0x1 ;  /* 0xffffffffff1d7424 */ /* 0x000fe400078e00ff */
        /* <DEDUP_REMOVED lines=8> */
[----:B------:R-:W-:-:S03]  /*11d0*/  IMAD.MOV.U32 R36, RZ, RZ, -0x1 ;  /* 0xffffffffff247424 */ /* 0x000fc600078e00ff */
[----:B------:R2:W5:Y:S04]  /*11e0*/  @!P1 LDG.E.64 R32, desc[UR16][R38.64+0x3400] ;  /* 0x0034001026209981 */ /* 0x000568000c1e1b00 */
[----:B------:R2:W5:Y:S04]  /*11f0*/  @!P0 LDG.E.64 R34, desc[UR16][R38.64+0x3800] ;  /* 0x0038001026228981 */ /* 0x000568000c1e1b00 */
[----:B------:R2:W5:Y:S02]  /*1200*/  @!P4 LDG.E.64 R36, desc[UR16][R38.64+0x3c00] ;  /* 0x003c00102624c981 */ /* 0x000564000c1e1b00 */
.L_x_126:
[----:B0-2---:R-:W0:Y:S02]  /*1210*/  LDC.64 R38, c[0x0][0x398] ;  /* 0x0000e600ff267b82 */ /* 0x005e240000000a00 */
[----:B0-----:R-:W-:-:S13]  /*1220*/  ISETP.GT.AND P0, PT, R39, R38, PT ;  /* 0x000000262700720c */ /* 0x001fda0003f04270 */
[----:B------:R-:W-:Y:S05]  /*1230*/  @!P0 BRA `(.L_x_127) ;  /* 0x0000000400388947 */ /* 0x000fea0003800000 */
[----:B------:R-:W0:Y:S01]  /*1240*/  S2UR UR12, SR_CgaCtaId ;  /* 0x00000000000c79c3 */ /* 0x000e220000008800 */
[----:B------:R-:W-:Y:S01]  /*1250*/  UMOV UR4, 0x400 ;  /* 0x0000040000047882 */ /* 0x000fe20000000000 */
[----:B------:R-:W1:Y:S01]  /*1260*/  LDCU UR13, c[0x0][0x398] ;  /* 0x00007300ff0d77ac */ /* 0x000e620008000800 */
[----:B0-----:R-:W-:-:S03]  /*1270*/  ULEA UR12, UR12, UR4, 0x18 ;  /* 0x000000040c0c7291 */ /* 0x001fc6000f8ec0ff */
[----:B-1----:R-:W-:-:S09]  /*1280*/  UMOV UR4, URZ ;  /* 0x000000ff00047c82 */ /* 0x002fd20008000000 */
.L_x_128:
[----:B0-----:R-:W-:Y:S01]  /*1290*/  IMAD R38, RZ, RZ, -UR13 ;  /* 0x8000000dff267e24 */ /* 0x001fe2000f8e02ff */
[----:B------:R-:W-:Y:S01]  /*12a0*/  ULEA UR14, UR4, UR12, 0xa ;  /* 0x0000000c040e7291 */ /* 0x000fe2000f8e50ff */
[----:B------:R-:W-:Y:S01]  /*12b0*/  IMAD.MOV.U32 R45, RZ, RZ, -0x1 ;  /* 0xffffffffff2d7424 */ /* 0x000fe200078e00ff */
[----:B------:R-:W-:Y:S02]  /*12c0*/  UIADD3 UR4, UPT, UPT, UR4, 0x1, URZ ;  /* 0x0000000104047890 */ /* 0x000fe4000fffe0ff */
[----:B------:R-:W-:-:S04]  /*12d0*/  VIADDMNMX R38, R38, R39, 0x8, PT ;  /* 0x0000000826267446 */ /* 0x000fc80003800127 */
[----:B------:R-:W-:Y:S02]  /*12e0*/  SHF.L.U32 R38, R45, R38, RZ ;  /* 0x000000262d267219 */ /* 0x000fe400000006ff */
[----:B-----5:R-:W-:-:S04]  /*12f0*/  SHF.R.U64 R45, R6, UR13, R7 ;  /* 0x0000000d062d7c19 */ /* 0x020fc80008001207 */
[-C--:B------:R-:W-:Y:S02]  /*1300*/  LOP3.LUT R44, R45, R38.reuse, RZ, 0x30, !PT ;  /* 0x000000262d2c7212 */ /* 0x080fe400078e30ff */
[----:B------:R-:W-:Y:S02]  /*1310*/  SHF.R.U64 R45, R8, UR13, R9 ;  /* 0x0000000d082d7c19 */ /* 0x000fe40008001209 */
[----:B------:R-:W-:Y:S02]  /*1320*/  LEA R44, R44, UR14, 0x2 ;  /* 0x0000000e2c2c7c11 */ /* 0x000fe4000f8e10ff */
[----:B------:R-:W-:-:S03]  /*1330*/  LOP3.LUT R45, R45, R38, RZ, 0x30, !PT ;  /* 0x000000262d2d7212 */ /* 0x000fc600078e30ff */
[----:B------:R-:W-:Y:S01]  /*1340*/  ATOMS.POPC.INC.32 RZ, [R44+URZ] ;  /* 0x000000002cff7f8c */ /* 0x000fe2000d8000ff */
[----:B------:R-:W-:-:S05]  /*1350*/  LEA R45, R45, UR14, 0x2 ;  /* 0x0000000e2d2d7c11 */ /* 0x000fca000f8e10ff */
[----:B------:R0:W-:Y:S02]  /*1360*/  ATOMS.POPC.INC.32 RZ, [R45+URZ] ;  /* 0x000000002dff7f8c */ /* 0x0001e4000d8000ff */
[----:B0-----:R-:W-:-:S04]  /*1370*/  SHF.R.U64 R45, R10, UR13, R11 ;  /* 0x0000000d0a2d7c19 */ /* 0x001fc8000800120b */
[-C--:B------:R-:W-:Y:S02]  /*1380*/  LOP3.LUT R44, R45, R38.reuse, RZ, 0x30, !PT ;  /* 0x000000262d2c7212 */ /* 0x080fe400078e30ff */
[----:B------:R-:W-:Y:S02]  /*1390*/  SHF.R.U64 R45, R12, UR13, R13 ;  /* 0x0000000d0c2d7c19 */ /* 0x000fe4000800120d */
[----:B------:R-:W-:Y:S02]  /*13a0*/  LEA R44, R44, UR14, 0x2 ;  /* 0x0000000e2c2c7c11 */ /* 0x000fe4000f8e10ff */
[----:B------:R-:W-:-:S03]  /*13b0*/  LOP3.LUT R45, R45, R38, RZ, 0x30, !PT ;  /* 0x000000262d2d7212 */ /* 0x000fc600078e30ff */
[----:B------:R0:W-:Y:S01]  /*13c0*/  ATOMS.POPC.INC.32 RZ, [R44+URZ] ;  /* 0x000000002cff7f8c */ /* 0x0001e2000d8000ff */
[----:B------:R-:W-:-:S05]  /*13d0*/  LEA R45, R45, UR14, 0x2 ;  /* 0x0000000e2d2d7c11 */ /* 0x000fca000f8e10ff */
[----:B------:R1:W-:Y:S01]  /*13e0*/  ATOMS.POPC.INC.32 RZ, [R45+URZ] ;  /* 0x000000002dff7f8c */ /* 0x0003e2000d8000ff */
[----:B0-----:R-:W-:-:S04]  /*13f0*/  SHF.R.U64 R44, R14, UR13, R15 ;  /* 0x0000000d0e2c7c19 */ /* 0x001fc8000800120f */
[-C--:B------:R-:W-:Y:S02]  /*1400*/  LOP3.LUT R44, R44, R38.reuse, RZ, 0x30, !PT ;  /* 0x000000262c2c7212 */ /* 0x080fe400078e30ff */
[----:B-1----:R-:W-:Y:S02]  /*1410*/  SHF.R.U64 R45, R16, UR13, R17 ;  /* 0x0000000d102d7c19 */ /* 0x002fe40008001211 */
        /* <DEDUP_REMOVED lines=39> */
[----:B-1----:R-:W-:Y:S01]  /*1690*/  SHF.R.U64 R45, R36, UR13, R37 ;  /* 0x0000000d242d7c19 */ /* 0x002fe20008001225 */
[----:B------:R-:W-:Y:S01]  /*16a0*/  UIADD3 UR13, UPT, UPT, UR13, 0x8, URZ ;  /* 0x000000080d0d7890 */ /* 0x000fe2000fffe0ff */
[----:B------:R-:W-:Y:S02]  /*16b0*/  LEA R44, R44, UR14, 0x2 ;  /* 0x0000000e2c2c7c11 */ /* 0x000fe4000f8e10ff */
[----:B------:R-:W-:-:S03]  /*16c0*/  LOP3.LUT R38, R45, R38, RZ, 0x30, !PT ;  /* 0x000000262d267212 */ /* 0x000fc600078e30ff */
[----:B------:R-:W-:Y:S01]  /*16d0*/  ISETP.LE.AND P0, PT, R39, UR13, PT ;  /* 0x0000000d27007c0c */ /* 0x000fe2000bf03270 */
[----:B------:R0:W-:Y:S01]  /*16e0*/  ATOMS.POPC.INC.32 RZ, [R44+URZ] ;  /* 0x000000002cff7f8c */ /* 0x0001e2000d8000ff */
[----:B------:R-:W-:-:S05]  /*16f0*/  LEA R38, R38, UR14, 0x2 ;  /* 0x0000000e26267c11 */ /* 0x000fca000f8e10ff */
[----:B------:R0:W-:Y:S06]  /*1700*/  ATOMS.POPC.INC.32 RZ, [R38+URZ] ;  /* 0x0000000026ff7f8c */ /* 0x0001ec000d8000ff */
[----:B------:R-:W-:Y:S05]  /*1710*/  @!P0 BRA `(.L_x_128) ;  /* 0xfffffff800dc8947 */ /* 0x000fea000383ffff */
.L_x_127:
[----:B------:R-:W-:Y:S05]  /*1720*/  BRA.U !UP0, `(.L_x_129) ;  /* 0xfffffff108ec7547 */ /* 0x000fea000b83ffff */
.L_x_124:
[----:B------:R-:W-:Y:S01]  /*1730*/  BAR.SYNC.DEFER_BLOCKING 0x0 ;  /* 0x0000000000007b1d */ /* 0x000fe20000010000 */
[----:B------:R-:W-:-:S05]  /*1740*/  ISETP.NE.AND P0, PT, R43, RZ, PT ;  /* 0x000000ff2b00720c */ /* 0x000fca0003f05270 */
[----:B------:R-:W-:Y:S08]  /*1750*/  BSSY.RECONVERGENT B0, `(.L_x_130) ;  /* 0x0000175000007945 */ /* 0x000ff00003800200 */
[----:B------:R-:W-:Y:S05]  /*1760*/  @P0 BRA `(.L_x_131) ;  /* 0x0000001400cc0947 */ /* 0x000fea0003800000 */
[----:B--2345:R-:W2:Y:S01]  /*1770*/  LDC.64 R6, c[0x0][0x398] ;  /* 0x0000e600ff067b82 */ /* 0x03cea20000000a00 */
[----:B------:R-:W-:Y:S01]  /*1780*/  IMAD.MOV.U32 R9, RZ, RZ, RZ ;  /* 0x000000ffff097224 */ /* 0x000fe200078e00ff */
[----:B--2---:R-:W-:-:S04]  /*1790*/  IADD3 R6, PT, PT, R7, 0x7, -R6 ;  /* 0x0000000707067810 */ /* 0x004fc80007ffe806 */
[----:B------:R-:W-:-:S04]  /*17a0*/  SHF.R.S32.HI R7, RZ, 0x1f, R6 ;  /* 0x0000001fff077819 */ /* 0x000fc80000011406 */
[----:B------:R-:W-:-:S04]  /*17b0*/  LEA.HI R7, R7, R6, RZ, 0x3 ;  /* 0x0000000607077211 */ /* 0x000fc800078f18ff */
[----:B------:R-:W-:-:S04]  /*17c0*/  SHF.R.S32.HI R7, RZ, 0x3, R7 ;  /* 0x00000003ff077819 */ /* 0x000fc80000011407 */
[C---:B------:R-:W-:Y:S01]  /*17d0*/  LOP3.LUT R6, R7.reuse, 0xffffff8, RZ, 0xc0, !PT ;  /* 0x0ffffff807067812 */ /* 0x040fe200078ec0ff */
[----:B------:R-:W-:-:S05]  /*17e0*/  VIADD R13, R7, 0xffffffff ;  /* 0xffffffff070d7836 */ /* 0x000fca0000000000 */
[----:B------:R-:W-:-:S13]  /*17f0*/  ISETP.GE.U32.AND P0, PT, R13, 0x7, PT ;  /* 0x000000070d00780c */ /* 0x000fda0003f06070 */
[----:B------:R-:W-:Y:S05]  /*1800*/  @!P0 BRA `(.L_x_132) ;  /* 0x00000004006c8947 */ /* 0x000fea0003800000 */
[----:B01----:R-:W0:Y:S01]  /*1810*/  LDC.64 R8, c[0x0][0x380] ;  /* 0x0000e000ff087b82 */ /* 0x003e220000000a00 */
[----:B------:R-:W-:-:S07]  /*1820*/  IMAD.MOV.U32 R11, RZ, RZ, RZ ;  /* 0x000000ffff0b7224 */ /* 0x000fce00078e00ff */
.L_x_149:
[----:B----4-:R-:W-:Y:S01]  /*1830*/  IMAD R15, R11, 0x400, R2 ;  /* 0x000004000b0f7824 */ /* 0x010fe200078e0202 */
[----:B------:R-:W-:Y:S04]  /*1840*/  BSSY.RECONVERGENT B1, `(.L_x_133) ;  /* 0x000000f000017945 */ /* 0x000fe80003800200 */
[----:B0123--:R-:W1:Y:S04]  /*1850*/  LDS R20, [R15] ;  /* 0x000000000f147984 */ /* 0x00fe680000000800 */
[----:B------:R2:W3:Y:S04]  /*1860*/  LDS R17, [R15+0x400] ;  /* 0x000400000f117984 */ /* 0x0004e80000000800 */
[----:B------:R2:W4:Y:S04]  /*1870*/  LDS R22, [R15+0x800] ;  /* 0x000800000f167984 */ /* 0x0005280000000800 */
[----:B------:R2:W0:Y:S04]  /*1880*/  LDS R23, [R15+0xc00] ;  /* 0x000c00000f177984 */ /* 0x0004280000000800 */
[----:B------:R2:W0:Y:S04]  /*1890*/  LDS R16, [R15+0x1000] ;  /* 0x001000000f107984 */ /* 0x0004280000000800 */
[----:B------:R2:W0:Y:S04]  /*18a0*/  LDS R14, [R15+0x1400] ;  /* 0x001400000f0e7984 */ /* 0x0004280000000800 */
[----:B------:R2:W0:Y:S04]  /*18b0*/  LDS R12, [R15+0x1800] ;  /* 0x001800000f0c7984 */ /* 0x0004280000000800 */
[----:B------:R2:W0:Y:S01]  /*18c0*/  LDS R10, [R15+0x1c00] ;  /* 0x001c00000f0a7984 */ /* 0x0004220000000800 */
[----:B-1----:R-:W-:-:S13]  /*18d0*/  ISETP.NE.AND P0, PT, R20, RZ, PT ;  /* 0x000000ff1400720c */ /* 0x002fda0003f05270 */
[----:B--234-:R-:W-:Y:S05]  /*18e0*/  @!P0 BRA `(.L_x_134) ;  /* 0x0000000000108947 */ /* 0x01cfea0003800000 */
[----:B------:R-:W-:Y:S01]  /*18f0*/  LEA R19, R11, R0, 0x8 ;  /* 0x000000000b137211 */ /* 0x000fe200078e40ff */
[----:B------:R-:W-:-:S04]  /*1900*/  IMAD.MOV.U32 R21, RZ, RZ, RZ ;  /* 0x000000ffff157224 */ /* 0x000fc800078e00ff */
[----:B0-----:R-:W-:-:S05]  /*1910*/  IMAD.WIDE.U32 R18, R19, 0x8, R8 ;  /* 0x0000000813127825 */ /* 0x001fca00078e0008 */
[----:B------:R1:W-:Y:S02]  /*1920*/  REDG.E.ADD.64.STRONG.GPU desc[UR16][R18.64], R20 ;  /* 0x000000141200798e */ /* 0x0003e4000c12e510 */
.L_x_134:
[----:B------:R-:W-:Y:S05]  /*1930*/  BSYNC.RECONVERGENT B1 ;  /* 0x0000000000017941 */ /* 0x000fea0003800200 */
.L_x_133:
[----:B------:R-:W-:Y:S01]  /*1940*/  ISETP.NE.AND P6, PT, R17, RZ, PT ;  /* 0x000000ff1100720c */ /* 0x000fe20003fc5270 */
[----:B------:R-:W-:Y:S01]  /*1950*/  BSSY.RECONVERGENT B1, `(.L_x_135) ;  /* 0x000000e000017945 */ /* 0x000fe20003800200 */
[----:B------:R-:W-:Y:S02]  /*1960*/  ISETP.NE.AND P0, PT, R22, RZ, PT ;  /* 0x000000ff1600720c */ /* 0x000fe40003f05270 */
[----:B0-----:R-:W-:Y:S02]  /*1970*/  ISETP.NE.AND P1, PT, R23, RZ, PT ;  /* 0x000000ff1700720c */ /* 0x001fe40003f25270 */
[----:B------:R-:W-:Y:S02]  /*1980*/  ISETP.NE.AND P2, PT, R16, RZ, PT ;  /* 0x000000ff1000720c */ /* 0x000fe40003f45270 */
[----:B------:R-:W-:Y:S02]  /*1990*/  ISETP.NE.AND P3, PT, R14, RZ, PT ;  /* 0x000000ff0e00720c */ /* 0x000fe40003f65270 */
[----:B------:R-:W-:-:S02]  /*19a0*/  ISETP.NE.AND P4, PT, R12, RZ, PT ;  /* 0x000000ff0c00720c */ /* 0x000fc40003f85270 */
[----:B------:R-:W-:Y:S01]  /*19b0*/  ISETP.NE.AND P5, PT, R10, RZ, PT ;  /* 0x000000ff0a00720c */ /* 0x000fe20003fa5270 */
[----:B------:R-:W-:-:S12]  /*19c0*/  @!P6 BRA `(.L_x_136) ;  /* 0x000000000018e947 */ /* 0x000fd80003800000 */
[----:B-1----:R-:W-:Y:S02]  /*19d0*/  IMAD R19, R11, 0x100, R0 ;  /* 0x000001000b137824 */ /* 0x002fe400078e0200 */
[----:B------:R-:W-:Y:S02]  /*19e0*/  IMAD.MOV.U32 R20, RZ, RZ, R17 ;  /* 0x000000ffff147224 */ /* 0x000fe400078e0011 */
[----:B------:R-:W-:Y:S02]  /*19f0*/  VIADD R19, R19, 0x100 ;  /* 0x0000010013137836 */ /* 0x000fe40000000000 */
[----:B------:R-:W-:Y:S02]  /*1a00*/  IMAD.MOV.U32 R21, RZ, RZ, RZ ;  /* 0x000000ffff157224 */ /* 0x000fe400078e00ff */
[----:B------:R-:W-:-:S05]  /*1a10*/  IMAD.WIDE.U32 R18, R19, 0x8, R8 ;  /* 0x0000000813127825 */ /* 0x000fca00078e0008 */
[----:B------:R0:W-:Y:S02]  /*1a20*/  REDG.E.ADD.64.STRONG.GPU desc[UR16][R18.64], R20 ;  /* 0x000000141200798e */ /* 0x0001e4000c12e510 */
.L_x_136:
[----:B------:R-:W-:Y:S05]  /*1a30*/  BSYNC.RECONVERGENT B1 ;  /* 0x0000000000017941 */ /* 0x000fea0003800200 */
.L_x_135:
[----:B------:R-:W-:Y:S04]  /*1a40*/  BSSY.RECONVERGENT B1, `(.L_x_137) ;  /* 0x0000008000017945 */ /* 0x000fe80003800200 */
[----:B------:R-:W-:Y:S05]  /*1a50*/  @!P0 BRA `(.L_x_138) ;  /* 0x0000000000188947 */ /* 0x000fea0003800000 */
[----:B01----:R-:W-:Y:S02]  /*1a60*/  IMAD R19, R11, 0x100, R0 ;  /* 0x000001000b137824 */ /* 0x003fe400078e0200 */
[----:B------:R-:W-:Y:S02]  /*1a70*/  IMAD.MOV.U32 R20, RZ, RZ, R22 ;  /* 0x000000ffff147224 */ /* 0x000fe400078e0016 */
[----:B------:R-:W-:Y:S01]  /*1a80*/  IMAD.MOV.U32 R21, RZ, RZ, RZ ;  /* 0x000000ffff157224 */ /* 0x000fe200078e00ff */
[----:B------:R-:W-:-:S05]  /*1a90*/  IADD3 R19, PT, PT, R19, 0x200, RZ ;  /* 0x0000020013137810 */ /* 0x000fca0007ffe0ff */
[----:B------:R-:W-:-:S05]  /*1aa0*/  IMAD.WIDE.U32 R18, R19, 0x8, R8 ;  /* 0x0000000813127825 */ /* 0x000fca00078e0008 */
[----:B------:R2:W-:Y:S02]  /*1ab0*/  REDG.E.ADD.64.STRONG.GPU desc[UR16][R18.64], R20 ;  /* 0x000000141200798e */ /* 0x0005e4000c12e510 */
.L_x_138:
[----:B------:R-:W-:Y:S05]  /*1ac0*/  BSYNC.RECONVERGENT B1 ;  /* 0x0000000000017941 */ /* 0x000fea0003800200 */
.L_x_137:
[----:B------:R-:W-:Y:S04]  /*1ad0*/  BSSY.RECONVERGENT B1, `(.L_x_139) ;  /* 0x0000008000017945 */ /* 0x000fe80003800200 */
[----:B------:R-:W-:Y:S05]  /*1ae0*/  @!P1 BRA `(.L_x_140) ;  /* 0x0000000000189947 */ /* 0x000fea0003800000 */
[----:B012---:R-:W-:Y:S02]  /*1af0*/  IMAD R19, R11, 0x100, R0 ;  /* 0x000001000b137824 */ /* 0x007fe400078e0200 */
[----:B------:R-:W-:Y:S02]  /*1b00*/  IMAD.MOV.U32 R20, RZ, RZ, R23 ;  /* 0x000000ffff147224 */ /* 0x000fe400078e0017 */
[----:B------:R-:W-:Y:S02]  /*1b10*/  VIADD R19, R19, 0x300 ;  /* 0x0000030013137836 */ /* 0x000fe40000000000 */
[----:B------:R-:W-:Y:S02]  /*1b20*/  IMAD.MOV.U32 R21, RZ, RZ, RZ ;  /* 0x000000ffff157224 */ /* 0x000fe400078e00ff */
[----:B------:R-:W-:-:S05]  /*1b30*/  IMAD.WIDE.U32 R18, R19, 0x8, R8 ;  /* 0x0000000813127825 */ /* 0x000fca00078e0008 */
[----:B------:R3:W-:Y:S02]  /*1b40*/  REDG.E.ADD.64.STRONG.GPU desc[UR16][R18.64], R20 ;  /* 0x000000141200798e */ /* 0x0007e4000c12e510 */
.L_x_140:
[----:B------:R-:W-:Y:S05]  /*1b50*/  BSYNC.RECONVERGENT B1 ;  /* 0x0000000000017941 */ /* 0x000fea0003800200 */
.L_x_139:
[----:B------:R-:W-:Y:S04]  /*1b60*/  BSSY.RECONVERGENT B1, `(.L_x_141) ;  /* 0x0000007000017945 */ /* 0x000fe80003800200 */
[----:B------:R-:W-:Y:S05]  /*1b70*/  @!P2 BRA `(.L_x_142) ;  /* 0x000000000014a947 */ /* 0x000fea0003800000 */
[----:B0123--:R-:W-:Y:S01]  /*1b80*/  LEA R19, R11, R0, 0x8 ;  /* 0x000000000b137211 */ /* 0x00ffe200078e40ff */
[----:B------:R-:W-:-:S04]  /*1b90*/  IMAD.MOV.U32 R17, RZ, RZ, RZ ;  /* 0x000000ffff117224 */ /* 0x000fc800078e00ff */
[----:B------:R-:W-:-:S04]  /*1ba0*/  VIADD R19, R19, 0x400 ;  /* 0x0000040013137836 */ /* 0x000fc80000000000 */
[----:B------:R-:W-:-:S05]  /*1bb0*/  IMAD.WIDE.U32 R18, R19, 0x8, R8 ;  /* 0x0000000813127825 */ /* 0x000fca00078e0008 */
[----:B------:R4:W-:Y:S02]  /*1bc0*/  REDG.E.ADD.64.STRONG.GPU desc[UR16][R18.64], R16 ;  /* 0x000000101200798e */ /* 0x0009e4000c12e510 */
.L_x_142:
[----:B------:R-:W-:Y:S05]  /*1bd0*/  BSYNC.RECONVERGENT B1 ;  /* 0x0000000000017941 */ /* 0x000fea0003800200 */
.L_x_141:
[----:B------:R-:W-:Y:S04]  /*1be0*/  BSSY.RECONVERGENT B1, `(.L_x_143) ;  /* 0x0000007000017945 */ /* 0x000fe80003800200 */
[----:B------:R-:W-:Y:S05]  /*1bf0*/  @!P3 BRA `(.L_x_144) ;  /* 0x000000000014b947 */ /* 0x000fea0003800000 */
[----:B----4-:R-:W-:Y:S02]  /*1c00*/  IMAD R17, R11, 0x100, R0 ;  /* 0x000001000b117824 */ /* 0x010fe400078e0200 */
[----:B------:R-:W-:Y:S02]  /*1c10*/  IMAD.MOV.U32 R15, RZ, RZ, RZ ;  /* 0x000000ffff0f7224 */ /* 0x000fe400078e00ff */
[----:B------:R-:W-:-:S04]  /*1c20*/  VIADD R17, R17, 0x500 ;  /* 0x0000050011117836 */ /* 0x000fc80000000000 */
[----:B------:R-:W-:-:S05]  /*1c30*/  IMAD.WIDE.U32 R16, R17, 0x8, R8 ;  /* 0x0000000811107825 */ /* 0x000fca00078e0008 */
[----:B------:R4:W-:Y:S02]  /*1c40*/  REDG.E.ADD.64.STRONG.GPU desc[UR16][R16.64], R14 ;  /* 0x0000000e1000798e */ /* 0x0009e4000c12e510 */
.L_x_144:
[----:B------:R-:W-:Y:S05]  /*1c50*/  BSYNC.RECONVERGENT B1 ;  /* 0x0000000000017941 */ /* 0x000fea0003800200 */
.L_x_143:
[----:B------:R-:W-:Y:S04]  /*1c60*/  BSSY.RECONVERGENT B1, `(.L_x_145) ;  /* 0x0000008000017945 */ /* 0x000fe80003800200 */
[----:B------:R-:W-:Y:S05]  /*1c70*/  @!P4 BRA `(.L_x_146) ;  /* 0x000000000018c947 */ /* 0x000fea0003800000 */
[----:B----4-:R-:W-:Y:S02]  /*1c80*/  IMAD R15, R11, 0x100, R0 ;  /* 0x000001000b0f7824 */ /* 0x010fe400078e0200 */
[----:B------:R-:W-:Y:S02]  /*1c90*/  IMAD.MOV.U32 R16, RZ, RZ, R12 ;  /* 0x000000ffff107224 */ /* 0x000fe400078e000c */
[----:B------:R-:W-:Y:S01]  /*1ca0*/  IMAD.MOV.U32 R17, RZ, RZ, RZ ;  /* 0x000000ffff117224 */ /* 0x000fe200078e00ff */
[----:B------:R-:W-:-:S05]  /*1cb0*/  IADD3 R15, PT, PT, R15, 0x600, RZ ;  /* 0x000006000f0f7810 */ /* 0x000fca0007ffe0ff */
[----:B------:R-:W-:-:S05]  /*1cc0*/  IMAD.WIDE.U32 R14, R15, 0x8, R8 ;  /* 0x000000080f0e7825 */ /* 0x000fca00078e0008 */
[----:B------:R4:W-:Y:S02]  /*1cd0*/  REDG.E.ADD.64.STRONG.GPU desc[UR16][R14.64], R16 ;  /* 0x000000100e00798e */ /* 0x0009e4000c12e510 */
.L_x_146:
[----:B------:R-:W-:Y:S05]  /*1ce0*/  BSYNC.RECONVERGENT B1 ;  /* 0x0000000000017941 */ /* 0x000fea0003800200 */
.L_x_145:
[----:B------:R-:W-:Y:S04]  /*1cf0*/  BSSY.RECONVERGENT B1, `(.L_x_147) ;  /* 0x0000008000017945 */ /* 0x000fe80003800200 */
[----:B------:R-:W-:Y:S05]  /*1d00*/  @!P5 BRA `(.L_x_148) ;  /* 0x000000000018d947 */ /* 0x000fea0003800000 */
[----:B----4-:R-:W-:Y:S02]  /*1d10*/  IMAD R15, R11, 0x100, R0 ;  /* 0x000001000b0f7824 */ /* 0x010fe400078e0200 */
[----:B------:R-:W-:Y:S02]  /*1d20*/  IMAD.MOV.U32 R16, RZ, RZ, R10 ;  /* 0x000000ffff107224 */ /* 0x000fe400078e000a */
[----:B------:R-:W-:Y:S02]  /*1d30*/  VIADD R15, R15, 0x700 ;  /* 0x000007000f0f7836 */ /* 0x000fe40000000000 */
[----:B------:R-:W-:Y:S02]  /*1d40*/  IMAD.MOV.U32 R17, RZ, RZ, RZ ;  /* 0x000000ffff117224 */ /* 0x000fe400078e00ff */
[----:B------:R-:W-:-:S05]  /*1d50*/  IMAD.WIDE.U32 R14, R15, 0x8, R8 ;  /* 0x000000080f0e7825 */ /* 0x000fca00078e0008 */
[----:B------:R4:W-:Y:S02]  /*1d60*/  REDG.E.ADD.64.STRONG.GPU desc[UR16][R14.64], R16 ;  /* 0x000000100e00798e */ /* 0x0009e4000c12e510 */
.L_x_148:
[----:B------:R-:W-:Y:S05]  /*1d70*/  BSYNC.RECONVERGENT B1 ;  /* 0x0000000000017941 */ /* 0x000fea0003800200 */
.L_x_147:
[----:B------:R-:W-:-:S04]  /*1d80*/  IADD3 R11, PT, PT, R11, 0x8, RZ ;  /* 0x000000080b0b7810 */ /* 0x000fc80007ffe0ff */
[----:B------:R-:W-:-:S13]  /*1d90*/  ISETP.NE.AND P0, PT, R11, R6, PT ;  /* 0x000000060b00720c */ /* 0x000fda0003f05270 */
[----:B------:R-:W-:Y:S05]  /*1da0*/  @P0 BRA `(.L_x_149) ;  /* 0xfffffff800a00947 */ /* 0x000fea000383ffff */
[----:B------:R-:W-:-:S07]  /*1db0*/  IMAD.MOV.U32 R9, RZ, RZ, R6 ;  /* 0x000000ffff097224 */ /* 0x000fce00078e0006 */
.L_x_132:
[C---:B----4-:R-:W-:Y:S02]  /*1dc0*/  LOP3.LUT R17, R7.reuse, 0x7, RZ, 0xc0, !PT ;  /* 0x0000000707117812 */ /* 0x050fe400078ec0ff */
[----:B------:R-:W-:Y:S02]  /*1dd0*/  LOP3.LUT R16, R7, 0x3, RZ, 0xc0, !PT ;  /* 0x0000000307107812 */ /* 0x000fe400078ec0ff */
[C---:B------:R-:W-:Y:S01]  /*1de0*/  ISETP.NE.AND P0, PT, R17.reuse, RZ, PT ;  /* 0x000000ff1100720c */ /* 0x040fe20003f05270 */
[----:B0123--:R-:W-:Y:S01]  /*1df0*/  VIADD R18, R17, 0xffffffff ;  /* 0xffffffff11127836 */ /* 0x00ffe20000000000 */
[----:B------:R-:W-:Y:S01]  /*1e00*/  LOP3.LUT R7, R7, 0x1, RZ, 0xc0, !PT ;  /* 0x0000000107077812 */ /* 0x000fe200078ec0ff */
[----:B------:R-:W-:-:S10]  /*1e10*/  VIADD R19, R16, 0xffffffff ;  /* 0xffffffff10137836 */ /* 0x000fd40000000000 */
[----:B------:R-:W-:Y:S05]  /*1e20*/  @!P0 BRA `(.L_x_150) ;  /* 0x0000000400748947 */ /* 0x000fea0003800000 */
[----:B------:R-:W-:-:S13]  /*1e30*/  ISETP.GE.U32.AND P0, PT, R18, 0x3, PT ;  /* 0x000000031200780c */ /* 0x000fda0003f06070 */
[----:B------:R-:W-:Y:S05]  /*1e40*/  @!P0 BRA `(.L_x_151) ;  /* 0x0000000000c08947 */ /* 0x000fea0003800000 */
[----:B------:R-:W-:Y:S01]  /*1e50*/  IMAD R10, R9, 0x400, R2 ;  /* 0x00000400090a7824 */ /* 0x000fe200078e0202 */
[----:B------:R-:W-:Y:S04]  /*1e60*/  BSSY.RECONVERGENT B1, `(.L_x_152) ;  /* 0x000000f000017945 */ /* 0x000fe80003800200 */
[----:B------:R-:W0:Y:S04]  /*1e70*/  LDS R14, [R10] ;  /* 0x000000000a0e7984 */ /* 0x000e280000000800 */
[----:B------:R-:W1:Y:S04]  /*1e80*/  LDS R12, [R10+0x400] ;  /* 0x000400000a0c7984 */ /* 0x000e680000000800 */
[----:B------:R-:W2:Y:S04]  /*1e90*/  LDS R20, [R10+0x800] ;  /* 0x000800000a147984 */ /* 0x000ea80000000800 */
[----:B------:R-:W3:Y:S01]  /*1ea0*/  LDS R8, [R10+0xc00] ;  /* 0x000c00000a087984 */ /* 0x000ee20000000800 */
[----:B0-----:R-:W-:-:S02]  /*1eb0*/  ISETP.NE.AND P0, PT, R14, RZ, PT ;  /* 0x000000ff0e00720c */ /* 0x001fc40003f05270 */
[----:B-1----:R-:W-:Y:S02]  /*1ec0*/  ISETP.NE.AND P1, PT, R12, RZ, PT ;  /* 0x000000ff0c00720c */ /* 0x002fe40003f25270 */
[----:B--2---:R-:W-:Y:S02]  /*1ed0*/  ISETP.NE.AND P2, PT, R20, RZ, PT ;  /* 0x000000ff1400720c */ /* 0x004fe40003f45270 */
[----:B---3--:R-:W-:-:S07]  /*1ee0*/  ISETP.NE.AND P3, PT, R8, RZ, PT ;  /* 0x000000ff0800720c */ /* 0x008fce0003f65270 */
[----:B------:R-:W-:Y:S06]  /*1ef0*/  @!P0 BRA `(.L_x_153) ;  /* 0x0000000000148947 */ /* 0x000fec0003800000 */
[----:B------:R-:W0:Y:S01]  /*1f00*/  LDC.64 R10, c[0x0][0x380] ;  /* 0x0000e000ff0a7b82 */ /* 0x000e220000000a00 */
[----:B------:R-:W-:-:S04]  /*1f10*/  IMAD R15, R9, 0x100, R0 ;  /* 0x00000100090f7824 */ /* 0x000fc800078e0200 */
[----:B0-----:R-:W-:-:S04]  /*1f20*/  IMAD.WIDE.U32 R10, R15, 0x8, R10 ;  /* 0x000000080f0a7825 */ /* 0x001fc800078e000a */
[----:B------:R-:W-:-:S05]  /*1f30*/  IMAD.MOV.U32 R15, RZ, RZ, RZ ;  /* 0x000000ffff0f7224 */ /* 0x000fca00078e00ff */
[----:B------:R0:W-:Y:S02]  /*1f40*/  REDG.E.ADD.64.STRONG.GPU desc[UR16][R10.64], R14 ;  /* 0x0000000e0a00798e */ /* 0x0001e4000c12e510 */
.L_x_153:
[----:B------:R-:W-:Y:S05]  /*1f50*/  BSYNC.RECONVERGENT B1 ;  /* 0x0000000000017941 */ /* 0x000fea0003800200 */
.L_x_152:
[----:B------:R-:W-:Y:S04]  /*1f60*/  BSSY.RECONVERGENT B1, `(.L_x_154) ;  /* 0x0000009000017945 */ /* 0x000fe80003800200 */
[----:B------:R-:W-:Y:S05]  /*1f70*/  @!P1 BRA `(.L_x_155) ;  /* 0x00000000001c9947 */ /* 0x000fea0003800000 */
[----:B0-----:R-:W0:Y:S01]  /*1f80*/  LDC.64 R10, c[0x0][0x380] ;  /* 0x0000e000ff0a7b82 */ /* 0x001e220000000a00 */
[----:B------:R-:W-:Y:S01]  /*1f90*/  LEA R15, R9, R0, 0x8 ;  /* 0x00000000090f7211 */ /* 0x000fe200078e40ff */
[----:B------:R-:W-:-:S04]  /*1fa0*/  IMAD.MOV.U32 R14, RZ, RZ, R12 ;  /* 0x000000ffff0e7224 */ /* 0x000fc800078e000c */
[----:B------:R-:W-:-:S04]  /*1fb0*/  VIADD R15, R15, 0x100 ;  /* 0x000001000f0f7836 */ /* 0x000fc80000000000 */
[----:B0-----:R-:W-:-:S04]  /*1fc0*/  IMAD.WIDE.U32 R10, R15, 0x8, R10 ;  /* 0x000000080f0a7825 */ /* 0x001fc800078e000a */
[----:B------:R-:W-:-:S05]  /*1fd0*/  IMAD.MOV.U32 R15, RZ, RZ, RZ ;  /* 0x000000ffff0f7224 */ /* 0x000fca00078e00ff */
[----:B------:R1:W-:Y:S02]  /*1fe0*/  REDG.E.ADD.64.STRONG.GPU desc[UR16][R10.64], R14 ;  /* 0x0000000e0a00798e */ /* 0x0003e4000c12e510 */
.L_x_155:
[----:B------:R-:W-:Y:S05]  /*1ff0*/  BSYNC.RECONVERGENT B1 ;  /* 0x0000000000017941 */ /* 0x000fea0003800200 */
.L_x_154:
[----:B------:R-:W-:Y:S04]  /*2000*/  BSSY.RECONVERGENT B1, `(.L_x_156) ;  /* 0x0000009000017945 */ /* 0x000fe80003800200 */
[----:B------:R-:W-:Y:S05]  /*2010*/  @!P2 BRA `(.L_x_157) ;  /* 0x00000000001ca947 */ /* 0x000fea0003800000 */
[----:B01----:R-:W0:Y:S01]  /*2020*/  LDC.64 R10, c[0x0][0x380] ;  /* 0x0000e000ff0a7b82 */ /* 0x003e220000000a00 */
[----:B------:R-:W-:Y:S02]  /*2030*/  IMAD R15, R9, 0x100, R0 ;  /* 0x00000100090f7824 */ /* 0x000fe400078e0200 */
[----:B------:R-:W-:Y:S02]  /*2040*/  IMAD.MOV.U32 R14, RZ, RZ, R20 ;  /* 0x000000ffff0e7224 */ /* 0x000fe400078e0014 */
[----:B------:R-:W-:-:S04]  /*2050*/  VIADD R15, R15, 0x200 ;  /* 0x000002000f0f7836 */ /* 0x000fc80000000000 */
[----:B0-----:R-:W-:-:S04]  /*2060*/  IMAD.WIDE.U32 R10, R15, 0x8, R10 ;  /* 0x000000080f0a7825 */ /* 0x001fc800078e000a */
[----:B------:R-:W-:-:S05]  /*2070*/  HFMA2 R15, -RZ, RZ, 0, 0 ;  /* 0x00000000ff0f7431 */ /* 0x000fca00000001ff */
[----:B------:R2:W-:Y:S02]  /*2080*/  REDG.E.ADD.64.STRONG.GPU desc[UR16][R10.64], R14 ;  /* 0x0000000e0a00798e */ /* 0x0005e4000c12e510 */
.L_x_157:
[----:B------:R-:W-:Y:S05]  /*2090*/  BSYNC.RECONVERGENT B1 ;  /* 0x0000000000017941 */ /* 0x000fea0003800200 */
.L_x_156:
[----:B------:R-:W-:Y:S04]  /*20a0*/  BSSY.RECONVERGENT B1, `(.L_x_158) ;  /* 0x0000009000017945 */ /* 0x000fe80003800200 */
[----:B------:R-:W-:Y:S05]  /*20b0*/  @!P3 BRA `(.L_x_159) ;  /* 0x00000000001cb947 */ /* 0x000fea0003800000 */
[----:B012---:R-:W0:Y:S01]  /*20c0*/  LDC.64 R10, c[0x0][0x380] ;  /* 0x0000e000ff0a7b82 */ /* 0x007e220000000a00 */
[----:B------:R-:W-:Y:S02]  /*20d0*/  IMAD R15, R9, 0x100, R0 ;  /* 0x00000100090f7824 */ /* 0x000fe400078e0200 */
[----:B------:R-:W-:Y:S02]  /*20e0*/  IMAD.MOV.U32 R14, RZ, RZ, R8 ;  /* 0x000000ffff0e7224 */ /* 0x000fe400078e0008 */
[----:B------:R-:W-:-:S04]  /*20f0*/  VIADD R15, R15, 0x300 ;  /* 0x000003000f0f7836 */ /* 0x000fc80000000000 */
[----:B0-----:R-:W-:-:S04]  /*2100*/  IMAD.WIDE.U32 R10, R15, 0x8, R10 ;  /* 0x000000080f0a7825 */ /* 0x001fc800078e000a */
[----:B------:R-:W-:-:S05]  /*2110*/  IMAD.MOV.U32 R15, RZ, RZ, RZ ;  /* 0x000000ffff0f7224 */ /* 0x000fca00078e00ff */
[----:B------:R3:W-:Y:S02]  /*2120*/  REDG.E.ADD.64.STRONG.GPU desc[UR16][R10.64], R14 ;  /* 0x0000000e0a00798e */ /* 0x0007e4000c12e510 */
.L_x_159:
[----:B------:R-:W-:Y:S05]  /*2130*/  BSYNC.RECONVERGENT B1 ;  /* 0x0000000000017941 */ /* 0x000fea0003800200 */
.L_x_158:
[----:B------:R-:W-:-:S07]  /*2140*/  VIADD R9, R9, 0x4 ;  /* 0x0000000409097836 */ /* 0x000fce0000000000 */
.L_x_151:
[----:B------:R-:W-:Y:S01]  /*2150*/  ISETP.NE.AND P0, PT, R16, RZ, PT ;  /* 0x000000ff1000720c */ /* 0x000fe20003f05270 */
[----:B------:R-:W-:-:S12]  /*2160*/  BSSY.RECONVERGENT B1, `(.L_x_150) ;  /* 0x0000029000017945 */ /* 0x000fd80003800200 */
[----:B------:R-:W-:Y:S05]  /*2170*/  @!P0 BRA `(.L_x_160) ;  /* 0x00000000009c8947 */ /* 0x000fea0003800000 */
[----:B------:R-:W-:-:S13]  /*2180*/  ISETP.NE.AND P0, PT, R19, RZ, PT ;  /* 0x000000ff1300720c */ /* 0x000fda0003f05270 */
[----:B------:R-:W-:Y:S05]  /*2190*/  @!P0 BRA `(.L_x_161) ;  /* 0x0000000000648947 */ /* 0x000fea0003800000 */
[----:B0123--:R-:W-:Y:S01]  /*21a0*/  IMAD R10, R9, 0x400, R2 ;  /* 0x00000400090a7824 */ /* 0x00ffe200078e0202 */
[----:B------:R-:W-:Y:S04]  /*21b0*/  BSSY.RECONVERGENT B2, `(.L_x_162) ;  /* 0x000000c000027945 */ /* 0x000fe80003800200 */
[----:B------:R-:W0:Y:S04]  /*21c0*/  LDS R8, [R10] ;  /* 0x000000000a087984 */ /* 0x000e280000000800 */
[----:B------:R-:W1:Y:S01]  /*21d0*/  LDS R12, [R10+0x400] ;  /* 0x000400000a0c7984 */ /* 0x000e620000000800 */
[----:B0-----:R-:W-:-:S02]  /*21e0*/  ISETP.NE.AND P0, PT, R8, RZ, PT ;  /* 0x000000ff0800720c */ /* 0x001fc40003f05270 */
[----:B-1----:R-:W-:-:S11]  /*21f0*/  ISETP.NE.AND P1, PT, R12, RZ, PT ;  /* 0x000000ff0c00720c */ /* 0x002fd60003f25270 */
[----:B------:R-:W-:Y:S05]  /*2200*/  @!P0 BRA `(.L_x_163) ;  /* 0x0000000000188947 */ /* 0x000fea0003800000 */
[----:B------:R-:W0:Y:S01]  /*2210*/  LDC.64 R10, c[0x0][0x380] ;  /* 0x0000e000ff0a7b82 */ /* 0x000e220000000a00 */
[----:B------:R-:W-:-:S05]  /*2220*/  LEA R15, R9, R0, 0x8 ;  /* 0x00000000090f7211 */ /* 0x000fca00078e40ff */
[----:B0-----:R-:W-:-:S04]  /*2230*/  IMAD.WIDE.U32 R14, R15, 0x8, R10 ;  /* 0x000000080f0e7825 */ /* 0x001fc800078e000a */
[----:B------:R-:W-:Y:S02]  /*2240*/  IMAD.MOV.U32 R10, RZ, RZ, R8 ;  /* 0x000000ffff0a7224 */ /* 0x000fe400078e0008 */
[----:B------:R-:W-:-:S05]  /*2250*/  IMAD.MOV.U32 R11, RZ, RZ, RZ ;  /* 0x000000ffff0b7224 */ /* 0x000fca00078e00ff */
[----:B------:R0:W-:Y:S02]  /*2260*/  REDG.E.ADD.64.STRONG.GPU desc[UR16][R14.64], R10 ;  /* 0x0000000a0e00798e */ /* 0x0001e4000c12e510 */
.L_x_163:
[----:B------:R-:W-:Y:S05]  /*2270*/  BSYNC.RECONVERGENT B2 ;  /* 0x0000000000027941 */ /* 0x000fea0003800200 */
.L_x_162:
[----:B------:R-:W-:Y:S04]  /*2280*/  BSSY.RECONVERGENT B2, `(.L_x_164) ;  /* 0x0000009000027945 */ /* 0x000fe80003800200 */
[----:B------:R-:W-:Y:S05]  /*2290*/  @!P1 BRA `(.L_x_165) ;  /* 0x00000000001c9947 */ /* 0x000fea0003800000 */
[----:B0-----:R-:W0:Y:S01]  /*22a0*/  LDC.64 R10, c[0x0][0x380] ;  /* 0x0000e000ff0a7b82 */ /* 0x001e220000000a00 */
[----:B------:R-:W-:-:S04]  /*22b0*/  IMAD R8, R9, 0x100, R0 ;  /* 0x0000010009087824 */ /* 0x000fc800078e0200 */
[----:B------:R-:W-:-:S04]  /*22c0*/  VIADD R15, R8, 0x100 ;  /* 0x00000100080f7836 */ /* 0x000fc80000000000 */
[----:B0-----:R-:W-:-:S04]  /*22d0*/  IMAD.WIDE.U32 R14, R15, 0x8, R10 ;  /* 0x000000080f0e7825 */ /* 0x001fc800078e000a */
[----:B------:R-:W-:Y:S02]  /*22e0*/  IMAD.MOV.U32 R10, RZ, RZ, R12 ;  /* 0x000000ffff0a7224 */ /* 0x000fe400078e000c */
[----:B------:R-:W-:-:S05]  /*22f0*/  IMAD.MOV.U32 R11, RZ, RZ, RZ ;  /* 0x000000ffff0b7224 */ /* 0x000fca00078e00ff */
[----:B------:R1:W-:Y:S02]  /*2300*/  REDG.E.ADD.64.STRONG.GPU desc[UR16][R14.64], R10 ;  /* 0x0000000a0e00798e */ /* 0x0003e4000c12e510 */
.L_x_165:
[----:B------:R-:W-:Y:S05]  /*2310*/  BSYNC.RECONVERGENT B2 ;  /* 0x0000000000027941 */ /* 0x000fea0003800200 */
.L_x_164:
[----:B------:R-:W-:-:S07]  /*2320*/  IADD3 R9, PT, PT, R9, 0x2, RZ ;  /* 0x0000000209097810 */ /* 0x000fce0007ffe0ff */
.L_x_161:
[----:B------:R-:W-:-:S13]  /*2330*/  ISETP.NE.AND P0, PT, R7, RZ, PT ;  /* 0x000000ff0700720c */ /* 0x000fda0003f05270 */
[----:B------:R-:W-:Y:S05]  /*2340*/  @!P0 BRA `(.L_x_160) ;  /* 0x0000000000288947 */ /* 0x000fea0003800000 */
[----:B------:R-:W-:-:S05]  /*2350*/  IMAD R8, R9, 0x400, R2 ;  /* 0x0000040009087824 */ /* 0x000fca00078e0202 */
[----:B------:R-:W4:Y:S02]  /*2360*/  LDS R12, [R8] ;  /* 0x00000000080c7984 */ /* 0x000f240000000800 */
[----:B----4-:R-:W-:-:S13]  /*2370*/  ISETP.NE.AND P0, PT, R12, RZ, PT ;  /* 0x000000ff0c00720c */ /* 0x010fda0003f05270 */
[----:B------:R-:W-:Y:S05]  /*2380*/  @!P0 BRA `(.L_x_160) ;  /* 0x0000000000188947 */ /* 0x000fea0003800000 */
[----:B0123--:R-:W0:Y:S01]  /*2390*/  LDC.64 R10, c[0x0][0x380] ;  /* 0x0000e000ff0a7b82 */ /* 0x00fe220000000a00 */
[----:B------:R-:W-:-:S04]  /*23a0*/  IMAD R9, R9, 0x100, R0 ;  /* 0x0000010009097824 */ /* 0x000fc800078e0200 */
[----:B0-----:R-:W-:-:S04]  /*23b0*/  IMAD.WIDE.U32 R8, R9, 0x8, R10 ;  /* 0x0000000809087825 */ /* 0x001fc800078e000a */
[----:B------:R-:W-:Y:S02]  /*23c0*/  IMAD.MOV.U32 R10, RZ, RZ, R12 ;  /* 0x000000ffff0a7224 */ /* 0x000fe400078e000c */
[----:B------:R-:W-:-:S05]  /*23d0*/  IMAD.MOV.U32 R11, RZ, RZ, RZ ;  /* 0x000000ffff0b7224 */ /* 0x000fca00078e00ff */
[----:B------:R4:W-:Y:S02]  /*23e0*/  REDG.E.ADD.64.STRONG.GPU desc[UR16][R8.64], R10 ;  /* 0x0000000a0800798e */ /* 0x0009e4000c12e510 */
.L_x_160:
[----:B------:R-:W-:Y:S05]  /*23f0*/  BSYNC.RECONVERGENT B1 ;  /* 0x0000000000017941 */ /* 0x000fea0003800200 */
.L_x_150:
[----:B------:R-:W-:-:S13]  /*2400*/  ISETP.GT.U32.AND P0, PT, R0, 0x7f, PT ;  /* 0x0000007f0000780c */ /* 0x000fda0003f04070 */
[----:B------:R-:W-:Y:S05]  /*2410*/  @P0 BRA `(.L_x_131) ;  /* 0x0000000800a00947 */ /* 0x000fea0003800000 */
[----:B------:R-:W-:Y:S01]  /*2420*/  ISETP.GE.U32.AND P0, PT, R13, 0x7, PT ;  /* 0x000000070d00780c */ /* 0x000fe20003f06070 */
[----:B----4-:R-:W-:-:S12]  /*2430*/  IMAD.MOV.U32 R9, RZ, RZ, RZ ;  /* 0x000000ffff097224 */ /* 0x010fd800078e00ff */
[----:B------:R-:W-:Y:S05]  /*2440*/  @!P0 BRA `(.L_x_166) ;  /* 0x0000000400248947 */ /* 0x000fea0003800000 */
[----:B------:R-:W4:Y:S01]  /*2450*/  LDC.64 R8, c[0x0][0x380] ;  /* 0x0000e000ff087b82 */ /* 0x000f220000000a00 */
[----:B0123--:R-:W-:-:S07]  /*2460*/  IMAD.MOV.U32 R15, RZ, RZ, RZ ;  /* 0x000000ffff0f7224 */ /* 0x00ffce00078e00ff */
.L_x_183:
[C---:B01234-:R-:W-:Y:S01]  /*2470*/  LEA R12, R15.reuse, R2, 0xa ;  /* 0x000000020f0c7211 */ /* 0x05ffe200078e50ff */
[C---:B------:R-:W-:Y:S01]  /*2480*/  IMAD R11, R15.reuse, 0x100, R0 ;  /* 0x000001000f0b7824 */ /* 0x040fe200078e0200 */
[----:B------:R-:W-:Y:S01]  /*2490*/  BSSY.RECONVERGENT B1, `(.L_x_167) ;  /* 0x0000011000017945 */ /* 0x000fe20003800200 */
[----:B------:R-:W-:Y:S02]  /*24a0*/  VIADD R15, R15, 0x8 ;  /* 0x000000080f0f7836 */ /* 0x000fe40000000000 */
[----:B------:R-:W0:Y:S01]  /*24b0*/  LDS R14, [R12+0x200] ;  /* 0x000200000c0e7984 */ /* 0x000e220000000800 */
[----:B----4-:R-:W-:-:S03]  /*24c0*/  IMAD.WIDE.U32 R10, R11, 0x8, R8 ;  /* 0x000000080b0a7825 */ /* 0x010fc600078e0008 */
[----:B------:R-:W1:Y:S04]  /*24d0*/  LDS R20, [R12+0x600] ;  /* 0x000600000c147984 */ /* 0x000e680000000800 */
[----:B------:R2:W3:Y:S04]  /*24e0*/  LDS R21, [R12+0xa00] ;  /* 0x000a00000c157984 */ /* 0x0004e80000000800 */
[----:B------:R2:W4:Y:S04]  /*24f0*/  LDS R22, [R12+0xe00] ;  /* 0x000e00000c167984 */ /* 0x0005280000000800 */
[----:B------:R2:W2:Y:S04]  /*2500*/  LDS R23, [R12+0x1200] ;  /* 0x001200000c177984 */ /* 0x0004a80000000800 */
[----:B------:R0:W2:Y:S04]  /*2510*/  LDS R24, [R12+0x1600] ;  /* 0x001600000c187984 */ /* 0x0000a80000000800 */
[----:B------:R0:W2:Y:S04]  /*2520*/  LDS R25, [R12+0x1a00] ;  /* 0x001a00000c197984 */ /* 0x0000a80000000800 */
[----:B------:R0:W2:Y:S02]  /*2530*/  LDS R26, [R12+0x1e00] ;  /* 0x001e00000c1a7984 */ /* 0x0000a40000000800 */
[----:B0-----:R-:W-:-:S02]  /*2540*/  ISETP.NE.AND P0, PT, R14, RZ, PT ;  /* 0x000000ff0e00720c */ /* 0x001fc40003f05270 */
[----:B-1----:R-:W-:-:S11]  /*2550*/  ISETP.NE.AND P1, PT, R20, RZ, PT ;  /* 0x000000ff1400720c */ /* 0x002fd60003f25270 */
[----:B---34-:R-:W-:Y:S05]  /*2560*/  @!P0 BRA `(.L_x_168) ;  /* 0x00000000000c8947 */ /* 0x018fea0003800000 */
[----:B--2---:R-:W-:Y:S02]  /*2570*/  IMAD.MOV.U32 R12, RZ, RZ, R14 ;  /* 0x000000ffff0c7224 */ /* 0x004fe400078e000e */
[----:B------:R-:W-:-:S05]  /*2580*/  IMAD.MOV.U32 R13, RZ, RZ, RZ ;  /* 0x000000ffff0d7224 */ /* 0x000fca00078e00ff */
[----:B------:R0:W-:Y:S02]  /*2590*/  REDG.E.ADD.64.STRONG.GPU desc[UR16][R10.64+0x400], R12 ;  /* 0x0004000c0a00798e */ /* 0x0001e4000c12e510 */
.L_x_168:
[----:B------:R-:W-:Y:S05]  /*25a0*/  BSYNC.RECONVERGENT B1 ;  /* 0x0000000000017941 */ /* 0x000fea0003800200 */
.L_x_167:
[----:B------:R-:W-:Y:S04]  /*25b0*/  BSSY.RECONVERGENT B1, `(.L_x_169) ;  /* 0x0000005000017945 */ /* 0x000fe80003800200 */
[----:B------:R-:W-:Y:S05]  /*25c0*/  @!P1 BRA `(.L_x_170) ;  /* 0x00000000000c9947 */ /* 0x000fea0003800000 */
[----:B0-2---:R-:W-:Y:S02]  /*25d0*/  IMAD.MOV.U32 R12, RZ, RZ, R20 ;  /* 0x000000ffff0c7224 */ /* 0x005fe400078e0014 */
[----:B------:R-:W-:-:S05]  /*25e0*/  IMAD.MOV.U32 R13, RZ, RZ, RZ ;  /* 0x000000ffff0d7224 */ /* 0x000fca00078e00ff */
[----:B------:R1:W-:Y:S02]  /*25f0*/  REDG.E.ADD.64.STRONG.GPU desc[UR16][R10.64+0xc00], R12 ;  /* 0x000c000c0a00798e */ /* 0x0003e4000c12e510 */
.L_x_170:
[----:B------:R-:W-:Y:S05]  /*2600*/  BSYNC.RECONVERGENT B1 ;  /* 0x0000000000017941 */ /* 0x000fea0003800200 */
.L_x_169:
[----:B------:R-:W-:Y:S01]  /*2610*/  ISETP.NE.AND P6, PT, R21, RZ, PT ;  /* 0x000000ff1500720c */ /* 0x000fe20003fc5270 */
[----:B------:R-:W-:Y:S01]  /*2620*/  BSSY.RECONVERGENT B1, `(.L_x_171) ;  /* 0x000000b000017945 */ /* 0x000fe20003800200 */
[----:B------:R-:W-:Y:S02]  /*2630*/  ISETP.NE.AND P0, PT, R15, R6, PT ;  /* 0x000000060f00720c */ /* 0x000fe40003f05270 */
[----:B------:R-:W-:Y:S02]  /*2640*/  ISETP.NE.AND P1, PT, R22, RZ, PT ;  /* 0x000000ff1600720c */ /* 0x000fe40003f25270 */
[----:B--2---:R-:W-:Y:S02]  /*2650*/  ISETP.NE.AND P2, PT, R23, RZ, PT ;  /* 0x000000ff1700720c */ /* 0x004fe40003f45270 */
[----:B------:R-:W-:Y:S02]  /*2660*/  ISETP.NE.AND P3, PT, R24, RZ, PT ;  /* 0x000000ff1800720c */ /* 0x000fe40003f65270 */
[----:B------:R-:W-:-:S02]  /*2670*/  ISETP.NE.AND P4, PT, R25, RZ, PT ;  /* 0x000000ff1900720c */ /* 0x000fc40003f85270 */
[----:B------:R-:W-:Y:S01]  /*2680*/  ISETP.NE.AND P5, PT, R26, RZ, PT ;  /* 0x000000ff1a00720c */ /* 0x000fe20003fa5270 */
[----:B------:R-:W-:-:S12]  /*2690*/  @!P6 BRA `(.L_x_172) ;  /* 0x00000000000ce947 */ /* 0x000fd80003800000 */
[----:B01----:R-:W-:Y:S01]  /*26a0*/  MOV R12, R21 ;  /* 0x00000015000c7202 */ /* 0x003fe20000000f00 */
[----:B------:R-:W-:-:S05]  /*26b0*/  IMAD.MOV.U32 R13, RZ, RZ, RZ ;  /* 0x000000ffff0d7224 */ /* 0x000fca00078e00ff */
[----:B------:R2:W-:Y:S02]  /*26c0*/  REDG.E.ADD.64.STRONG.GPU desc[UR16][R10.64+0x1400], R12 ;  /* 0x0014000c0a00798e */ /* 0x0005e4000c12e510 */
.L_x_172:
[----:B------:R-:W-:Y:S05]  /*26d0*/  BSYNC.RECONVERGENT B1 ;  /* 0x0000000000017941 */ /* 0x000fea0003800200 */
.L_x_171:
[----:B------:R-:W-:Y:S04]  /*26e0*/  BSSY.RECONVERGENT B1, `(.L_x_173) ;  /* 0x0000005000017945 */ /* 0x000fe80003800200 */
[----:B------:R-:W-:Y:S05]  /*26f0*/  @!P1 BRA `(.L_x_174) ;  /* 0x00000000000c9947 */ /* 0x000fea0003800000 */
[----:B012---:R-:W-:Y:S02]  /*2700*/  IMAD.MOV.U32 R12, RZ, RZ, R22 ;  /* 0x000000ffff0c7224 */ /* 0x007fe400078e0016 */
[----:B------:R-:W-:-:S05]  /*2710*/  IMAD.MOV.U32 R13, RZ, RZ, RZ ;  /* 0x000000ffff0d7224 */ /* 0x000fca00078e00ff */
[----:B------:R3:W-:Y:S02]  /*2720*/  REDG.E.ADD.64.STRONG.GPU desc[UR16][R10.64+0x1c00], R12 ;  /* 0x001c000c0a00798e */ /* 0x0007e4000c12e510 */
.L_x_174:
[----:B------:R-:W-:Y:S05]  /*2730*/  BSYNC.RECONVERGENT B1 ;  /* 0x0000000000017941 */ /* 0x000fea0003800200 */
.L_x_173:
[----:B------:R-:W-:Y:S04]  /*2740*/  BSSY.RECONVERGENT B1, `(.L_x_175) ;  /* 0x0000005000017945 */ /* 0x000fe80003800200 */
[----:B------:R-:W-:Y:S05]  /*2750*/  @!P2 BRA `(.L_x_176) ;  /* 0x00000000000ca947 */ /* 0x000fea0003800000 */
[----:B0123--:R-:W-:Y:S02]  /*2760*/  IMAD.MOV.U32 R12, RZ, RZ, R23 ;  /* 0x000000ffff0c7224 */ /* 0x00ffe400078e0017 */
[----:B------:R-:W-:-:S05]  /*2770*/  IMAD.MOV.U32 R13, RZ, RZ, RZ ;  /* 0x000000ffff0d7224 */ /* 0x000fca00078e00ff */
[----:B------:R4:W-:Y:S02]  /*2780*/  REDG.E.ADD.64.STRONG.GPU desc[UR16][R10.64+0x2400], R12 ;  /* 0x0024000c0a00798e */ /* 0x0009e4000c12e510 */
.L_x_176:
[----:B------:R-:W-:Y:S05]  /*2790*/  BSYNC.RECONVERGENT B1 ;  /* 0x0000000000017941 */ /* 0x000fea0003800200 */
.L_x_175:
[----:B------:R-:W-:Y:S04]  /*27a0*/  BSSY.RECONVERGENT B1, `(.L_x_177) ;  /* 0x0000005000017945 */ /* 0x000fe80003800200 */
[----:B------:R-:W-:Y:S05]  /*27b0*/  @!P3 BRA `(.L_x_178) ;  /* 0x00000000000cb947 */ /* 0x000fea0003800000 */
[----:B01234-:R-:W-:Y:S02]  /*27c0*/  HFMA2 R13, -RZ, RZ, 0, 0 ;  /* 0x00000000ff0d7431 */ /* 0x01ffe400000001ff */
[----:B------:R-:W-:-:S05]  /*27d0*/  IMAD.MOV.U32 R12, RZ, RZ, R24 ;  /* 0x000000ffff0c7224 */ /* 0x000fca00078e0018 */
[----:B------:R0:W-:Y:S02]  /*27e0*/  REDG.E.ADD.64.STRONG.GPU desc[UR16][R10.64+0x2c00], R12 ;  /* 0x002c000c0a00798e */ /* 0x0001e4000c12e510 */
.L_x_178:
[----:B------:R-:W-:Y:S05]  /*27f0*/  BSYNC.RECONVERGENT B1 ;  /* 0x0000000000017941 */ /* 0x000fea0003800200 */
.L_x_177:
[----:B------:R-:W-:Y:S04]  /*2800*/  BSSY.RECONVERGENT B1, `(.L_x_179) ;  /* 0x0000005000017945 */ /* 0x000fe80003800200 */
[----:B------:R-:W-:Y:S05]  /*2810*/  @!P4 BRA `(.L_x_180) ;  /* 0x00000000000cc947 */ /* 0x000fea0003800000 */
[----:B01234-:R-:W-:Y:S02]  /*2820*/  IMAD.MOV.U32 R12, RZ, RZ, R25 ;  /* 0x000000ffff0c7224 */ /* 0x01ffe400078e0019 */
[----:B------:R-:W-:-:S05]  /*2830*/  IMAD.MOV.U32 R13, RZ, RZ, RZ ;  /* 0x000000ffff0d7224 */ /* 0x000fca00078e00ff */
[----:B------:R0:W-:Y:S02]  /*2840*/  REDG.E.ADD.64.STRONG.GPU desc[UR16][R10.64+0x3400], R12 ;  /* 0x0034000c0a00798e */ /* 0x0001e4000c12e510 */
.L_x_180:
[----:B------:R-:W-:Y:S05]  /*2850*/  BSYNC.RECONVERGENT B1 ;  /* 0x0000000000017941 */ /* 0x000fea0003800200 */
.L_x_179:
[----:B------:R-:W-:Y:S04]  /*2860*/  BSSY.RECONVERGENT B1, `(.L_x_181) ;  /* 0x0000005000017945 */ /* 0x000fe80003800200 */
[----:B------:R-:W-:Y:S05]  /*2870*/  @!P5 BRA `(.L_x_182) ;  /* 0x00000000000cd947 */ /* 0x000fea0003800000 */
[----:B01234-:R-:W-:Y:S02]  /*2880*/  IMAD.MOV.U32 R12, RZ, RZ, R26 ;  /* 0x000000ffff0c7224 */ /* 0x01ffe400078e001a */
[----:B------:R-:W-:-:S05]  /*2890*/  IMAD.MOV.U32 R13, RZ, RZ, RZ ;  /* 0x000000ffff0d7224 */ /* 0x000fca00078e00ff */
[----:B------:R0:W-:Y:S02]  /*28a0*/  REDG.E.ADD.64.STRONG.GPU desc[UR16][R10.64+0x3c00], R12 ;  /* 0x003c000c0a00798e */ /* 0x0001e4000c12e510 */
.L_x_182:
[----:B------:R-:W-:Y:S05]  /*28b0*/  BSYNC.RECONVERGENT B1 ;  /* 0x0000000000017941 */ /* 0x000fea0003800200 */
.L_x_181:
[----:B------:R-:W-:Y:S05]  /*28c0*/  @P0 BRA `(.L_x_183) ;  /* 0xfffffff800e80947 */ /* 0x000fea000383ffff */
[----:B------:R-:W-:-:S07]  /*28d0*/  IMAD.MOV.U32 R9, RZ, RZ, R6 ;  /* 0x000000ffff097224 */ /* 0x000fce00078e0006 */
.L_x_166:
[----:B------:R-:W-:-:S13]  /*28e0*/  ISETP.NE.AND P0, PT, R17, RZ, PT ;  /* 0x000000ff1100720c */ /* 0x000fda0003f05270 */
[----:B------:R-:W-:Y:S05]  /*28f0*/  @!P0 BRA `(.L_x_131) ;  /* 0x0000000400688947 */ /* 0x000fea0003800000 */
[----:B------:R-:W-:-:S13]  /*2900*/  ISETP.GE.U32.AND P0, PT, R18, 0x3, PT ;  /* 0x000000031200780c */ /* 0x000fda0003f06070 */
[----:B------:R-:W-:Y:S05]  /*2910*/  @!P0 BRA `(.L_x_184) ;  /* 0x0000000000c08947 */ /* 0x000fea0003800000 */
[----:B------:R-:W-:Y:S01]  /*2920*/  IMAD R8, R9, 0x400, R2 ;  /* 0x0000040009087824 */ /* 0x000fe200078e0202 */
[----:B------:R-:W-:Y:S04]  /*2930*/  BSSY.RECONVERGENT B1, `(.L_x_185) ;  /* 0x000000f000017945 */ /* 0x000fe80003800200 */
[----:B01234-:R-:W0:Y:S04]  /*2940*/  LDS R12, [R8+0x200] ;  /* 0x00020000080c7984 */ /* 0x01fe280000000800 */
        /* <DEDUP_REMOVED lines=9> */
[----:B------:R-:W-:-:S05]  /*29e0*/  LEA R13, R9, R0, 0x8 ;  /* 0x00000000090d7211 */ /* 0x000fca00078e40ff */
[----:B0-----:R-:W-:-:S04]  /*29f0*/  IMAD.WIDE.U32 R10, R13, 0x8, R10 ;  /* 0x000000080d0a7825 */ /* 0x001fc800078e000a */
[----:B------:R-:W-:-:S05]  /*2a00*/  IMAD.MOV.U32 R13, RZ, RZ, RZ ;  /* 0x000000ffff0d7224 */ /* 0x000fca00078e00ff */
[----:B------:R0:W-:Y:S02]  /*2a10*/  REDG.E.ADD.64.STRONG.GPU desc[UR16][R10.64+0x400], R12 ;  /* 0x0004000c0a00798e */ /* 0x0001e4000c12e510 */
.L_x_186:
[----:B------:R-:W-:Y:S05]  /*2a20*/  BSYNC.RECONVERGENT B1 ;  /* 0x0000000000017941 */ /* 0x000fea0003800200 */
.L_x_185:
[----:B------:R-:W-:Y:S04]  /*2a30*/  BSSY.RECONVERGENT B1, `(.L_x_187) ;  /* 0x0000009000017945 */ /* 0x000fe80003800200 */
[----:B------:R-:W-:Y:S05]  /*2a40*/  @!P1 BRA `(.L_x_188) ;  /* 0x00000000001c9947 */ /* 0x000fea0003800000 */
[----:B0-----:R-:W0:Y:S01]  /*2a50*/  LDC.64 R10, c[0x0][0x380] ;  /* 0x0000e000ff0a7b82 */ /* 0x001e220000000a00 */
[----:B------:R-:W-:Y:S02]  /*2a60*/  IMAD R13, R9, 0x100, R0 ;  /* 0x00000100090d7824 */ /* 0x000fe400078e0200 */
[----:B------:R-:W-:Y:S02]  /*2a70*/  IMAD.MOV.U32 R12, RZ, RZ, R14 ;  /* 0x000000ffff0c7224 */ /* 0x000fe400078e000e */
[----:B------:R-:W-:-:S04]  /*2a80*/  VIADD R13, R13, 0x100 ;  /* 0x000001000d0d7836 */ /* 0x000fc80000000000 */
[----:B0-----:R-:W-:-:S04]  /*2a90*/  IMAD.WIDE.U32 R10, R13, 0x8, R10 ;  /* 0x000000080d0a7825 */ /* 0x001fc800078e000a */
[----:B------:R-:W-:-:S05]  /*2aa0*/  IMAD.MOV.U32 R13, RZ, RZ, RZ ;  /* 0x000000ffff0d7224 */ /* 0x000fca00078e00ff */
[----:B------:R1:W-:Y:S02]  /*2ab0*/  REDG.E.ADD.64.STRONG.GPU desc[UR16][R10.64+0x400], R12 ;  /* 0x0004000c0a00798e */ /* 0x0003e4000c12e510 */
.L_x_188:
[----:B------:R-:W-:Y:S05]  /*2ac0*/  BSYNC.RECONVERGENT B1 ;  /* 0x0000000000017941 */ /* 0x000fea0003800200 */
.L_x_187:
[----:B------:R-:W-:Y:S04]  /*2ad0*/  BSSY.RECONVERGENT B1, `(.L_x_189) ;  /* 0x0000009000017945 */ /* 0x000fe80003800200 */
[----:B------:R-:W-:Y:S05]  /*2ae0*/  @!P2 BRA `(.L_x_190) ;  /* 0x00000000001ca947 */ /* 0x000fea0003800000 */
[----:B01----:R-:W0:Y:S01]  /*2af0*/  LDC.64 R10, c[0x0][0x380] ;  /* 0x0000e000ff0a7b82 */ /* 0x003e220000000a00 */
[----:B------:R-:W-:Y:S02]  /*2b00*/  IMAD R13, R9, 0x100, R0 ;  /* 0x00000100090d7824 */ /* 0x000fe400078e0200 */
[----:B------:R-:W-:-:S03]  /*2b10*/  IMAD.MOV.U32 R12, RZ, RZ, R15 ;  /* 0x000000ffff0c7224 */ /* 0x000fc600078e000f */
[----:B------:R-:W-:-:S05]  /*2b20*/  IADD3 R13, PT, PT, R13, 0x200, RZ ;  /* 0x000002000d0d7810 */ /* 0x000fca0007ffe0ff */
[----:B0-----:R-:W-:-:S04]  /*2b30*/  IMAD.WIDE.U32 R10, R13, 0x8, R10 ;  /* 0x000000080d0a7825 */ /* 0x001fc800078e000a */
[----:B------:R-:W-:-:S05]  /*2b40*/  IMAD.MOV.U32 R13, RZ, RZ, RZ ;  /* 0x000000ffff0d7224 */ /* 0x000fca00078e00ff */
[----:B------:R2:W-:Y:S02]  /*2b50*/  REDG.E.ADD.64.STRONG.GPU desc[UR16][R10.64+0x400], R12 ;  /* 0x0004000c0a00798e */ /* 0x0005e4000c12e510 */
.L_x_190:
[----:B------:R-:W-:Y:S05]  /*2b60*/  BSYNC.RECONVERGENT B1 ;  /* 0x0000000000017941 */ /* 0x000fea0003800200 */
.L_x_189:
        /* <DEDUP_REMOVED lines=9> */
.L_x_192:
[----:B------:R-:W-:Y:S05]  /*2c00*/  BSYNC.RECONVERGENT B1 ;  /* 0x0000000000017941 */ /* 0x000fea0003800200 */
.L_x_191:
[----:B------:R-:W-:-:S07]  /*2c10*/  IADD3 R9, PT, PT, R9, 0x4, RZ ;  /* 0x0000000409097810 */ /* 0x000fce0007ffe0ff */
.L_x_184:
[----:B------:R-:W-:-:S13]  /*2c20*/  ISETP.NE.AND P0, PT, R16, RZ, PT ;  /* 0x000000ff1000720c */ /* 0x000fda0003f05270 */
[----:B------:R-:W-:Y:S05]  /*2c30*/  @!P0 BRA `(.L_x_131) ;  /* 0x0000000000988947 */ /* 0x000fea0003800000 */
[----:B------:R-:W-:-:S13]  /*2c40*/  ISETP.NE.AND P0, PT, R19, RZ, PT ;  /* 0x000000ff1300720c */ /* 0x000fda0003f05270 */
[----:B------:R-:W-:Y:S05]  /*2c50*/  @!P0 BRA `(.L_x_193) ;  /* 0x0000000000648947 */ /* 0x000fea0003800000 */
[----:B01234-:R-:W-:Y:S01]  /*2c60*/  IMAD R10, R9, 0x400, R2 ;  /* 0x00000400090a7824 */ /* 0x01ffe200078e0202 */
[----:B------:R-:W-:Y:S04]  /*2c70*/  BSSY.RECONVERGENT B1, `(.L_x_194) ;  /* 0x000000c000017945 */ /* 0x000fe80003800200 */
[----:B------:R-:W0:Y:S04]  /*2c80*/  LDS R6, [R10+0x200] ;  /* 0x000200000a067984 */ /* 0x000e280000000800 */
[----:B------:R-:W1:Y:S01]  /*2c90*/  LDS R8, [R10+0x600] ;  /* 0x000600000a087984 */ /* 0x000e620000000800 */
[----:B0-----:R-:W-:-:S02]  /*2ca0*/  ISETP.NE.AND P0, PT, R6, RZ, PT ;  /* 0x000000ff0600720c */ /* 0x001fc40003f05270 */
[----:B-1----:R-:W-:-:S11]  /*2cb0*/  ISETP.NE.AND P1, PT, R8, RZ, PT ;  /* 0x000000ff0800720c */ /* 0x002fd60003f25270 */
[----:B------:R-:W-:Y:S05]  /*2cc0*/  @!P0 BRA `(.L_x_195) ;  /* 0x0000000000188947 */ /* 0x000fea0003800000 */
[----:B------:R-:W0:Y:S01]  /*2cd0*/  LDC.64 R10, c[0x0][0x380] ;  /* 0x0000e000ff0a7b82 */ /* 0x000e220000000a00 */
[----:B------:R-:W-:-:S04]  /*2ce0*/  IMAD R13, R9, 0x100, R0 ;  /* 0x00000100090d7824 */ /* 0x000fc800078e0200 */
[----:B0-----:R-:W-:-:S04]  /*2cf0*/  IMAD.WIDE.U32 R12, R13, 0x8, R10 ;  /* 0x000000080d0c7825 */ /* 0x001fc800078e000a */
[----:B------:R-:W-:Y:S02]  /*2d00*/  IMAD.MOV.U32 R10, RZ, RZ, R6 ;  /* 0x000000ffff0a7224 */ /* 0x000fe400078e0006 */
[----:B------:R-:W-:-:S05]  /*2d10*/  IMAD.MOV.U32 R11, RZ, RZ, RZ ;  /* 0x000000ffff0b7224 */ /* 0x000fca00078e00ff */
[----:B------:R0:W-:Y:S02]  /*2d20*/  REDG.E.ADD.64.STRONG.GPU desc[UR16][R12.64+0x400], R10 ;  /* 0x0004000a0c00798e */ /* 0x0001e4000c12e510 */
.L_x_195:
[----:B------:R-:W-:Y:S05]  /*2d30*/  BSYNC.RECONVERGENT B1 ;  /* 0x0000000000017941 */ /* 0x000fea0003800200 */
.L_x_194:
[----:B------:R-:W-:Y:S04]  /*2d40*/  BSSY.RECONVERGENT B1, `(.L_x_196) ;  /* 0x0000009000017945 */ /* 0x000fe80003800200 */
[----:B------:R-:W-:Y:S05]  /*2d50*/  @!P1 BRA `(.L_x_197) ;  /* 0x00000000001c9947 */ /* 0x000fea0003800000 */
[----:B0-----:R-:W0:Y:S01]  /*2d60*/  LDC.64 R10, c[0x0][0x380] ;  /* 0x0000e000ff0a7b82 */ /* 0x001e220000000a00 */
[----:B------:R-:W-:-:S04]  /*2d70*/  IMAD R6, R9, 0x100, R0 ;  /* 0x0000010009067824 */ /* 0x000fc800078e0200 */
[----:B------:R-:W-:-:S04]  /*2d80*/  VIADD R13, R6, 0x100 ;  /* 0x00000100060d7836 */ /* 0x000fc80000000000 */
[----:B0-----:R-:W-:Y:S01]  /*2d90*/  IMAD.WIDE.U32 R12, R13, 0x8, R10 ;  /* 0x000000080d0c7825 */ /* 0x001fe200078e000a */
[----:B------:R-:W-:-:S03]  /*2da0*/  MOV R10, R8 ;  /* 0x00000008000a7202 */ /* 0x000fc60000000f00 */
[----:B------:R-:W-:-:S05]  /*2db0*/  IMAD.MOV.U32 R11, RZ, RZ, RZ ;  /* 0x000000ffff0b7224 */ /* 0x000fca00078e00ff */
[----:B------:R1:W-:Y:S02]  /*2dc0*/  REDG.E.ADD.64.STRONG.GPU desc[UR16][R12.64+0x400], R10 ;  /* 0x0004000a0c00798e */ /* 0x0003e4000c12e510 */
.L_x_197:
[----:B------:R-:W-:Y:S05]  /*2dd0*/  BSYNC.RECONVERGENT B1 ;  /* 0x0000000000017941 */ /* 0x000fea0003800200 */
.L_x_196:
[----:B------:R-:W-:-:S07]  /*2de0*/  VIADD R9, R9, 0x2 ;  /* 0x0000000209097836 */ /* 0x000fce0000000000 */
.L_x_193:
[----:B------:R-:W-:-:S13]  /*2df0*/  ISETP.NE.AND P0, PT, R7, RZ, PT ;  /* 0x000000ff0700720c */ /* 0x000fda0003f05270 */
[----:B------:R-:W-:Y:S05]  /*2e00*/  @!P0 BRA `(.L_x_131) ;  /* 0x0000000000248947 */ /* 0x000fea0003800000 */
[----:B------:R-:W-:-:S05]  /*2e10*/  IMAD R6, R9, 0x400, R2 ;  /* 0x0000040009067824 */ /* 0x000fca00078e0202 */
[----:B------:R-:W5:Y:S02]  /*2e20*/  LDS R8, [R6+0x200] ;  /* 0x0002000006087984 */ /* 0x000f640000000800 */
[----:B-----5:R-:W-:-:S13]  /*2e30*/  ISETP.NE.AND P0, PT, R8, RZ, PT ;  /* 0x000000ff0800720c */ /* 0x020fda0003f05270 */
[----:B------:R-:W-:Y:S05]  /*2e40*/  @!P0 BRA `(.L_x_131) ;  /* 0x0000000000148947 */ /* 0x000fea0003800000 */
[----:B------:R-:W5:Y:S01]  /*2e50*/  LDC.64 R6, c[0x0][0x380] ;  /* 0x0000e000ff067b82 */ /* 0x000f620000000a00 */
[----:B------:R-:W-:-:S04]  /*2e60*/  IMAD R9, R9, 0x100, R0 ;  /* 0x0000010009097824 */ /* 0x000fc800078e0200 */
[----:B-----5:R-:W-:-:S04]  /*2e70*/  IMAD.WIDE.U32 R6, R9, 0x8, R6 ;  /* 0x0000000809067825 */ /* 0x020fc800078e0006 */
[----:B------:R-:W-:-:S05]  /*2e80*/  IMAD.MOV.U32 R9, RZ, RZ, RZ ;  /* 0x000000ffff097224 */ /* 0x000fca00078e00ff */
[----:B------:R0:W-:Y:S02]  /*2e90*/  REDG.E.ADD.64.STRONG.GPU desc[UR16][R6.64+0x400], R8 ;  /* 0x000400080600798e */ /* 0x0001e4000c12e510 */
.L_x_131:
[----:B------:R-:W-:Y:S05]  /*2ea0*/  BSYNC.RECONVERGENT B0 ;  /* 0x0000000000007941 */ /* 0x000fea0003800200 */
.L_x_130:
[----:B------:R-:W1:Y:S01]  /*2eb0*/  LDCU.64 UR4, c[0x0][0x390] ;  /* 0x00007200ff0477ac */ /* 0x000e620008000a00 */
[----:B------:R-:W-:-:S04]  /*2ec0*/  UIADD3 UR6, UP1, UPT, UR6, 0x1, URZ ;  /* 0x0000000106067890 */ /* 0x000fc8000ff3e0ff */
[----:B------:R-:W-:Y:S02]  /*2ed0*/  UIADD3.X UR7, UPT, UPT, URZ, UR7, URZ, UP1, !UPT ;  /* 0x00000007ff077290 */ /* 0x000fe40008ffe4ff */
[----:B-1----:R-:W-:-:S04]  /*2ee0*/  UIADD3 UR9, UP0, UPT, UR4, -0x1, URZ ;  /* 0xffffffff04097890 */ /* 0x002fc8000ff1e0ff */
[----:B------:R-:W-:-:S04]  /*2ef0*/  UIADD3.X UR10, UPT, UPT, UR5, -0x1, URZ, UP0, !UPT ;  /* 0xffffffff050a7890 */ /* 0x000fc800087fe4ff */
[----:B------:R-:W-:-:S04]  /*2f00*/  USHF.R.U64 UR9, UR9, 0x1e, UR10 ;  /* 0x0000001e09097899 */ /* 0x000fc8000800120a */
[----:B------:R-:W-:-:S04]  /*2f10*/  UIADD3 UR9, UP0, UPT, UR9, 0x1, URZ ;  /* 0x0000000109097890 */ /* 0x000fc8000ff1e0ff */
[----:B------:R-:W-:Y:S02]  /*2f20*/  ULEA.HI.X UR10, UR10, URZ, URZ, 0x2, UP0 ;  /* 0x000000ff0a0a7291 */ /* 0x000fe400080f14ff */
[----:B------:R-:W-:-:S04]  /*2f30*/  UISETP.LT.U32.AND UP0, UPT, UR9, UR4, UPT ;  /* 0x000000040900728c */ /* 0x000fc8000bf01070 */
[----:B------:R-:W-:-:S04]  /*2f40*/  UISETP.LT.U32.AND.EX UP0, UPT, UR10, UR5, UPT, UP0 ;  /* 0x000000050a00728c */ /* 0x000fc8000bf01100 */
[----:B------:R-:W-:Y:S02]  /*2f50*/  USEL UR4, UR9, UR4, UP0 ;  /* 0x0000000409047287 */ /* 0x000fe40008000000 */
[----:B------:R-:W-:Y:S02]  /*2f60*/  USEL UR5, UR10, UR5, UP0 ;  /* 0x000000050a057287 */ /* 0x000fe40008000000 */
[----:B------:R-:W-:-:S04]  /*2f70*/  UISETP.NE.U32.AND UP0, UPT, UR6, UR4, UPT ;  /* 0x000000040600728c */ /* 0x000fc8000bf05070 */
[----:B------:R-:W-:Y:S01]  /*2f80*/  UISETP.NE.AND.EX UP0, UPT, UR7, UR5, UPT, UP0 ;  /* 0x000000050700728c */ /* 0x000fe2000bf05300 */
[----:B------:R-:W-:Y:S08]  /*2f90*/  BAR.SYNC.DEFER_BLOCKING 0x0 ;  /* 0x0000000000007b1d */ /* 0x000ff00000010000 */
[----:B------:R-:W-:Y:S05]  /*2fa0*/  BRA.U UP0, `(.L_x_198) ;  /* 0xffffffd100807547 */ /* 0x000fea000b83ffff */
[----:B------:R-:W-:Y:S05]  /*2fb0*/  EXIT ;  /* 0x000000000000794d */ /* 0x000fea0003800000 */
.L_x_199:
        /* <DEDUP_REMOVED lines=12> */
.L_x_2575:


//--------------------- .text._ZN3cub18CUB_300001_SM_10006detail10radix_sort31DeviceRadixSortSingleTileKernelINS1_5radix10policy_hubImmyE10Policy1000ELNS0_9SortOrderE0EmmyNS1_21identity_decomposer_tEEEvPKT1_PSA_PKT2_PSE_T3_iiT4_ --------------------------
	.section	.text._ZN3cub18CUB_300001_SM_10006detail10radix_sort31DeviceRadixSortSingleTileKernelINS1_5radix10policy_hubImmyE10Policy1000ELNS0_9SortOrderE0EmmyNS1_21identity_decomposer_tEEEvPKT1_PSA_PKT2_PSE_T3_iiT4_,"ax",@progbits
	.align	128
        .global         _ZN3cub18CUB_300001_SM_10006detail10radix_sort31DeviceRadixSortSingleTileKernelINS1_5radix10policy_hubImmyE10Policy1000ELNS0_9SortOrderE0EmmyNS1_21identity_decomposer_tEEEvPKT1_PSA_PKT2_PSE_T3_iiT4_
        .type           _ZN3cub18CUB_300001_SM_10006detail10radix_sort31DeviceRadixSortSingleTileKernelINS1_5radix10policy_hubImmyE10Policy1000ELNS0_9SortOrderE0EmmyNS1_21identity_decomposer_tEEEvPKT1_PSA_PKT2_PSE_T3_iiT4_,@function
        .size           _ZN3cub18CUB_300001_SM_10006detail10radix_sort31DeviceRadixSortSingleTileKernelINS1_5radix10policy_hubImmyE10Policy1000ELNS0_9SortOrderE0EmmyNS1_21identity_decomposer_tEEEvPKT1_PSA_PKT2_PSE_T3_iiT4_,(.L_x_2576 - _ZN3cub18CUB_300001_SM_10006detail10radix_sort31DeviceRadixSortSingleTileKernelINS1_5radix10policy_hubImmyE10Policy1000ELNS0_9SortOrderE0EmmyNS1_21identity_decomposer_tEEEvPKT1_PSA_PKT2_PSE_T3_iiT4_)
        .other          _ZN3cub18CUB_300001_SM_10006detail10radix_sort31DeviceRadixSortSingleTileKernelINS1_5radix10policy_hubImmyE10Policy1000ELNS0_9SortOrderE0EmmyNS1_21identity_decomposer_tEEEvPKT1_PSA_PKT2_PSE_T3_iiT4_,@"STO_CUDA_ENTRY STV_DEFAULT"
_ZN3cub18CUB_300001_SM_10006detail10radix_sort31DeviceRadixSortSingleTileKernelINS1_5radix10policy_hubImmyE10Policy1000ELNS0_9SortOrderE0EmmyNS1_21identity_decomposer_tEEEvPKT1_PSA_PKT2_PSE_T3_iiT4_:
.text._ZN3cub18CUB_300001_SM_10006detail10radix_sort31DeviceRadixSortSingleTileKernelINS1_5radix10policy_hubImmyE10Policy1000ELNS0_9SortOrderE0EmmyNS1_21identity_decomposer_tEEEvPKT1_PSA_PKT2_PSE_T3_iiT4_:
[----:B------:R-:W-:Y:S01]  /*0000*/  LDC R1, c[0x0][0x37c] ;  /* 0x0000df00ff017b82 */ /* 0x000fe20000000800 */
[----:B------:R-:W0:Y:S01]  /*0010*/  S2R R0, SR_TID.X ;  /* 0x0000000000007919 */ /* 0x000e220000002100 */
[----:B------:R-:W1:Y:S06]  /*0020*/  LDCU UR4, c[0x0][0x3a0] ;  /* 0x00007400ff0477ac */ /* 0x000e6c0008000800 */
[----:B------:R-:W2:Y:S01]  /*0030*/  LDC.64 R4, c[0x0][0x380] ;  /* 0x0000e000ff047b82 */ /* 0x000ea20000000a00 */
[----:B------:R-:W-:Y:S01]  /*0040*/  IMAD.MOV.U32 R12, RZ, RZ, -0x1 ;  /* 0xffffffffff0c7424 */ /* 0x000fe200078e00ff */
[----:B------:R-:W-:Y:S01]  /*0050*/  MOV R17, 0xffffffff ;  /* 0xffffffff00117802 */ /* 0x000fe20000000f00 */
[----:B------:R-:W3:Y:S01]  /*0060*/  LDCU.64 UR10, c[0x0][0x358] ;  /* 0x00006b00ff0a77ac */ /* 0x000ee20008000a00 */
[----:B------:R-:W-:-:S02]  /*0070*/  IMAD.MOV.U32 R13, RZ, RZ, -0x1 ;  /* 0xffffffffff0d7424 */ /* 0x000fc400078e00ff */
[----:B------:R-:W-:Y:S01]  /*0080*/  IMAD.MOV.U32 R14, RZ, RZ, -0x1 ;  /* 0xffffffffff0e7424 */ /* 0x000fe200078e00ff */
[----:B------:R-:W4:Y:S01]  /*0090*/  LDCU.64 UR6, c[0x0][0x3a8] ;  /* 0x00007500ff0677ac */ /* 0x000f220008000a00 */
[----:B------:R-:W-:Y:S01]  /*00a0*/  IMAD.MOV.U32 R15, RZ, RZ, -0x1 ;  /* 0xffffffffff0f7424 */ /* 0x000fe200078e00ff */
[----:B------:R-:W4:Y:S01]  /*00b0*/  LDC.64 R6, c[0x0][0x390] ;  /* 0x0000e400ff067b82 */ /* 0x000f220000000a00 */
[----:B------:R-:W-:Y:S01]  /*00c0*/  IMAD.MOV.U32 R16, RZ, RZ, -0x1 ;  /* 0xffffffffff107424 */ /* 0x000fe200078e00ff */
[----:B------:R-:W0:Y:S01]  /*00d0*/  LDCU UR9, c[0x0][0x3ac] ;  /* 0x00007580ff0977ac */ /* 0x000e220008000800 */
[----:B------:R-:W-:Y:S02]  /*00e0*/  IMAD.MOV.U32 R18, RZ, RZ, -0x1 ;  /* 0xffffffffff127424 */ /* 0x000fe400078e00ff */
[----:B------:R-:W-:Y:S02]  /*00f0*/  IMAD.MOV.U32 R19, RZ, RZ, -0x1 ;  /* 0xffffffffff137424 */ /* 0x000fe400078e00ff */
[----:B------:R-:W-:-:S02]  /*0100*/  IMAD.MOV.U32 R20, RZ, RZ, -0x1 ;  /* 0xffffffffff147424 */ /* 0x000fc400078e00ff */
[----:B------:R-:W-:Y:S02]  /*0110*/  IMAD.MOV.U32 R21, RZ, RZ, -0x1 ;  /* 0xffffffffff157424 */ /* 0x000fe400078e00ff */
[----:B------:R-:W-:Y:S02]  /*0120*/  IMAD.MOV.U32 R22, RZ, RZ, -0x1 ;  /* 0xffffffffff167424 */ /* 0x000fe400078e00ff */
[----:B------:R-:W-:Y:S02]  /*0130*/  IMAD.MOV.U32 R23, RZ, RZ, -0x1 ;  /* 0xffffffffff177424 */ /* 0x000fe400078e00ff */
[----:B------:R-:W-:Y:S02]  /*0140*/  IMAD.MOV.U32 R24, RZ, RZ, -0x1 ;  /* 0xffffffffff187424 */ /* 0x000fe400078e00ff */
[----:B------:R-:W-:Y:S02]  /*0150*/  IMAD.MOV.U32 R25, RZ, RZ, -0x1 ;  /* 0xffffffffff197424 */ /* 0x000fe400078e00ff */
[----:B------:R-:W-:-:S02]  /*0160*/  IMAD.MOV.U32 R26, RZ, RZ, -0x1 ;  /* 0xffffffffff1a7424 */ /* 0x000fc400078e00ff */
[----:B0-----:R-:W-:Y:S02]  /*0170*/  IMAD R9, R0, 0x9, RZ ;  /* 0x0000000900097824 */ /* 0x001fe400078e02ff */
[----:B------:R-:W-:Y:S02]  /*0180*/  IMAD.MOV.U32 R27, RZ, RZ, -0x1 ;  /* 0xffffffffff1b7424 */ /* 0x000fe400078e00ff */
[C---:B------:R-:W-:Y:S01]  /*0190*/  VIADD R2, R9.reuse, 0x1 ;  /* 0x0000000109027836 */ /* 0x040fe20000000000 */
[C---:B-1----:R-:W-:Y:S01]  /*01a0*/  ISETP.GE.AND P6, PT, R9.reuse, UR4, PT ;  /* 0x0000000409007c0c */ /* 0x042fe2000bfc6270 */
[C---:B------:R-:W-:Y:S02]  /*01b0*/  VIADD R3, R9.reuse, 0x2 ;  /* 0x0000000209037836 */ /* 0x040fe40000000000 */
[C---:B------:R-:W-:Y:S01]  /*01c0*/  VIADD R8, R9.reuse, 0x3 ;  /* 0x0000000309087836 */ /* 0x040fe20000000000 */
[----:B------:R-:W-:Y:S01]  /*01d0*/  ISETP.GE.AND P5, PT, R2, UR4, PT ;  /* 0x0000000402007c0c */ /* 0x000fe2000bfa6270 */
[----:B------:R-:W-:Y:S01]  /*01e0*/  VIADD R2, R9, 0x4 ;  /* 0x0000000409027836 */ /* 0x000fe20000000000 */
[----:B------:R-:W-:Y:S01]  /*01f0*/  ISETP.GE.AND P0, PT, R3, UR4, PT ;  /* 0x0000000403007c0c */ /* 0x000fe2000bf06270 */
[C---:B------:R-:W-:Y:S01]  /*0200*/  VIADD R3, R9.reuse, 0x5 ;  /* 0x0000000509037836 */ /* 0x040fe20000000000 */
[----:B------:R-:W-:Y:S01]  /*0210*/  ISETP.GE.AND P1, PT, R8, UR4, PT ;  /* 0x0000000408007c0c */ /* 0x000fe2000bf26270 */
[----:B--2---:R-:W-:Y:S01]  /*0220*/  IMAD.WIDE.U32 R4, R9, 0x8, R4 ;  /* 0x0000000809047825 */ /* 0x004fe200078e0004 */
[----:B------:R-:W-:-:S02]  /*0230*/  ISETP.GE.AND P2, PT, R2, UR4, PT ;  /* 0x0000000402007c0c */ /* 0x000fc4000bf46270 */
[----:B------:R-:W-:Y:S01]  /*0240*/  ISETP.GE.AND P3, PT, R3, UR4, PT ;  /* 0x0000000403007c0c */ /* 0x000fe2000bf66270 */
[----:B------:R-:W-:Y:S01]  /*0250*/  IMAD.MOV.U32 R2, RZ, RZ, -0x1 ;  /* 0xffffffffff027424 */ /* 0x000fe200078e00ff */
[----:B------:R-:W-:Y:S01]  /*0260*/  P2R R8, PR, RZ, 0x20 ;  /* 0x00000020ff087803 */ /* 0x000fe20000000000 */
[----:B------:R-:W-:Y:S02]  /*0270*/  IMAD.MOV.U32 R3, RZ, RZ, -0x1 ;  /* 0xffffffffff037424 */ /* 0x000fe400078e00ff */
[C---:B------:R-:W-:Y:S01]  /*0280*/  VIADD R10, R9.reuse, 0x6 ;  /* 0x00000006090a7836 */ /* 0x040fe20000000000 */
[----:B---3--:R0:W5:Y:S01]  /*0290*/  @!P5 LDG.E.64 R12, desc[UR10][R4.64+0x8] ;  /* 0x0000080a040cd981 */ /* 0x008162000c1e1b00 */
[C---:B------:R-:W-:Y:S02]  /*02a0*/  VIADD R11, R9.reuse, 0x7 ;  /* 0x00000007090b7836 */ /* 0x040fe40000000000 */
[C---:B------:R-:W-:Y:S01]  /*02b0*/  VIADD R46, R9.reuse, 0x8 ;  /* 0x00000008092e7836 */ /* 0x040fe20000000000 */
[----:B------:R0:W5:Y:S01]  /*02c0*/  @!P6 LDG.E.64 R2, desc[UR10][R4.64] ;  /* 0x0000000a0402e981 */ /* 0x000162000c1e1b00 */
[----:B------:R-:W-:Y:S01]  /*02d0*/  ISETP.GE.AND P4, PT, R10, UR4, PT ;  /* 0x000000040a007c0c */ /* 0x000fe2000bf86270 */
[----:B----4-:R-:W-:Y:S01]  /*02e0*/  IMAD.WIDE.U32 R6, R9, 0x8, R6 ;  /* 0x0000000809067825 */ /* 0x010fe200078e0006 */
[----:B------:R-:W-:Y:S01]  /*02f0*/  ISETP.GE.AND P5, PT, R11, UR4, PT ;  /* 0x000000040b007c0c */ /* 0x000fe2000bfa6270 */
[----:B------:R0:W5:Y:S01]  /*0300*/  @!P0 LDG.E.64 R14, desc[UR10][R4.64+0x10] ;  /* 0x0000100a040e8981 */ /* 0x000162000c1e1b00 */
[----:B------:R-:W-:-:S03]  /*0310*/  ISETP.GE.AND P6, PT, R46, UR4, PT ;  /* 0x000000042e007c0c */ /* 0x000fc6000bfc6270 */
[----:B------:R0:W5:Y:S04]  /*0320*/  @!P1 LDG.E.64 R16, desc[UR10][R4.64+0x18] ;  /* 0x0000180a04109981 */ /* 0x000168000c1e1b00 */
[----:B------:R0:W5:Y:S04]  /*0330*/  @!P2 LDG.E.64 R18, desc[UR10][R4.64+0x20] ;  /* 0x0000200a0412a981 */ /* 0x000168000c1e1b00 */
[----:B------:R0:W5:Y:S04]  /*0340*/  @!P3 LDG.E.64 R20, desc[UR10][R4.64+0x28] ;  /* 0x0000280a0414b981 */ /* 0x000168000c1e1b00 */
[----:B------:R0:W5:Y:S04]  /*0350*/  @!P4 LDG.E.64 R22, desc[UR10][R4.64+0x30] ;  /* 0x0000300a0416c981 */ /* 0x000168000c1e1b00 */
[----:B------:R0:W5:Y:S04]  /*0360*/  @!P5 LDG.E.64 R24, desc[UR10][R4.64+0x38] ;  /* 0x0000380a0418d981 */ /* 0x000168000c1e1b00 */
[----:B------:R0:W5:Y:S01]  /*0370*/  @!P6 LDG.E.64 R26, desc[UR10][R4.64+0x40] ;  /* 0x0000400a041ae981 */ /* 0x000162000c1e1b00 */
[----:B------:R-:W-:Y:S01]  /*0380*/  BAR.SYNC.DEFER_BLOCKING 0x0 ;  /* 0x0000000000007b1d */ /* 0x000fe20000010000 */
[----:B------:R-:W-:-:S02]  /*0390*/  P2R R10, PR, RZ, 0x1 ;  /* 0x00000001ff0a7803 */ /* 0x000fc40000000000 */
[----:B------:R-:W-:-:S04]  /*03a0*/  ISETP.NE.AND P0, PT, R8, RZ, PT ;  /* 0x000000ff0800720c */ /* 0x000fc80003f05270 */
[----:B------:R-:W-:Y:S02]  /*03b0*/  P2R R8, PR, RZ, 0x1 ;  /* 0x00000001ff087803 */ /* 0x000fe40000000000 */
[----:B------:R-:W-:Y:S01]  /*03c0*/  ISETP.GE.AND P0, PT, R9, UR4, PT ;  /* 0x0000000409007c0c */ /* 0x000fe2000bf06270 */
[----:B------:R-:W1:-:S12]  /*03d0*/  S2UR UR5, SR_CgaCtaId ;  /* 0x00000000000579c3 */ /* 0x000e580000008800 */
[----:B------:R0:W5:Y:S01]  /*03e0*/  @!P0 LDG.E.64 R28, desc[UR10][R6.64] ;  /* 0x0000000a061c8981 */ /* 0x000162000c1e1b00 */
[----:B------:R-:W-:-:S03]  /*03f0*/  ISETP.NE.AND P0, PT, R8, RZ, PT ;  /* 0x000000ff0800720c */ /* 0x000fc60003f05270 */
[----:B------:R0:W5:Y:S04]  /*0400*/  @!P1 LDG.E.64 R34, desc[UR10][R6.64+0x18] ;  /* 0x0000180a06229981 */ /* 0x000168000c1e1b00 */
[----:B------:R0:W5:Y:S04]  /*0410*/  @!P2 LDG.E.64 R36, desc[UR10][R6.64+0x20] ;  /* 0x0000200a0624a981 */ /* 0x000168000c1e1b00 */
[----:B------:R0:W5:Y:S04]  /*0420*/  @!P3 LDG.E.64 R38, desc[UR10][R6.64+0x28] ;  /* 0x0000280a0626b981 */ /* 0x000168000c1e1b00 */
[----:B------:R0:W5:Y:S01]  /*0430*/  @!P0 LDG.E.64 R30, desc[UR10][R6.64+0x8] ;  /* 0x0000080a061e8981 */ /* 0x000162000c1e1b00 */
[----:B------:R-:W-:-:S03]  /*0440*/  ISETP.NE.AND P0, PT, R10, RZ, PT ;  /* 0x000000ff0a00720c */ /* 0x000fc60003f05270 */
[----:B------:R0:W5:Y:S04]  /*0450*/  @!P4 LDG.E.64 R40, desc[UR10][R6.64+0x30] ;  /* 0x0000300a0628c981 */ /* 0x000168000c1e1b00 */
[----:B------:R0:W5:Y:S04]  /*0460*/  @!P5 LDG.E.64 R42, desc[UR10][R6.64+0x38] ;  /* 0x0000380a062ad981 */ /* 0x000168000c1e1b00 */
[----:B------:R0:W5:Y:S04]  /*0470*/  @!P6 LDG.E.64 R44, desc[UR10][R6.64+0x40] ;  /* 0x0000400a062ce981 */ /* 0x000168000c1e1b00 */
[----:B------:R0:W5:Y:S01]  /*0480*/  @!P0 LDG.E.64 R32, desc[UR10][R6.64+0x10] ;  /* 0x0000100a06208981 */ /* 0x000162000c1e1b00 */
[----:B------:R-:W-:Y:S01]  /*0490*/  UMOV UR4, 0x400 ;  /* 0x0000040000047882 */ /* 0x000fe20000000000 */
[----:B------:R-:W2:Y:S01]  /*04a0*/  S2R R46, SR_LANEID ;  /* 0x00000000002e7919 */ /* 0x000ea20000000000 */
[----:B-1----:R-:W-:Y:S01]  /*04b0*/  ULEA UR4, UR5, UR4, 0x18 ;  /* 0x0000000405047291 */ /* 0x002fe2000f8ec0ff */
[----:B------:R-:W-:-:S05]  /*04c0*/  SHF.R.U32.HI R102, RZ, 0x5, R0 ;  /* 0x00000005ff667819 */ /* 0x000fca0000011600 */
[----:B------:R-:W-:-:S04]  /*04d0*/  LEA R47, R0, UR4, 0x2 ;  /* 0x00000004002f7c11 */ /* 0x000fc8000f8e10ff */
[----:B------:R-:W-:Y:S02]  /*04e0*/  LEA R49, R0, R47, 0x7 ;  /* 0x0000002f00317211 */ /* 0x000fe400078e38ff */
[----:B------:R-:W-:-:S03]  /*04f0*/  LEA R48, R102, UR4, 0x2 ;  /* 0x0000000466307c11 */ /* 0x000fc6000f8e10ff */
[----:B------:R-:W-:Y:S01]  /*0500*/  IMAD R51, R0, -0x3c, R49 ;  /* 0xffffffc400337824 */ /* 0x000fe200078e0231 */
[----:B------:R-:W-:Y:S02]  /*0510*/  UIADD3 UR8, UPT, UPT, UR6, 0x6, URZ ;  /* 0x0000000606087890 */ /* 0x000fe4000fffe0ff */
[----:B------:R-:W-:Y:S01]  /*0520*/  UIADD3 UR5, UPT, UPT, -UR6, UR7, URZ ;  /* 0x0000000706057290 */ /* 0x000fe2000fffe1ff */
[----:B0-----:R-:W-:Y:S11]  /*0530*/  BAR.SYNC.DEFER_BLOCKING 0x0 ;  /* 0x0000000000007b1d */ /* 0x001ff60000010000 */
.L_x_201:
[----:B------:R-:W-:Y:S01]  /*0540*/  UISETP.LT.AND UP0, UPT, UR5, 0x6, UPT ;  /* 0x000000060500788c */ /* 0x000fe2000bf01270 */
[----:B------:R-:W-:Y:S01]  /*0550*/  STS [R47], RZ ;  /* 0x000000ff2f007388 */ /* 0x000fe20000000800 */
[----:B------:R-:W-:Y:S01]  /*0560*/  UMOV UR6, 0x1 ;  /* 0x0000000100067882 */ /* 0x000fe20000000000 */
[----:B------:R-:W-:Y:S01]  /*0570*/  UIADD3 UR7, UPT, UPT, UR8, -0x6, URZ ;  /* 0xfffffffa08077890 */ /* 0x000fe2000fffe0ff */
[----:B--2---:R-:W-:Y:S01]  /*0580*/  ISETP.NE.AND P1, PT, R46, 0x1f, PT ;  /* 0x0000001f2e00780c */ /* 0x004fe20003f25270 */
[----:B------:R-:W-:Y:S01]  /*0590*/  USEL UR4, UR5, 0x6, UP0 ;  /* 0x0000000605047887 */ /* 0x000fe20008000000 */
[----:B------:R-:W-:Y:S01]  /*05a0*/  STS [R47+0x400], RZ ;  /* 0x000400ff2f007388 */ /* 0x000fe20000000800 */
[----:B------:R-:W-:Y:S01]  /*05b0*/  ISETP.NE.AND P2, PT, R102, 0x6, PT ;  /* 0x000000066600780c */ /* 0x000fe20003f45270 */
[----:B------:R-:W-:Y:S01]  /*05c0*/  UISETP.GE.AND UP0, UPT, UR8, UR9, UPT ;  /* 0x000000090800728c */ /* 0x000fe2000bf06270 */
[----:B-----5:R-:W-:Y:S01]  /*05d0*/  SHF.R.U64 R4, R2, UR7, R3 ;  /* 0x0000000702047c19 */ /* 0x020fe20008001203 */
[----:B------:R-:W-:Y:S01]  /*05e0*/  USHF.L.U32 UR4, UR6, UR4, URZ ;  /* 0x0000000406047299 */ /* 0x000fe200080006ff */
[----:B------:R-:W-:Y:S01]  /*05f0*/  STS [R47+0x800], RZ ;  /* 0x000800ff2f007388 */ /* 0x000fe20000000800 */
[----:B0-----:R-:W0:Y:S01]  /*0600*/  S2UR UR6, SR_CgaCtaId ;  /* 0x00000000000679c3 */ /* 0x001e220000008800 */
[----:B------:R-:W-:Y:S01]  /*0610*/  ISETP.NE.AND P3, PT, R102, 0x7, PT ;  /* 0x000000076600780c */ /* 0x000fe20003f65270 */
[----:B------:R-:W-:Y:S01]  /*0620*/  UIADD3 UR4, UPT, UPT, UR4, -0x1, URZ ;  /* 0xffffffff04047890 */ /* 0x000fe2000fffe0ff */
[----:B------:R-:W-:Y:S04]  /*0630*/  STS [R47+0xc00], RZ ;  /* 0x000c00ff2f007388 */ /* 0x000fe80000000800 */
[----:B------:R-:W-:Y:S01]  /*0640*/  STS [R47+0x1000], RZ ;  /* 0x001000ff2f007388 */ /* 0x000fe20000000800 */
[----:B------:R-:W-:-:S03]  /*0650*/  LOP3.LUT R4, R4, UR4, RZ, 0xc0, !PT ;  /* 0x0000000404047c12 */ /* 0x000fc6000f8ec0ff */
[----:B------:R-:W-:Y:S02]  /*0660*/  STS [R47+0x1400], RZ ;  /* 0x001400ff2f007388 */ /* 0x000fe40000000800 */
[----:B------:R-:W-:Y:S01]  /*0670*/  IMAD.SHL.U32 R5, R4, 0x400, RZ ;  /* 0x0000040004057824 */ /* 0x000fe200078e00ff */
[----:B------:R-:W-:Y:S01]  /*0680*/  SHF.R.U32.HI R4, RZ, 0x4, R4 ;  /* 0x00000004ff047819 */ /* 0x000fe20000011604 */
[----:B------:R-:W-:Y:S03]  /*0690*/  STS [R47+0x1800], RZ ;  /* 0x001800ff2f007388 */ /* 0x000fe60000000800 */
[----:B------:R-:W-:Y:S01]  /*06a0*/  LOP3.LUT R52, R5, 0x7c00, RZ, 0xc0, !PT ;  /* 0x00007c0005347812 */ /* 0x000fe200078ec0ff */
[----:B------:R-:W-:Y:S01]  /*06b0*/  STS [R47+0x1c00], RZ ;  /* 0x001c00ff2f007388 */ /* 0x000fe20000000800 */
[----:B------:R-:W-:-:S03]  /*06c0*/  LOP3.LUT R4, R4, 0xffffffe, RZ, 0xc0, !PT ;  /* 0x0ffffffe04047812 */ /* 0x000fc600078ec0ff */
[----:B------:R-:W-:Y:S01]  /*06d0*/  STS [R47+0x2000], RZ ;  /* 0x002000ff2f007388 */ /* 0x000fe20000000800 */
[----:B------:R-:W-:Y:S02]  /*06e0*/  IADD3 R52, PT, PT, R4, R47, R52 ;  /* 0x0000002f04347210 */ /* 0x000fe40007ffe034 */
[----:B------:R-:W-:Y:S01]  /*06f0*/  SHF.R.U64 R4, R12, UR7, R13 ;  /* 0x000000070c047c19 */ /* 0x000fe2000800120d */
[----:B------:R-:W-:Y:S03]  /*0700*/  STS [R47+0x2400], RZ ;  /* 0x002400ff2f007388 */ /* 0x000fe60000000800 */
[----:B------:R-:W-:Y:S01]  /*0710*/  LOP3.LUT R4, R4, UR4, RZ, 0xc0, !PT ;  /* 0x0000000404047c12 */ /* 0x000fe2000f8ec0ff */
[----:B------:R-:W-:Y:S04]  /*0720*/  STS [R47+0x2800], RZ ;  /* 0x002800ff2f007388 */ /* 0x000fe80000000800 */
[----:B------:R-:W-:Y:S01]  /*0730*/  STS [R47+0x2c00], RZ ;  /* 0x002c00ff2f007388 */ /* 0x000fe20000000800 */
[----:B------:R-:W-:Y:S01]  /*0740*/  IMAD.SHL.U32 R5, R4, 0x400, RZ ;  /* 0x0000040004057824 */ /* 0x000fe200078e00ff */
[----:B------:R-:W-:-:S02]  /*0750*/  SHF.R.U32.HI R4, RZ, 0x4, R4 ;  /* 0x00000004ff047819 */ /* 0x000fc40000011604 */
[----:B------:R-:W-:Y:S02]  /*0760*/  STS [R47+0x3000], RZ ;  /* 0x003000ff2f007388 */ /* 0x000fe40000000800 */
[----:B------:R-:W-:Y:S02]  /*0770*/  LOP3.LUT R54, R5, 0x7c00, RZ, 0xc0, !PT ;  /* 0x00007c0005367812 */ /* 0x000fe400078ec0ff */
        /* <DEDUP_REMOVED lines=31> */
[----:B------:R-:W1:Y:S02]  /*0970*/  LDS.U16 R50, [R52] ;  /* 0x0000000034327984 */ /* 0x000e640000000400 */
[----:B-1----:R-:W-:-:S05]  /*0980*/  VIADD R5, R50, 0x1 ;  /* 0x0000000132057836 */ /* 0x002fca0000000000 */
[----:B------:R1:W-:Y:S04]  /*0990*/  STS.U16 [R52], R5 ;  /* 0x0000000534007388 */ /* 0x0003e80000000400 */
[----:B------:R-:W2:Y:S01]  /*09a0*/  LDS.U16 R55, [R54] ;  /* 0x0000000036377984 */ /* 0x000ea20000000400 */
[----:B-1----:R-:W-:Y:S01]  /*09b0*/  IMAD.SHL.U32 R5, R4, 0x400, RZ ;  /* 0x0000040004057824 */ /* 0x002fe200078e00ff */
[----:B------:R-:W-:-:S04]  /*09c0*/  SHF.R.U32.HI R4, RZ, 0x4, R4 ;  /* 0x00000004ff047819 */ /* 0x000fc80000011604 */
[----:B------:R-:W-:Y:S02]  /*09d0*/  LOP3.LUT R58, R5, 0x7c00, RZ, 0xc0, !PT ;  /* 0x00007c00053a7812 */ /* 0x000fe400078ec0ff */
[----:B------:R-:W-:-:S04]  /*09e0*/  LOP3.LUT R4, R4, 0xffffffe, RZ, 0xc0, !PT ;  /* 0x0ffffffe04047812 */ /* 0x000fc800078ec0ff */
[----:B------:R-:W-:Y:S02]  /*09f0*/  IADD3 R58, PT, PT, R4, R47, R58 ;  /* 0x0000002f043a7210 */ /* 0x000fe40007ffe03a */
[----:B------:R-:W-:-:S04]  /*0a00*/  SHF.R.U64 R4, R18, UR7, R19 ;  /* 0x0000000712047c19 */ /* 0x000fc80008001213 */
[----:B------:R-:W-:-:S05]  /*0a10*/  LOP3.LUT R4, R4, UR4, RZ, 0xc0, !PT ;  /* 0x0000000404047c12 */ /* 0x000fca000f8ec0ff */
[----:B------:R-:W-:Y:S01]  /*0a20*/  IMAD.SHL.U32 R6, R4, 0x400, RZ ;  /* 0x0000040004067824 */ /* 0x000fe200078e00ff */
[----:B------:R-:W-:-:S04]  /*0a30*/  SHF.R.U32.HI R4, RZ, 0x4, R4 ;  /* 0x00000004ff047819 */ /* 0x000fc80000011604 */
[----:B------:R-:W-:Y:S02]  /*0a40*/  LOP3.LUT R6, R6, 0x7c00, RZ, 0xc0, !PT ;  /* 0x00007c0006067812 */ /* 0x000fe400078ec0ff */
[----:B------:R-:W-:-:S04]  /*0a50*/  LOP3.LUT R4, R4, 0xffffffe, RZ, 0xc0, !PT ;  /* 0x0ffffffe04047812 */ /* 0x000fc800078ec0ff */
[----:B------:R-:W-:Y:S01]  /*0a60*/  IADD3 R60, PT, PT, R4, R47, R6 ;  /* 0x0000002f043c7210 */ /* 0x000fe20007ffe006 */
[----:B--2---:R-:W-:Y:S01]  /*0a70*/  VIADD R7, R55, 0x1 ;  /* 0x0000000137077836 */ /* 0x004fe20000000000 */
[----:B------:R-:W-:-:S04]  /*0a80*/  SHF.R.U64 R4, R20, UR7, R21 ;  /* 0x0000000714047c19 */ /* 0x000fc80008001215 */
[----:B------:R-:W-:Y:S01]  /*0a90*/  STS.U16 [R54], R7 ;  /* 0x0000000736007388 */ /* 0x000fe20000000400 */
[----:B------:R-:W-:-:S03]  /*0aa0*/  LOP3.LUT R4, R4, UR4, RZ, 0xc0, !PT ;  /* 0x0000000404047c12 */ /* 0x000fc6000f8ec0ff */
        /* <DEDUP_REMOVED lines=10> */
[----:B------:R-:W-:-:S04]  /*0b50*/  LOP3.LUT R4, R4, UR4, RZ, 0xc0, !PT ;  /* 0x0000000404047c12 */ /* 0x000fc8000f8ec0ff */
[----:B------:R-:W-:Y:S02]  /*0b60*/  SHF.L.U32 R6, R4, 0xa, RZ ;  /* 0x0000000a04067819 */ /* 0x000fe400000006ff */
[----:B------:R-:W-:Y:S02]  /*0b70*/  SHF.R.U32.HI R4, RZ, 0x4, R4 ;  /* 0x00000004ff047819 */ /* 0x000fe40000011604 */
[----:B------:R-:W-:Y:S02]  /*0b80*/  LOP3.LUT R6, R6, 0x7c00, RZ, 0xc0, !PT ;  /* 0x00007c0006067812 */ /* 0x000fe400078ec0ff */
[----:B------:R-:W-:-:S04]  /*0b90*/  LOP3.LUT R4, R4, 0xffffffe, RZ, 0xc0, !PT ;  /* 0x0ffffffe04047812 */ /* 0x000fc800078ec0ff */
[----:B------:R-:W-:Y:S02]  /*0ba0*/  IADD3 R64, PT, PT, R4, R47, R6 ;  /* 0x0000002f04407210 */ /* 0x000fe40007ffe006 */
[----:B------:R-:W-:Y:S01]  /*0bb0*/  SHF.R.U64 R4, R24, UR7, R25 ;  /* 0x0000000718047c19 */ /* 0x000fe20008001219 */
[----:B--2---:R-:W-:-:S03]  /*0bc0*/  VIADD R7, R59, 0x1 ;  /* 0x000000013b077836 */ /* 0x004fc60000000000 */
[----:B------:R-:W-:Y:S02]  /*0bd0*/  LOP3.LUT R4, R4, UR4, RZ, 0xc0, !PT ;  /* 0x0000000404047c12 */ /* 0x000fe4000f8ec0ff */
[----:B------:R-:W-:Y:S04]  /*0be0*/  STS.U16 [R58], R7 ;  /* 0x000000073a007388 */ /* 0x000fe80000000400 */
        /* <DEDUP_REMOVED lines=10> */
[----:B------:R-:W-:Y:S01]  /*0c90*/  LOP3.LUT R4, R4, UR4, RZ, 0xc0, !PT ;  /* 0x0000000404047c12 */ /* 0x000fe2000f8ec0ff */
[----:B------:R-:W-:Y:S02]  /*0ca0*/  UMOV UR4, 0x400 ;  /* 0x0000040000047882 */ /* 0x000fe40000000000 */
[----:B0-----:R-:W-:Y:S02]  /*0cb0*/  ULEA UR4, UR6, UR4, 0x18 ;  /* 0x0000000406047291 */ /* 0x001fe4000f8ec0ff */
[----:B------:R-:W-:Y:S01]  /*0cc0*/  IMAD.SHL.U32 R6, R4, 0x400, RZ ;  /* 0x0000040004067824 */ /* 0x000fe200078e00ff */
[----:B------:R-:W-:-:S04]  /*0cd0*/  SHF.R.U32.HI R4, RZ, 0x4, R4 ;  /* 0x00000004ff047819 */ /* 0x000fc80000011604 */
[----:B------:R-:W-:Y:S02]  /*0ce0*/  LOP3.LUT R6, R6, 0x7c00, RZ, 0xc0, !PT ;  /* 0x00007c0006067812 */ /* 0x000fe400078ec0ff */
[----:B------:R-:W-:-:S04]  /*0cf0*/  LOP3.LUT R4, R4, 0xffffffe, RZ, 0xc0, !PT ;  /* 0x0ffffffe04047812 */ /* 0x000fc800078ec0ff */
[----:B------:R-:W-:Y:S01]  /*0d00*/  IADD3 R68, PT, PT, R4, R47, R6 ;  /* 0x0000002f04447210 */ /* 0x000fe20007ffe006 */
[----:B--2---:R-:W-:-:S05]  /*0d10*/  VIADD R7, R63, 0x1 ;  /* 0x000000013f077836 */ /* 0x004fca0000000000 */
[----:B------:R-:W-:Y:S04]  /*0d20*/  STS.U16 [R62], R7 ;  /* 0x000000073e007388 */ /* 0x000fe80000000400 */
[----:B------:R-:W0:Y:S02]  /*0d30*/  LDS.U16 R65, [R64] ;  /* 0x0000000040417984 */ /* 0x000e240000000400 */
[----:B0-----:R-:W-:-:S05]  /*0d40*/  VIADD R5, R65, 0x1 ;  /* 0x0000000141057836 */ /* 0x001fca0000000000 */
[----:B------:R-:W-:Y:S04]  /*0d50*/  STS.U16 [R64], R5 ;  /* 0x0000000540007388 */ /* 0x000fe80000000400 */
[----:B------:R-:W0:Y:S02]  /*0d60*/  LDS.U16 R67, [R66] ;  /* 0x0000000042437984 */ /* 0x000e240000000400 */
[----:B0-----:R-:W-:-:S05]  /*0d70*/  VIADD R7, R67, 0x1 ;  /* 0x0000000143077836 */ /* 0x001fca0000000000 */
[----:B------:R-:W-:Y:S04]  /*0d80*/  STS.U16 [R66], R7 ;  /* 0x0000000742007388 */ /* 0x000fe80000000400 */
[----:B------:R-:W0:Y:S02]  /*0d90*/  LDS.U16 R69, [R68] ;  /* 0x0000000044457984 */ /* 0x000e240000000400 */
[----:B0-----:R-:W-:-:S05]  /*0da0*/  VIADD R5, R69, 0x1 ;  /* 0x0000000145057836 */ /* 0x001fca0000000000 */
[----:B------:R-:W-:Y:S01]  /*0db0*/  STS.U16 [R68], R5 ;  /* 0x0000000544007388 */ /* 0x000fe20000000400 */
[----:B------:R-:W-:Y:S06]  /*0dc0*/  BAR.SYNC.DEFER_BLOCKING 0x0 ;  /* 0x0000000000007b1d */ /* 0x000fec0000010000 */
[----:B------:R-:W-:Y:S04]  /*0dd0*/  LDS R70, [R49] ;  /* 0x0000000031467984 */ /* 0x000fe80000000800 */
[----:B------:R-:W0:Y:S04]  /*0de0*/  LDS R71, [R49+0x4] ;  /* 0x0000040031477984 */ /* 0x000e280000000800 */
[----:B------:R-:W1:Y:S04]  /*0df0*/  LDS R72, [R49+0x8] ;  /* 0x0000080031487984 */ /* 0x000e680000000800 */
[----:B------:R-:W2:Y:S04]  /*0e00*/  LDS R73, [R49+0xc] ;  /* 0x00000c0031497984 */ /* 0x000ea80000000800 */
[----:B------:R-:W3:Y:S04]  /*0e10*/  LDS R74, [R49+0x10] ;  /* 0x00001000314a7984 */ /* 0x000ee80000000800 */
[----:B------:R-:W4:Y:S04]  /*0e20*/  LDS R75, [R49+0x14] ;  /* 0x00001400314b7984 */ /* 0x000f280000000800 */
[----:B------:R-:W4:Y:S04]  /*0e30*/  LDS R76, [R49+0x18] ;  /* 0x00001800314c7984 */ /* 0x000f280000000800 */
[----:B------:R-:W4:Y:S04]  /*0e40*/  LDS R77, [R49+0x1c] ;  /* 0x00001c00314d7984 */ /* 0x000f280000000800 */
[----:B------:R-:W4:Y:S04]  /*0e50*/  LDS R78, [R49+0x20] ;  /* 0x00002000314e7984 */ /* 0x000f280000000800 */
[----:B------:R-:W4:Y:S04]  /*0e60*/  LDS R79, [R49+0x24] ;  /* 0x00002400314f7984 */ /* 0x000f280000000800 */
[----:B------:R-:W4:Y:S01]  /*0e70*/  LDS R80, [R49+0x28] ;  /* 0x0000280031507984 */ /* 0x000f220000000800 */
[----:B0-----:R-:W-:-:S03]  /*0e80*/  IMAD.IADD R71, R70, 0x1, R71 ;  /* 0x0000000146477824 */ /* 0x001fc600078e0247 */
[----:B------:R-:W0:Y:S01]  /*0e90*/  LDS R81, [R49+0x2c] ;  /* 0x00002c0031517984 */ /* 0x000e220000000800 */
[----:B-1----:R-:W-:-:S03]  /*0ea0*/  IMAD.IADD R72, R72, 0x1, R71 ;  /* 0x0000000148487824 */ /* 0x002fc600078e0247 */
[----:B------:R-:W1:Y:S01]  /*0eb0*/  LDS R82, [R49+0x30] ;  /* 0x0000300031527984 */ /* 0x000e620000000800 */
[----:B--2---:R-:W-:-:S03]  /*0ec0*/  IMAD.IADD R73, R73, 0x1, R72 ;  /* 0x0000000149497824 */ /* 0x004fc600078e0248 */
[----:B------:R-:W2:Y:S01]  /*0ed0*/  LDS R83, [R49+0x34] ;  /* 0x0000340031537984 */ /* 0x000ea20000000800 */
[----:B---3--:R-:W-:-:S03]  /*0ee0*/  IMAD.IADD R74, R74, 0x1, R73 ;  /* 0x000000014a4a7824 */ /* 0x008fc600078e0249 */
[----:B------:R-:W3:Y:S01]  /*0ef0*/  LDS R84, [R49+0x38] ;  /* 0x0000380031547984 */ /* 0x000ee20000000800 */
[----:B----4-:R-:W-:-:S03]  /*0f00*/  IMAD.IADD R75, R75, 0x1, R74 ;  /* 0x000000014b4b7824 */ /* 0x010fc600078e024a */
[----:B------:R-:W4:Y:S02]  /*0f10*/  LDS R85, [R49+0x3c] ;  /* 0x00003c0031557984 */ /* 0x000f240000000800 */
[----:B------:R-:W-:Y:S02]  /*0f20*/  IADD3 R76, PT, PT, R76, R75, RZ ;  /* 0x0000004b4c4c7210 */ /* 0x000fe40007ffe0ff */
[----:B------:R-:W4:Y:S04]  /*0f30*/  LDS R86, [R49+0x40] ;  /* 0x0000400031567984 */ /* 0x000f280000000800 */
[----:B------:R-:W4:Y:S01]  /*0f40*/  LDS R87, [R49+0x44] ;  /* 0x0000440031577984 */ /* 0x000f220000000800 */
[----:B------:R-:W-:-:S03]  /*0f50*/  IMAD.IADD R77, R77, 0x1, R76 ;  /* 0x000000014d4d7824 */ /* 0x000fc600078e024c */
[----:B------:R-:W4:Y:S01]  /*0f60*/  LDS R88, [R49+0x48] ;  /* 0x0000480031587984 */ /* 0x000f220000000800 */
[----:B------:R-:W-:-:S03]  /*0f70*/  IMAD.IADD R78, R78, 0x1, R77 ;  /* 0x000000014e4e7824 */ /* 0x000fc600078e024d */
[----:B------:R-:W4:Y:S01]  /*0f80*/  LDS R89, [R49+0x4c] ;  /* 0x00004c0031597984 */ /* 0x000f220000000800 */
[----:B------:R-:W-:-:S03]  /*0f90*/  IMAD.IADD R79, R79, 0x1, R78 ;  /* 0x000000014f4f7824 */ /* 0x000fc600078e024e */
[----:B------:R-:W4:Y:S01]  /*0fa0*/  LDS R90, [R49+0x50] ;  /* 0x00005000315a7984 */ /* 0x000f220000000800 */
[----:B------:R-:W-:-:S03]  /*0fb0*/  IMAD.IADD R80, R80, 0x1, R79 ;  /* 0x0000000150507824 */ /* 0x000fc600078e024f */
        /* <DEDUP_REMOVED lines=10> */
[----:B------:R-:W4:Y:S01]  /*1060*/  LDS R96, [R49+0x68] ;  /* 0x0000680031607984 */ /* 0x000f220000000800 */
[----:B------:R-:W-:-:S03]  /*1070*/  IMAD.IADD R86, R86, 0x1, R85 ;  /* 0x0000000156567824 */ /* 0x000fc600078e0255 */
[----:B------:R-:W4:Y:S01]  /*1080*/  LDS R97, [R49+0x6c] ;  /* 0x00006c0031617984 */ /* 0x000f220000000800 */
[----:B------:R-:W-:-:S03]  /*1090*/  IMAD.IADD R87, R87, 0x1, R86 ;  /* 0x0000000157577824 */ /* 0x000fc600078e0256 */
[----:B------:R-:W4:Y:S02]  /*10a0*/  LDS R98, [R49+0x70] ;  /* 0x0000700031627984 */ /* 0x000f240000000800 */
[----:B------:R-:W-:Y:S02]  /*10b0*/  IADD3 R88, PT, PT, R88, R87, RZ ;  /* 0x0000005758587210 */ /* 0x000fe40007ffe0ff */
[----:B------:R-:W4:Y:S03]  /*10c0*/  LDS R99, [R49+0x74] ;  /* 0x0000740031637984 */ /* 0x000f260000000800 */
[----:B------:R-:W-:Y:S01]  /*10d0*/  IMAD.IADD R89, R89, 0x1, R88 ;  /* 0x0000000159597824 */ /* 0x000fe200078e0258 */
[----:B------:R-:W4:Y:S03]  /*10e0*/  LDS R100, [R49+0x78] ;  /* 0x0000780031647984 */ /* 0x000f260000000800 */
[----:B------:R-:W-:Y:S01]  /*10f0*/  IMAD.IADD R90, R90, 0x1, R89 ;  /* 0x000000015a5a7824 */ /* 0x000fe200078e0259 */
[----:B------:R-:W4:Y:S03]  /*1100*/  LDS R101, [R49+0x7c] ;  /* 0x00007c0031657984 */ /* 0x000f260000000800 */
[----:B------:R-:W-:Y:S01]  /*1110*/  IMAD.IADD R91, R91, 0x1, R90 ;  /* 0x000000015b5b7824 */ /* 0x000fe200078e025a */
[----:B------:R-:W4:Y:S03]  /*1120*/  LDS R4, [R49+0x80] ;  /* 0x0000800031047984 */ /* 0x000f260000000800 */
[----:B0-----:R-:W-:-:S04]  /*1130*/  IMAD.IADD R92, R92, 0x1, R91 ;  /* 0x000000015c5c7824 */ /* 0x001fc800078e025b */
[----:B-1----:R-:W-:-:S04]  /*1140*/  IMAD.IADD R93, R93, 0x1, R92 ;  /* 0x000000015d5d7824 */ /* 0x002fc800078e025c */
[----:B--2---:R-:W-:-:S04]  /*1150*/  IMAD.IADD R94, R94, 0x1, R93 ;  /* 0x000000015e5e7824 */ /* 0x004fc800078e025d */
[----:B---3--:R-:W-:-:S04]  /*1160*/  IMAD.IADD R95, R95, 0x1, R94 ;  /* 0x000000015f5f7824 */ /* 0x008fc800078e025e */
[----:B----4-:R-:W-:-:S04]  /*1170*/  IMAD.IADD R96, R96, 0x1, R95 ;  /* 0x0000000160607824 */ /* 0x010fc800078e025f */
[----:B------:R-:W-:-:S04]  /*1180*/  IMAD.IADD R97, R97, 0x1, R96 ;  /* 0x0000000161617824 */ /* 0x000fc800078e0260 */
[----:B------:R-:W-:-:S04]  /*1190*/  IMAD.IADD R98, R98, 0x1, R97 ;  /* 0x0000000162627824 */ /* 0x000fc800078e0261 */
[----:B------:R-:W-:-:S05]  /*11a0*/  IMAD.IADD R99, R99, 0x1, R98 ;  /* 0x0000000163637824 */ /* 0x000fca00078e0262 */
[----:B------:R-:W-:-:S05]  /*11b0*/  IADD3 R100, PT, PT, R100, R99, RZ ;  /* 0x0000006364647210 */ /* 0x000fca0007ffe0ff */
[----:B------:R-:W-:-:S04]  /*11c0*/  IMAD.IADD R101, R101, 0x1, R100 ;  /* 0x0000000165657824 */ /* 0x000fc800078e0264 */
[----:B------:R-:W-:-:S05]  /*11d0*/  IMAD.IADD R103, R4, 0x1, R101 ;  /* 0x0000000104677824 */ /* 0x000fca00078e0265 */
        /* <DEDUP_REMOVED lines=8> */
[----:B------:R-:W0:Y:S02]  /*1260*/  SHFL.UP P0, R104, R105, 0x10, RZ ;  /* 0x0600000069687989 */ /* 0x000e2400000000ff */
[----:B0-----:R-:W-:Y:S01]  /*1270*/  @P0 IMAD.IADD R104, R105, 0x1, R104 ;  /* 0x0000000169680824 */ /* 0x001fe200078e0268 */
[----:B------:R-:W-:-:S03]  /*1280*/  ISETP.NE.AND P0, PT, R102, 0x1, PT ;  /* 0x000000016600780c */ /* 0x000fc60003f05270 */
[----:B------:R-:W-:Y:S01]  /*1290*/  IMAD.IADD R103, R104, 0x1, -R103 ;  /* 0x0000000168677824 */ /* 0x000fe200078e0a67 */
[----:B------:R-:W-:Y:S01]  /*12a0*/  @!P1 STS [R48+0x8400], R104 ;  /* 0x0084006830009388 */ /* 0x000fe20000000800 */
[----:B------:R-:W-:Y:S01]  /*12b0*/  BAR.SYNC.DEFER_BLOCKING 0x0 ;  /* 0x0000000000007b1d */ /* 0x000fe20000010000 */
[----:B------:R-:W-:-:S05]  /*12c0*/  ISETP.NE.AND P1, PT, R102, 0x4, PT ;  /* 0x000000046600780c */ /* 0x000fca0003f25270 */
[----:B------:R-:W0:Y:S04]  /*12d0*/  LDS.128 R4, [UR4+0x8400] ;  /* 0x00840004ff047984 */ /* 0x000e280008000c00 */
[----:B------:R-:W1:Y:S01]  /*12e0*/  LDS.128 R8, [UR4+0x8410] ;  /* 0x00841004ff087984 */ /* 0x000e620008000c00 */
[C---:B0-----:R-:W-:Y:S01]  /*12f0*/  SEL R53, R4.reuse, R53, !P0 ;  /* 0x0000003504357207 */ /* 0x041fe20004000000 */
[----:B------:R-:W-:Y:S01]  /*1300*/  IMAD.IADD R5, R4, 0x1, R5 ;  /* 0x0000000104057824 */ /* 0x000fe200078e0205 */
[----:B------:R-:W-:-:S03]  /*1310*/  ISETP.NE.AND P0, PT, R102, 0x2, PT ;  /* 0x000000026600780c */ /* 0x000fc60003f05270 */
[----:B------:R-:W-:Y:S01]  /*1320*/  IMAD.IADD R6, R6, 0x1, R5 ;  /* 0x0000000106067824 */ /* 0x000fe200078e0205 */
[----:B------:R-:W-:Y:S02]  /*1330*/  SEL R53, R5, R53, !P0 ;  /* 0x0000003505357207 */ /* 0x000fe40004000000 */
[----:B------:R-:W-:Y:S01]  /*1340*/  ISETP.NE.AND P0, PT, R102, 0x3, PT ;  /* 0x000000036600780c */ /* 0x000fe20003f05270 */
[----:B------:R-:W-:-:S03]  /*1350*/  IMAD.IADD R7, R7, 0x1, R6 ;  /* 0x0000000107077824 */ /* 0x000fc600078e0206 */
[----:B------:R-:W-:Y:S01]  /*1360*/  SEL R53, R6, R53, !P0 ;  /* 0x0000003506357207 */ /* 0x000fe20004000000 */
[C---:B-1----:R-:W-:Y:S01]  /*1370*/  IMAD.IADD R8, R7.reuse, 0x1, R8 ;  /* 0x0000000107087824 */ /* 0x042fe200078e0208 */
[----:B------:R-:W-:Y:S02]  /*1380*/  ISETP.NE.AND P0, PT, R102, 0x5, PT ;  /* 0x000000056600780c */ /* 0x000fe40003f05270 */
[----:B------:R-:W-:Y:S02]  /*1390*/  SEL R53, R7, R53, !P1 ;  /* 0x0000003507357207 */ /* 0x000fe40004800000 */
[----:B------:R-:W-:Y:S02]  /*13a0*/  IADD3 R9, PT, PT, R9, R8, RZ ;  /* 0x0000000809097210 */ /* 0x000fe40007ffe0ff */
[----:B------:R-:W-:Y:S02]  /*13b0*/  SEL R53, R8, R53, !P0 ;  /* 0x0000003508357207 */ /* 0x000fe40004000000 */
[----:B------:R-:W-:Y:S01]  /*13c0*/  ISETP.NE.AND P1, PT, R46, RZ, PT ;  /* 0x000000ff2e00720c */ /* 0x000fe20003f25270 */
[----:B------:R-:W-:Y:S01]  /*13d0*/  IMAD.IADD R10, R10, 0x1, R9 ;  /* 0x000000010a0a7824 */ /* 0x000fe200078e0209 */
[----:B------:R-:W-:-:S02]  /*13e0*/  ISETP.GT.U32.AND P0, PT, R0, 0x1f, PT ;  /* 0x0000001f0000780c */ /* 0x000fc40003f04070 */
[----:B------:R-:W-:Y:S01]  /*13f0*/  SEL R53, R9, R53, !P2 ;  /* 0x0000003509357207 */ /* 0x000fe20005000000 */
[----:B------:R-:W-:Y:S01]  /*1400*/  IMAD.IADD R11, R11, 0x1, R10 ;  /* 0x000000010b0b7824 */ /* 0x000fe200078e020a */
[----:B------:R-:W-:Y:S02]  /*1410*/  ISETP.GT.U32.OR P2, PT, R0, 0x1f, P1 ;  /* 0x0000001f0000780c */ /* 0x000fe40000f44470 */
[----:B------:R-:W-:Y:S02]  /*1420*/  SEL R4, R103, RZ, P1 ;  /* 0x000000ff67047207 */ /* 0x000fe40000800000 */
[----:B------:R-:W-:-:S05]  /*1430*/  SEL R53, R10, R53, !P3 ;  /* 0x000000350a357207 */ /* 0x000fca0005800000 */
[----:B------:R-:W-:Y:S01]  /*1440*/  @P0 IMAD.IADD R103, R53, 0x1, R4 ;  /* 0x0000000135670824 */ /* 0x000fe200078e0204 */
[----:B------:R-:W-:-:S03]  /*1450*/  ISETP.NE.AND P0, PT, R0, RZ, PT ;  /* 0x000000ff0000720c */ /* 0x000fc60003f05270 */
[----:B------:R-:W-:-:S05]  /*1460*/  @!P2 IMAD.U32 R103, R11, 0x10000, RZ ;  /* 0x000100000b67a824 */ /* 0x000fca00078e00ff */
[----:B------:R-:W-:Y:S01]  /*1470*/  @!P2 STS [UR4+0x8428], R103 ;  /* 0x00842867ff00a988 */ /* 0x000fe20008000804 */
[----:B------:R-:W-:Y:S06]  /*1480*/  BAR.SYNC.DEFER_BLOCKING 0x0 ;  /* 0x0000000000007b1d */ /* 0x000fec0000010000 */
[----:B------:R-:W0:Y:S02]  /*1490*/  LDS R4, [UR4+0x8428] ;  /* 0x00842804ff047984 */ /* 0x000e240008000800 */
[----:B0-----:R-:W-:-:S05]  /*14a0*/  SEL R4, R4, RZ, P0 ;  /* 0x000000ff04047207 */ /* 0x001fca0000000000 */
[----:B------:R-:W-:-:S04]  /*14b0*/  IMAD.IADD R4, R4, 0x1, R103 ;  /* 0x0000000104047824 */ /* 0x000fc800078e0267 */
[--C-:B------:R-:W-:Y:S01]  /*14c0*/  IMAD.IADD R70, R70, 0x1, R4.reuse ;  /* 0x0000000146467824 */ /* 0x100fe200078e0204 */
[-C--:B------:R-:W-:Y:S01]  /*14d0*/  IADD3 R10, PT, PT, R75, R4.reuse, RZ ;  /* 0x000000044b0a7210 */ /* 0x080fe20007ffe0ff */
[--C-:B------:R-:W-:Y:S01]  /*14e0*/  IMAD.IADD R6, R71, 0x1, R4.reuse ;  /* 0x0000000147067824 */ /* 0x100fe200078e0204 */
[-C--:B------:R-:W-:Y:S01]  /*14f0*/  IADD3 R114, PT, PT, R87, R4.reuse, RZ ;  /* 0x0000000457727210 */ /* 0x080fe20007ffe0ff */
[--C-:B------:R-:W-:Y:S01]  /*1500*/  IMAD.IADD R72, R72, 0x1, R4.reuse ;  /* 0x0000000148487824 */ /* 0x100fe200078e0204 */
[----:B------:R-:W-:Y:S01]  /*1510*/  IADD3 R99, PT, PT, R99, R4, RZ ;  /* 0x0000000463637210 */ /* 0x000fe20007ffe0ff */
[--C-:B------:R-:W-:Y:S01]  /*1520*/  IMAD.IADD R8, R73, 0x1, R4.reuse ;  /* 0x0000000149087824 */ /* 0x100fe200078e0204 */
[----:B------:R-:W-:Y:S01]  /*1530*/  STS [R49], R4 ;  /* 0x0000000431007388 */ /* 0x000fe20000000800 */
[--C-:B------:R-:W-:Y:S02]  /*1540*/  IMAD.IADD R74, R74, 0x1, R4.reuse ;  /* 0x000000014a4a7824 */ /* 0x100fe400078e0204 */
[--C-:B------:R-:W-:Y:S01]  /*1550*/  IMAD.IADD R76, R76, 0x1, R4.reuse ;  /* 0x000000014c4c7824 */ /* 0x100fe200078e0204 */
[----:B------:R-:W-:Y:S01]  /*1560*/  STS [R49+0x4], R70 ;  /* 0x0000044631007388 */ /* 0x000fe20000000800 */
[----:B------:R-:W-:-:S02]  /*1570*/  IMAD.IADD R104, R77, 0x1, R4 ;  /* 0x000000014d687824 */ /* 0x000fc400078e0204 */
[--C-:B------:R-:W-:Y:S01]  /*1580*/  IMAD.IADD R78, R78, 0x1, R4.reuse ;  /* 0x000000014e4e7824 */ /* 0x100fe200078e0204 */
[----:B------:R-:W-:Y:S01]  /*1590*/  STS [R49+0x8], R6 ;  /* 0x0000080631007388 */ /* 0x000fe20000000800 */
[--C-:B------:R-:W-:Y:S02]  /*15a0*/  IMAD.IADD R106, R79, 0x1, R4.reuse ;  /* 0x000000014f6a7824 */ /* 0x100fe400078e0204 */
[--C-:B------:R-:W-:Y:S01]  /*15b0*/  IMAD.IADD R80, R80, 0x1, R4.reuse ;  /* 0x0000000150507824 */ /* 0x100fe200078e0204 */
[----:B------:R-:W-:Y:S01]  /*15c0*/  STS [R49+0xc], R72 ;  /* 0x00000c4831007388 */ /* 0x000fe20000000800 */
        /* <DEDUP_REMOVED lines=27> */
[----:B------:R-:W-:-:S03]  /*1780*/  IMAD.IADD R101, R101, 0x1, R4 ;  /* 0x0000000165657824 */ /* 0x000fc600078e0204 */
[----:B------:R-:W-:Y:S04]  /*1790*/  STS [R49+0x34], R82 ;  /* 0x0000345231007388 */ /* 0x000fe80000000800 */
        /* <DEDUP_REMOVED lines=18> */
[----:B------:R-:W-:Y:S01]  /*18c0*/  STS [R49+0x80], R101 ;  /* 0x0000806531007388 */ /* 0x000fe20000000800 */
[----:B------:R-:W-:Y:S06]  /*18d0*/  BAR.SYNC.DEFER_BLOCKING 0x0 ;  /* 0x0000000000007b1d */ /* 0x000fec0000010000 */
[----:B------:R-:W0:Y:S04]  /*18e0*/  LDS.U16 R54, [R54] ;  /* 0x0000000036367984 */ /* 0x000e280000000400 */
[----:B------:R-:W1:Y:S04]  /*18f0*/  LDS.U16 R5, [R52] ;  /* 0x0000000034057984 */ /* 0x000e680000000400 */
[----:B------:R-:W2:Y:S04]  /*1900*/  LDS.U16 R56, [R56] ;  /* 0x0000000038387984 */ /* 0x000ea80000000400 */
[----:B------:R-:W3:Y:S04]  /*1910*/  LDS.U16 R58, [R58] ;  /* 0x000000003a3a7984 */ /* 0x000ee80000000400 */
[----:B------:R-:W4:Y:S04]  /*1920*/  LDS.U16 R60, [R60] ;  /* 0x000000003c3c7984 */ /* 0x000f280000000400 */
[----:B------:R-:W4:Y:S04]  /*1930*/  LDS.U16 R62, [R62] ;  /* 0x000000003e3e7984 */ /* 0x000f280000000400 */
[----:B------:R-:W4:Y:S04]  /*1940*/  LDS.U16 R64, [R64] ;  /* 0x0000000040407984 */ /* 0x000f280000000400 */
[----:B------:R-:W4:Y:S04]  /*1950*/  LDS.U16 R66, [R66] ;  /* 0x0000000042427984 */ /* 0x000f280000000400 */
[----:B------:R-:W4:Y:S01]  /*1960*/  LDS.U16 R68, [R68] ;  /* 0x0000000044447984 */ /* 0x000f220000000400 */
[----:B0-----:R-:W-:-:S02]  /*1970*/  IMAD.IADD R7, R55, 0x1, R54 ;  /* 0x0000000137077824 */ /* 0x001fc400078e0236 */
[----:B-1----:R-:W-:Y:S02]  /*1980*/  IMAD.IADD R5, R50, 0x1, R5 ;  /* 0x0000000132057824 */ /* 0x002fe400078e0205 */
[----:B--2---:R-:W-:Y:S02]  /*1990*/  IMAD.IADD R9, R57, 0x1, R56 ;  /* 0x0000000139097824 */ /* 0x004fe400078e0238 */
[----:B---3--:R-:W-:Y:S02]  /*19a0*/  IMAD.IADD R11, R59, 0x1, R58 ;  /* 0x000000013b0b7824 */ /* 0x008fe400078e023a */
[----:B----4-:R-:W-:Y:S02]  /*19b0*/  IMAD.IADD R55, R61, 0x1, R60 ;  /* 0x000000013d377824 */ /* 0x010fe400078e023c */
[----:B------:R-:W-:Y:S02]  /*19c0*/  IMAD.IADD R62, R63, 0x1, R62 ;  /* 0x000000013f3e7824 */ /* 0x000fe400078e023e */
[----:B------:R-:W-:-:S02]  /*19d0*/  IMAD.IADD R64, R65, 0x1, R64 ;  /* 0x0000000141407824 */ /* 0x000fc400078e0240 */
[----:B------:R-:W-:Y:S02]  /*19e0*/  IMAD.IADD R66, R67, 0x1, R66 ;  /* 0x0000000143427824 */ /* 0x000fe400078e0242 */
[----:B------:R-:W-:Y:S01]  /*19f0*/  IMAD.IADD R68, R69, 0x1, R68 ;  /* 0x0000000145447824 */ /* 0x000fe200078e0244 */
[----:B------:R-:W-:Y:S06]  /*1a00*/  BAR.SYNC.DEFER_BLOCKING 0x0 ;  /* 0x0000000000007b1d */ /* 0x000fec0000010000 */
[----:B------:R-:W-:Y:S05]  /*1a10*/  BRA.U UP0, `(.L_x_200) ;  /* 0x0000000100d07547 */ /* 0x000fea000b800000 */
[----:B------:R-:W-:Y:S01]  /*1a20*/  LEA R5, R5, UR4, 0x3 ;  /* 0x0000000405057c11 */ /* 0x000fe2000f8e18ff */
[----:B------:R-:W-:Y:S01]  /*1a30*/  UIADD3 UR8, UPT, UPT, UR8, 0x6, URZ ;  /* 0x0000000608087890 */ /* 0x000fe2000fffe0ff */
[----:B------:R-:W-:Y:S01]  /*1a40*/  LEA R7, R7, UR4, 0x3 ;  /* 0x0000000407077c11 */ /* 0x000fe2000f8e18ff */
[----:B------:R-:W-:Y:S01]  /*1a50*/  UIADD3 UR5, UPT, UPT, UR5, -0x6, URZ ;  /* 0xfffffffa05057890 */ /* 0x000fe2000fffe0ff */
[----:B------:R-:W-:Y:S01]  /*1a60*/  LEA R9, R9, UR4, 0x3 ;  /* 0x0000000409097c11 */ /* 0x000fe2000f8e18ff */
[----:B------:R0:W-:Y:S01]  /*1a70*/  STS.64 [R5], R2 ;  /* 0x0000000205007388 */ /* 0x0001e20000000a00 */
[----:B------:R-:W-:Y:S02]  /*1a80*/  LEA R11, R11, UR4, 0x3 ;  /* 0x000000040b0b7c11 */ /* 0x000fe4000f8e18ff */
[----:B------:R-:W-:Y:S01]  /*1a90*/  LEA R55, R55, UR4, 0x3 ;  /* 0x0000000437377c11 */ /* 0x000fe2000f8e18ff */
[----:B------:R0:W-:Y:S01]  /*1aa0*/  STS.64 [R7], R12 ;  /* 0x0000000c07007388 */ /* 0x0001e20000000a00 */
[----:B------:R-:W-:-:S02]  /*1ab0*/  LEA R57, R62, UR4, 0x3 ;  /* 0x000000043e397c11 */ /* 0x000fc4000f8e18ff */
[----:B------:R-:W-:Y:S01]  /*1ac0*/  LEA R59, R64, UR4, 0x3 ;  /* 0x00000004403b7c11 */ /* 0x000fe2000f8e18ff */
[----:B------:R0:W-:Y:S01]  /*1ad0*/  STS.64 [R9], R14 ;  /* 0x0000000e09007388 */ /* 0x0001e20000000a00 */
[----:B------:R-:W-:Y:S02]  /*1ae0*/  LEA R61, R66, UR4, 0x3 ;  /* 0x00000004423d7c11 */ /* 0x000fe4000f8e18ff */
[----:B------:R-:W-:Y:S01]  /*1af0*/  LEA R63, R68, UR4, 0x3 ;  /* 0x00000004443f7c11 */ /* 0x000fe2000f8e18ff */
[----:B------:R0:W-:Y:S04]  /*1b00*/  STS.64 [R11], R16 ;  /* 0x000000100b007388 */ /* 0x0001e80000000a00 */
[----:B------:R0:W-:Y:S04]  /*1b10*/  STS.64 [R55], R18 ;  /* 0x0000001237007388 */ /* 0x0001e80000000a00 */
[----:B------:R0:W-:Y:S04]  /*1b20*/  STS.64 [R57], R20 ;  /* 0x0000001439007388 */ /* 0x0001e80000000a00 */
[----:B------:R0:W-:Y:S04]  /*1b30*/  STS.64 [R59], R22 ;  /* 0x000000163b007388 */ /* 0x0001e80000000a00 */
[----:B------:R0:W-:Y:S04]  /*1b40*/  STS.64 [R61], R24 ;  /* 0x000000183d007388 */ /* 0x0001e80000000a00 */
[----:B------:R0:W-:Y:S01]  /*1b50*/  STS.64 [R63], R26 ;  /* 0x0000001a3f007388 */ /* 0x0001e20000000a00 */
[----:B------:R-:W-:Y:S06]  /*1b60*/  BAR.SYNC.DEFER_BLOCKING 0x0 ;  /* 0x0000000000007b1d */ /* 0x000fec0000010000 */
[----:B------:R0:W1:Y:S04]  /*1b70*/  LDS.64 R2, [R51] ;  /* 0x0000000033027984 */ /* 0x0000680000000a00 */
[----:B------:R0:W3:Y:S04]  /*1b80*/  LDS.64 R12, [R51+0x8] ;  /* 0x00000800330c7984 */ /* 0x0000e80000000a00 */
[----:B------:R0:W4:Y:S04]  /*1b90*/  LDS.64 R14, [R51+0x10] ;  /* 0x00001000330e7984 */ /* 0x0001280000000a00 */
[----:B------:R0:W2:Y:S04]  /*1ba0*/  LDS.64 R16, [R51+0x18] ;  /* 0x0000180033107984 */ /* 0x0000a80000000a00 */
[----:B------:R0:W0:Y:S04]  /*1bb0*/  LDS.64 R18, [R51+0x20] ;  /* 0x0000200033127984 */ /* 0x0000280000000a00 */
[----:B------:R0:W0:Y:S04]  /*1bc0*/  LDS.64 R20, [R51+0x28] ;  /* 0x0000280033147984 */ /* 0x0000280000000a00 */
[----:B------:R0:W0:Y:S04]  /*1bd0*/  LDS.64 R22, [R51+0x30] ;  /* 0x0000300033167984 */ /* 0x0000280000000a00 */
[----:B------:R0:W0:Y:S04]  /*1be0*/  LDS.64 R24, [R51+0x38] ;  /* 0x0000380033187984 */ /* 0x0000280000000a00 */
[----:B------:R0:W0:Y:S01]  /*1bf0*/  LDS.64 R26, [R51+0x40] ;  /* 0x00004000331a7984 */ /* 0x0000220000000a00 */
[----:B------:R-:W-:Y:S06]  /*1c00*/  BAR.SYNC.DEFER_BLOCKING 0x0 ;  /* 0x0000000000007b1d */ /* 0x000fec0000010000 */
[----:B------:R0:W-:Y:S04]  /*1c10*/  STS.64 [R5], R28 ;  /* 0x0000001c05007388 */ /* 0x0001e80000000a00 */
[----:B------:R0:W-:Y:S04]  /*1c20*/  STS.64 [R7], R30 ;  /* 0x0000001e07007388 */ /* 0x0001e80000000a00 */
[----:B------:R0:W-:Y:S04]  /*1c30*/  STS.64 [R9], R32 ;  /* 0x0000002009007388 */ /* 0x0001e80000000a00 */
[----:B------:R0:W-:Y:S04]  /*1c40*/  STS.64 [R11], R34 ;  /* 0x000000220b007388 */ /* 0x0001e80000000a00 */
[----:B------:R0:W-:Y:S04]  /*1c50*/  STS.64 [R55], R36 ;  /* 0x0000002437007388 */ /* 0x0001e80000000a00 */
[----:B------:R0:W-:Y:S04]  /*1c60*/  STS.64 [R57], R38 ;  /* 0x0000002639007388 */ /* 0x0001e80000000a00 */
[----:B------:R0:W-:Y:S04]  /*1c70*/  STS.64 [R59], R40 ;  /* 0x000000283b007388 */ /* 0x0001e80000000a00 */
[----:B------:R0:W-:Y:S04]  /*1c80*/  STS.64 [R61], R42 ;  /* 0x0000002a3d007388 */ /* 0x0001e80000000a00 */
[----:B------:R0:W-:Y:S01]  /*1c90*/  STS.64 [R63], R44 ;  /* 0x0000002c3f007388 */ /* 0x0001e20000000a00 */
[----:B------:R-:W-:Y:S06]  /*1ca0*/  BAR.SYNC.DEFER_BLOCKING 0x0 ;  /* 0x0000000000007b1d */ /* 0x000fec0000010000 */
[----:B------:R0:W0:Y:S04]  /*1cb0*/  LDS.64 R28, [R51] ;  /* 0x00000000331c7984 */ /* 0x0000280000000a00 */
[----:B------:R0:W0:Y:S04]  /*1cc0*/  LDS.64 R30, [R51+0x8] ;  /* 0x00000800331e7984 */ /* 0x0000280000000a00 */
[----:B------:R0:W0:Y:S04]  /*1cd0*/  LDS.64 R32, [R51+0x10] ;  /* 0x0000100033207984 */ /* 0x0000280000000a00 */
[----:B------:R0:W0:Y:S04]  /*1ce0*/  LDS.64 R34, [R51+0x18] ;  /* 0x0000180033227984 */ /* 0x0000280000000a00 */
[----:B------:R0:W0:Y:S04]  /*1cf0*/  LDS.64 R36, [R51+0x20] ;  /* 0x0000200033247984 */ /* 0x0000280000000a00 */
[----:B------:R0:W0:Y:S04]  /*1d00*/  LDS.64 R38, [R51+0x28] ;  /* 0x0000280033267984 */ /* 0x0000280000000a00 */
[----:B------:R0:W0:Y:S04]  /*1d10*/  LDS.64 R40, [R51+0x30] ;  /* 0x0000300033287984 */ /* 0x0000280000000a00 */
[----:B------:R0:W0:Y:S04]  /*1d20*/  LDS.64 R42, [R51+0x38] ;  /* 0x00003800332a7984 */ /* 0x0000280000000a00 */
[----:B------:R0:W0:Y:S01]  /*1d30*/  LDS.64 R44, [R51+0x40] ;  /* 0x00004000332c7984 */ /* 0x0000220000000a00 */
[----:B------:R-:W-:Y:S06]  /*1d40*/  BAR.SYNC.DEFER_BLOCKING 0x0 ;  /* 0x0000000000007b1d */ /* 0x000fec0000010000 */
[----:B-1234-:R-:W-:Y:S05]  /*1d50*/  BRA `(.L_x_201) ;  /* 0xffffffe400f87947 */ /* 0x01efea000383ffff */
.L_x_200:
[----:B------:R-:W-:Y:S01]  /*1d60*/  LEA R49, R5, UR4, 0x3 ;  /* 0x0000000405317c11 */ /* 0x000fe2000f8e18ff */
[----:B------:R-:W0:Y:S01]  /*1d70*/  LDCU.64 UR6, c[0x0][0x3a0] ;  /* 0x00007400ff0677ac */ /* 0x000e220008000a00 */
[----:B------:R-:W-:Y:S01]  /*1d80*/  LEA R53, R7, UR4, 0x3 ;  /* 0x0000000407357c11 */ /* 0x000fe2000f8e18ff */
[----:B------:R-:W-:Y:S01]  /*1d90*/  IMAD R52, R0, -0x40, R51 ;  /* 0xffffffc000347824 */ /* 0x000fe200078e0233 */
[----:B------:R-:W-:Y:S01]  /*1da0*/  LEA R57, R9, UR4, 0x3 ;  /* 0x0000000409397c11 */ /* 0x000fe2000f8e18ff */
[----:B------:R-:W-:Y:S01]  /*1db0*/  STS.64 [R49], R2 ;  /* 0x0000000231007388 */ /* 0x000fe20000000a00 */
[----:B------:R-:W-:Y:S01]  /*1dc0*/  LEA R59, R11, UR4, 0x3 ;  /* 0x000000040b3b7c11 */ /* 0x000fe2000f8e18ff */
[----:B------:R-:W1:Y:S01]  /*1dd0*/  LDC.64 R50, c[0x0][0x398] ;  /* 0x0000e600ff327b82 */ /* 0x000e620000000a00 */
[----:B------:R-:W-:Y:S01]  /*1de0*/  LEA R55, R55, UR4, 0x3 ;  /* 0x0000000437377c11 */ /* 0x000fe2000f8e18ff */
[----:B------:R-:W-:Y:S01]  /*1df0*/  STS.64 [R53], R12 ;  /* 0x0000000c35007388 */ /* 0x000fe20000000a00 */
[----:B------:R-:W-:-:S02]  /*1e00*/  LEA R61, R62, UR4, 0x3 ;  /* 0x000000043e3d7c11 */ /* 0x000fc4000f8e18ff */
[----:B------:R-:W-:Y:S01]  /*1e10*/  LEA R63, R64, UR4, 0x3 ;  /* 0x00000004403f7c11 */ /* 0x000fe2000f8e18ff */
[----:B------:R-:W-:Y:S01]  /*1e20*/  STS.64 [R57], R14 ;  /* 0x0000000e39007388 */ /* 0x000fe20000000a00 */
[----:B------:R-:W-:Y:S02]  /*1e30*/  LEA R65, R66, UR4, 0x3 ;  /* 0x0000000442417c11 */ /* 0x000fe4000f8e18ff */
[----:B------:R-:W-:Y:S01]  /*1e40*/  LEA R67, R68, UR4, 0x3 ;  /* 0x0000000444437c11 */ /* 0x000fe2000f8e18ff */
[----:B------:R-:W-:Y:S01]  /*1e50*/  STS.64 [R59], R16 ;  /* 0x000000103b007388 */ /* 0x000fe20000000a00 */
[----:B0-----:R-:W-:-:S03]  /*1e60*/  MOV R4, UR7 ;  /* 0x0000000700047c02 */ /* 0x001fc60008000f00 */
[----:B------:R-:W-:Y:S01]  /*1e70*/  STS.64 [R55], R18 ;  /* 0x0000001237007388 */ /* 0x000fe20000000a00 */
[----:B------:R-:W-:-:S03]  /*1e80*/  ISETP.LT.U32.AND P2, PT, R0, UR6, PT ;  /* 0x0000000600007c0c */ /* 0x000fc6000bf41070 */
[----:B------:R-:W-:Y:S01]  /*1e90*/  STS.64 [R61], R20 ;  /* 0x000000143d007388 */ /* 0x000fe20000000a00 */
[----:B------:R-:W-:-:S03]  /*1ea0*/  ISETP.GT.U32.AND.EX P2, PT, R4, RZ, PT, P2 ;  /* 0x000000ff0400720c */ /* 0x000fc60003f44120 */
[----:B------:R0:W-:Y:S04]  /*1eb0*/  STS.64 [R63], R22 ;  /* 0x000000163f007388 */ /* 0x0001e80000000a00 */
[----:B------:R2:W-:Y:S04]  /*1ec0*/  STS.64 [R65], R24 ;  /* 0x0000001841007388 */ /* 0x0005e80000000a00 */
[----:B------:R3:W-:Y:S01]  /*1ed0*/  STS.64 [R67], R26 ;  /* 0x0000001a43007388 */ /* 0x0007e20000000a00 */
[----:B------:R-:W-:Y:S01]  /*1ee0*/  BAR.SYNC.DEFER_BLOCKING 0x0 ;  /* 0x0000000000007b1d */ /* 0x000fe20000010000 */
[----:B0-----:R-:W-:-:S02]  /*1ef0*/  VIADD R22, R0, 0x100 ;  /* 0x0000010000167836 */ /* 0x001fc40000000000 */
[C---:B------:R-:W-:Y:S02]  /*1f00*/  VIADD R23, R0.reuse, 0x200 ;  /* 0x0000020000177836 */ /* 0x040fe40000000000 */
[----:B--2---:R-:W-:Y:S01]  /*1f10*/  VIADD R24, R0, 0x300 ;  /* 0x0000030000187836 */ /* 0x004fe20000000000 */
[----:B------:R-:W-:Y:S02]  /*1f20*/  ISETP.LT.U32.AND P1, PT, R22, UR6, PT ;  /* 0x0000000616007c0c */ /* 0x000fe4000bf21070 */
[----:B---3--:R-:W-:Y:S02]  /*1f30*/  LOP3.LUT R26, R0, 0x400, RZ, 0xfc, !PT ;  /* 0x00000400001a7812 */ /* 0x008fe400078efcff */
[----:B------:R-:W-:Y:S02]  /*1f40*/  ISETP.LT.U32.AND P0, PT, R23, UR6, PT ;  /* 0x0000000617007c0c */ /* 0x000fe4000bf01070 */
[----:B------:R-:W-:Y:S02]  /*1f50*/  ISETP.LT.U32.AND P4, PT, R24, UR6, PT ;  /* 0x0000000618007c0c */ /* 0x000fe4000bf81070 */
[----:B------:R-:W-:Y:S01]  /*1f60*/  ISETP.LT.U32.AND P6, PT, R26, UR6, PT ;  /* 0x000000061a007c0c */ /* 0x000fe2000bfc1070 */
[----:B------:R-:W0:Y:S04]  /*1f70*/  LDS.64 R2, [R52] ;  /* 0x0000000034027984 */ /* 0x000e280000000a00 */
[----:B------:R-:W-:Y:S04]  /*1f80*/  LDS.64 R4, [R52+0x800] ;  /* 0x0008000034047984 */ /* 0x000fe80000000a00 */
[----:B------:R-:W-:Y:S04]  /*1f90*/  LDS.64 R6, [R52+0x1000] ;  /* 0x0010000034067984 */ /* 0x000fe80000000a00 */
[----:B------:R-:W-:Y:S04]  /*1fa0*/  LDS.64 R8, [R52+0x1800] ;  /* 0x0018000034087984 */ /* 0x000fe80000000a00 */
[----:B------:R-:W-:Y:S04]  /*1fb0*/  LDS.64 R10, [R52+0x2000] ;  /* 0x00200000340a7984 */ /* 0x000fe80000000a00 */
[----:B------:R-:W-:Y:S04]  /*1fc0*/  LDS.64 R12, [R52+0x2800] ;  /* 0x00280000340c7984 */ /* 0x000fe80000000a00 */
[----:B------:R-:W-:Y:S04]  /*1fd0*/  LDS.64 R14, [R52+0x3000] ;  /* 0x00300000340e7984 */ /* 0x000fe80000000a00 */
[----:B------:R-:W-:Y:S04]  /*1fe0*/  LDS.64 R16, [R52+0x3800] ;  /* 0x0038000034107984 */ /* 0x000fe80000000a00 */
[----:B------:R-:W-:Y:S01]  /*1ff0*/  LDS.64 R18, [R52+0x4000] ;  /* 0x0040000034127984 */ /* 0x000fe20000000a00 */
[----:B------:R-:W-:Y:S06]  /*2000*/  BAR.SYNC.DEFER_BLOCKING 0x0 ;  /* 0x0000000000007b1d */ /* 0x000fec0000010000 */
[----:B------:R2:W-:Y:S04]  /*2010*/  STS.64 [R49], R28 ;  /* 0x0000001c31007388 */ /* 0x0005e80000000a00 */
[----:B------:R-:W-:Y:S04]  /*2020*/  STS.64 [R53], R30 ;  /* 0x0000001e35007388 */ /* 0x000fe80000000a00 */
[----:B------:R-:W-:Y:S04]  /*2030*/  STS.64 [R57], R32 ;  /* 0x0000002039007388 */ /* 0x000fe80000000a00 */
[----:B------:R-:W-:Y:S01]  /*2040*/  STS.64 [R59], R34 ;  /* 0x000000223b007388 */ /* 0x000fe20000000a00 */
[----:B--2---:R-:W2:Y:S01]  /*2050*/  LDC.64 R48, c[0x0][0x388] ;  /* 0x0000e200ff307b82 */ /* 0x004ea20000000a00 */
[----:B------:R-:W-:-:S02]  /*2060*/  IMAD.U32 R28, RZ, RZ, UR7 ;  /* 0x00000007ff1c7e24 */ /* 0x000fc4000f8e00ff */
[----:B------:R1:W-:Y:S03]  /*2070*/  STS.64 [R55], R36 ;  /* 0x0000002437007388 */ /* 0x0003e60000000a00 */
[----:B------:R-:W-:Y:S01]  /*2080*/  ISETP.GT.U32.AND.EX P1, PT, R28, RZ, PT, P1 ;  /* 0x000000ff1c00720c */ /* 0x000fe20003f24110 */
[----:B------:R3:W-:Y:S04]  /*2090*/  STS.64 [R61], R38 ;  /* 0x000000263d007388 */ /* 0x0007e80000000a00 */
[----:B------:R-:W-:Y:S04]  /*20a0*/  STS.64 [R63], R40 ;  /* 0x000000283f007388 */ /* 0x000fe80000000a00 */
[----:B------:R-:W-:Y:S01]  /*20b0*/  STS.64 [R65], R42 ;  /* 0x0000002a41007388 */ /* 0x000fe20000000a00 */
[----:B-1----:R-:W-:-:S03]  /*20c0*/  IMAD.WIDE.U32 R36, R0, 0x8, R50 ;  /* 0x0000000800247825 */ /* 0x002fc600078e0032 */
[----:B------:R-:W-:Y:S01]  /*20d0*/  STS.64 [R67], R44 ;  /* 0x0000002c43007388 */ /* 0x000fe20000000a00 */
[C---:B---3--:R-:W-:Y:S02]  /*20e0*/  VIADD R38, R0.reuse, 0x500 ;  /* 0x0000050000267836 */ /* 0x048fe40000000000 */
[C---:B------:R-:W-:Y:S01]  /*20f0*/  VIADD R39, R0.reuse, 0x600 ;  /* 0x0000060000277836 */ /* 0x040fe20000000000 */
[----:B------:R-:W-:Y:S01]  /*2100*/  BAR.SYNC.DEFER_BLOCKING 0x0 ;  /* 0x0000000000007b1d */ /* 0x000fe20000010000 */
[----:B--2---:R-:W-:Y:S01]  /*2110*/  IMAD.WIDE.U32 R34, R0, 0x8, R48 ;  /* 0x0000000800227825 */ /* 0x004fe200078e0030 */
[----:B------:R-:W-:Y:S02]  /*2120*/  ISETP.LT.U32.AND P5, PT, R38, UR6, PT ;  /* 0x0000000626007c0c */ /* 0x000fe4000bfa1070 */
[----:B------:R-:W-:Y:S01]  /*2130*/  ISETP.LT.U32.AND P3, PT, R39, UR6, PT ;  /* 0x0000000627007c0c */ /* 0x000fe2000bf61070 */
[C---:B------:R-:W-:Y:S01]  /*2140*/  VIADD R38, R0.reuse, 0x700 ;  /* 0x0000070000267836 */ /* 0x040fe20000000000 */
[----:B------:R-:W-:Y:S01]  /*2150*/  LOP3.LUT R0, R0, 0x800, RZ, 0xfc, !PT ;  /* 0x0000080000007812 */ /* 0x000fe200078efcff */
[----:B------:R-:W1:Y:S04]  /*2160*/  @P2 LDS.64 R46, [R52] ;  /* 0x00000000342e2984 */ /* 0x000e680000000a00 */
[----:B------:R-:W2:Y:S04]  /*2170*/  LDS.64 R20, [R52+0x800] ;  /* 0x0008000034147984 */ /* 0x000ea80000000a00 */
[----:B------:R-:W3:Y:S04]  /*2180*/  LDS.64 R22, [R52+0x1000] ;  /* 0x0010000034167984 */ /* 0x000ee80000000a00 */
[----:B------:R-:W4:Y:S04]  /*2190*/  LDS.64 R24, [R52+0x1800] ;  /* 0x0018000034187984 */ /* 0x000f280000000a00 */
[----:B------:R-:W5:Y:S04]  /*21a0*/  LDS.64 R26, [R52+0x2000] ;  /* 0x00200000341a7984 */ /* 0x000f680000000a00 */
[----:B------:R-:W5:Y:S04]  /*21b0*/  LDS.64 R28, [R52+0x2800] ;  /* 0x00280000341c7984 */ /* 0x000f680000000a00 */
[----:B------:R-:W5:Y:S04]  /*21c0*/  LDS.64 R30, [R52+0x3000] ;  /* 0x00300000341e7984 */ /* 0x000f680000000a00 */
[----:B------:R-:W5:Y:S04]  /*21d0*/  LDS.64 R32, [R52+0x3800] ;  /* 0x0038000034207984 */ /* 0x000f680000000a00 */
[----:B0-----:R0:W-:Y:S04]  /*21e0*/  @P2 STG.E.64 desc[UR10][R34.64], R2 ;  /* 0x0000000222002986 */ /* 0x0011e8000c101b0a */
[----:B-1----:R1:W-:Y:S01]  /*21f0*/  @P2 STG.E.64 desc[UR10][R36.64], R46 ;  /* 0x0000002e24002986 */ /* 0x0023e2000c101b0a */
[----:B------:R-:W-:Y:S01]  /*2200*/  ISETP.LT.U32.AND P2, PT, R38, UR6, PT ;  /* 0x0000000626007c0c */ /* 0x000fe2000bf41070 */
[----:B------:R-:W-:-:S02]  /*2210*/  IMAD.U32 R38, RZ, RZ, UR7 ;  /* 0x00000007ff267e24 */ /* 0x000fc4000f8e00ff */
[----:B------:R1:W-:Y:S01]  /*2220*/  @P1 STG.E.64 desc[UR10][R34.64+0x800], R4 ;  /* 0x0008000422001986 */ /* 0x0003e2000c101b0a */
[----:B0-----:R-:W-:Y:S02]  /*2230*/  IMAD.U32 R2, RZ, RZ, UR7 ;  /* 0x00000007ff027e24 */ /* 0x001fe4000f8e00ff */
[----:B------:R-:W-:Y:S01]  /*2240*/  ISETP.GT.U32.AND.EX P0, PT, R38, RZ, PT, P0 ;  /* 0x000000ff2600720c */ /* 0x000fe20003f04100 */
[----:B--2---:R1:W-:Y:S01]  /*2250*/  @P1 STG.E.64 desc[UR10][R36.64+0x800], R20 ;  /* 0x0008001424001986 */ /* 0x0043e2000c101b0a */
[----:B------:R-:W-:Y:S01]  /*2260*/  ISETP.LT.U32.AND P1, PT, R0, UR6, PT ;  /* 0x0000000600007c0c */ /* 0x000fe2000bf21070 */
[----:B------:R-:W-:Y:S01]  /*2270*/  IMAD.U32 R0, RZ, RZ, UR7 ;  /* 0x00000007ff007e24 */ /* 0x000fe2000f8e00ff */
[----:B------:R-:W-:Y:S02]  /*2280*/  ISETP.GT.U32.AND.EX P6, PT, R38, RZ, PT, P6 ;  /* 0x000000ff2600720c */ /* 0x000fe40003fc4160 */
[----:B------:R-:W-:Y:S02]  /*2290*/  ISETP.GT.U32.AND.EX P5, PT, R2, RZ, PT, P5 ;  /* 0x000000ff0200720c */ /* 0x000fe40003fa4150 */
[----:B------:R-:W-:-:S02]  /*22a0*/  ISETP.GT.U32.AND.EX P4, PT, R0, RZ, PT, P4 ;  /* 0x000000ff0000720c */ /* 0x000fc40003f84140 */
[----:B------:R-:W-:Y:S02]  /*22b0*/  ISETP.GT.U32.AND.EX P3, PT, R0, RZ, PT, P3 ;  /* 0x000000ff0000720c */ /* 0x000fe40003f64130 */
[----:B------:R-:W-:Y:S01]  /*22c0*/  ISETP.GT.U32.AND.EX P2, PT, R2, RZ, PT, P2 ;  /* 0x000000ff0200720c */ /* 0x000fe20003f44120 */
[----:B------:R1:W-:Y:S01]  /*22d0*/  @P0 STG.E.64 desc[UR10][R34.64+0x1000], R6 ;  /* 0x0010000622000986 */ /* 0x0003e2000c101b0a */
[----:B------:R-:W-:-:S03]  /*22e0*/  ISETP.GT.U32.AND.EX P1, PT, R0, RZ, PT, P1 ;  /* 0x000000ff0000720c */ /* 0x000fc60003f24110 */
[----:B---3--:R1:W-:Y:S04]  /*22f0*/  @P0 STG.E.64 desc[UR10][R36.64+0x1000], R22 ;  /* 0x0010001624000986 */ /* 0x0083e8000c101b0a */
[----:B------:R1:W-:Y:S04]  /*2300*/  @P4 STG.E.64 desc[UR10][R34.64+0x1800], R8 ;  /* 0x0018000822004986 */ /* 0x0003e8000c101b0a */
[----:B----4-:R1:W-:Y:S04]  /*2310*/  @P4 STG.E.64 desc[UR10][R36.64+0x1800], R24 ;  /* 0x0018001824004986 */ /* 0x0103e8000c101b0a */
[----:B------:R1:W-:Y:S04]  /*2320*/  @P6 STG.E.64 desc[UR10][R34.64+0x2000], R10 ;  /* 0x0020000a22006986 */ /* 0x0003e8000c101b0a */
[----:B-----5:R1:W-:Y:S04]  /*2330*/  @P6 STG.E.64 desc[UR10][R36.64+0x2000], R26 ;  /* 0x0020001a24006986 */ /* 0x0203e8000c101b0a */
[----:B------:R1:W-:Y:S04]  /*2340*/  @P5 STG.E.64 desc[UR10][R34.64+0x2800], R12 ;  /* 0x0028000c22005986 */ /* 0x0003e8000c101b0a */
[----:B------:R1:W-:Y:S04]  /*2350*/  @P5 STG.E.64 desc[UR10][R36.64+0x2800], R28 ;  /* 0x0028001c24005986 */ /* 0x0003e8000c101b0a */
[----:B------:R1:W-:Y:S04]  /*2360*/  @P3 STG.E.64 desc[UR10][R34.64+0x3000], R14 ;  /* 0x0030000e22003986 */ /* 0x0003e8000c101b0a */
[----:B------:R1:W-:Y:S04]  /*2370*/  @P3 STG.E.64 desc[UR10][R36.64+0x3000], R30 ;  /* 0x0030001e24003986 */ /* 0x0003e8000c101b0a */
[----:B------:R1:W-:Y:S04]  /*2380*/  @P2 STG.E.64 desc[UR10][R34.64+0x3800], R16 ;  /* 0x0038001022002986 */ /* 0x0003e8000c101b0a */
[----:B------:R1:W-:Y:S01]  /*2390*/  @P2 STG.E.64 desc[UR10][R36.64+0x3800], R32 ;  /* 0x0038002024002986 */ /* 0x0003e2000c101b0a */
[----:B------:R-:W-:Y:S05]  /*23a0*/  @!P1 EXIT ;  /* 0x000000000000994d */ /* 0x000fea0003800000 */
[----:B------:R-:W0:Y:S04]  /*23b0*/  LDS.64 R2, [R52+0x4000] ;  /* 0x0040000034027984 */ /* 0x000e280000000a00 */
[----:B------:R-:W-:Y:S04]  /*23c0*/  STG.E.64 desc[UR10][R34.64+0x4000], R18 ;  /* 0x0040001222007986 */ /* 0x000fe8000c101b0a */
[----:B0-----:R-:W-:Y:S01]  /*23d0*/  STG.E.64 desc[UR10][R36.64+0x4000], R2 ;  /* 0x0040000224007986 */ /* 0x001fe2000c101b0a */
[----:B------:R-:W-:Y:S05]  /*23e0*/  EXIT ;  /* 0x000000000000794d */ /* 0x000fea0003800000 */
.L_x_202:
        /* <DEDUP_REMOVED lines=9> */
.L_x_2576:


//--------------------- .text._ZN3cub18CUB_300001_SM_10006detail10radix_sort29DeviceRadixSortOnesweepKernelINS1_5radix10policy_hubImiyE10Policy1000ELNS0_9SortOrderE0EmiyiiNS1_21identity_decomposer_tEEEvPT5_SB_PT3_PKSC_PT1_PKSG_PT2_PKSK_T4_iiT6_ --------------------------
	.section	.text._ZN3cub18CUB_300001_SM_10006detail10radix_sort29DeviceRadixSortOnesweepKernelINS1_5radix10policy_hubImiyE10Policy1000ELNS0_9SortOrderE0EmiyiiNS1_21identity_decomposer_tEEEvPT5_SB_PT3_PKSC_PT1_PKSG_PT2_PKSK_T4_iiT6_,"ax",@progbits
	.align	128
        .global         _ZN3cub18CUB_300001_SM_10006detail10radix_sort29DeviceRadixSortOnesweepKernelINS1_5radix10policy_hubImiyE10Policy1000ELNS0_9SortOrderE0EmiyiiNS1_21identity_decomposer_tEEEvPT5_SB_PT3_PKSC_PT1_PKSG_PT2_PKSK_T4_iiT6_
        .type           _ZN3cub18CUB_300001_SM_10006detail10radix_sort29DeviceRadixSortOnesweepKernelINS1_5radix10policy_hubImiyE10Policy1000ELNS0_9SortOrderE0EmiyiiNS1_21identity_decomposer_tEEEvPT5_SB_PT3_PKSC_PT1_PKSG_PT2_PKSK_T4_iiT6_,@function
        .size           _ZN3cub18CUB_300001_SM_10006detail10radix_sort29DeviceRadixSortOnesweepKernelINS1_5radix10policy_hubImiyE10Policy1000ELNS0_9SortOrderE0EmiyiiNS1_21identity_decomposer_tEEEvPT5_SB_PT3_PKSC_PT1_PKSG_PT2_PKSK_T4_iiT6_,(.L_x_2577 - _ZN3cub18CUB_300001_SM_10006detail10radix_sort29DeviceRadixSortOnesweepKernelINS1_5radix10policy_hubImiyE10Policy1000ELNS0_9SortOrderE0EmiyiiNS1_21identity_decomposer_tEEEvPT5_SB_PT3_PKSC_PT1_PKSG_PT2_PKSK_T4_iiT6_)
        .other          _ZN3cub18CUB_300001_SM_10006detail10radix_sort29DeviceRadixSortOnesweepKernelINS1_5radix10policy_hubImiyE10Policy1000ELNS0_9SortOrderE0EmiyiiNS1_21identity_decomposer_tEEEvPT5_SB_PT3_PKSC_PT1_PKSG_PT2_PKSK_T4_iiT6_,@"STO_CUDA_ENTRY STV_DEFAULT"
_ZN3cub18CUB_300001_SM_10006detail10radix_sort29DeviceRadixSortOnesweepKernelINS1_5radix10policy_hubImiyE10Policy1000ELNS0_9SortOrderE0EmiyiiNS1_21identity_decomposer_tEEEvPT5_SB_PT3_PKSC_PT1_PKSG_PT2_PKSK_T4_iiT6_:
.text._ZN3cub18CUB_300001_SM_10006detail10radix_sort29DeviceRadixSortOnesweepKernelINS1_5radix10policy_hubImiyE10Policy1000ELNS0_9SortOrderE0EmiyiiNS1_21identity_decomposer_tEEEvPT5_SB_PT3_PKSC_PT1_PKSG_PT2_PKSK_T4_iiT6_:
        /* <DEDUP_REMOVED lines=16> */
.L_x_204:
[----:B------:R-:W-:Y:S05]  /*0100*/  BSYNC.RECONVERGENT B0 ;  /* 0x0000000000007941 */ /* 0x000fea0003800200 */
.L_x_203:
[----:B------:R-:W-:Y:S01]  /*0110*/  BAR.SYNC.DEFER_BLOCKING 0x0 ;  /* 0x0000000000007b1d */ /* 0x000fe20000010000 */
[----:B------:R-:W-:-:S05]  /*0120*/  SHF.R.U32.HI R36, RZ, 0x5, R5 ;  /* 0x00000005ff247819 */ /* 0x000fca0000011605 */
[----:B------:R-:W1:Y:S01]  /*0130*/  LDCU UR4, c[0x0][0x3c0] ;  /* 0x00007800ff0477ac */ /* 0x000e620008000800 */
[----:B------:R-:W2:Y:S01]  /*0140*/  S2R R39, SR_LANEID ;  /* 0x0000000000277919 */ /* 0x000ea20000000000 */
[----:B------:R-:W3:Y:S02]  /*0150*/  LDS R37, [R53+0xb400] ;  /* 0x00b4000035257984 */ /* 0x000ee40000000800 */
[----:B---3--:R-:W-:-:S04]  /*0160*/  IMAD R3, R37, 0x1680, RZ ;  /* 0x0000168025037824 */ /* 0x008fc800078e02ff */
[----:B------:R-:W-:Y:S01]  /*0170*/  VIADD R0, R3, 0x1680 ;  /* 0x0000168003007836 */ /* 0x000fe20000000000 */
[----:B------:R-:W-:-:S04]  /*0180*/  SHF.R.S32.HI R9, RZ, 0x1f, R3 ;  /* 0x0000001fff097819 */ /* 0x000fc80000011403 */
[----:B-1----:R-:W-:-:S13]  /*0190*/  ISETP.GT.AND P0, PT, R0, UR4, PT ;  /* 0x0000000400007c0c */ /* 0x002fda000bf04270 */
[----:B--2---:R-:W-:Y:S05]  /*01a0*/  @P0 BRA `(.L_x_205) ;  /* 0x0000000000600947 */ /* 0x004fea0003800000 */
        /* <DEDUP_REMOVED lines=24> */
.L_x_205:
[----:B------:R-:W1:Y:S01]  /*0330*/  LDCU.64 UR6, c[0x0][0x3a8] ;  /* 0x00007500ff0677ac */ /* 0x000e620008000a00 */
        /* <DEDUP_REMOVED lines=10> */
[C---:B0-----:R-:W-:Y:S01]  /*03e0*/  VIADD R2, R0.reuse, 0x20 ;  /* 0x0000002000027836 */ /* 0x041fe20000000000 */
[CC--:B------:R-:W-:Y:S01]  /*03f0*/  ISETP.GE.AND P3, PT, R0.reuse, R7.reuse, PT ;  /* 0x000000070000720c */ /* 0x0c0fe20003f66270 */
[----:B------:R-:W-:Y:S01]  /*0400*/  VIADD R8, R0, 0x60 ;  /* 0x0000006000087836 */ /* 0x000fe20000000000 */
[-C--:B------:R-:W-:Y:S01]  /*0410*/  ISETP.GE.AND P5, PT, R6, R7.reuse, PT ;  /* 0x000000070600720c */ /* 0x080fe20003fa6270 */
[----:B------:R-:W-:Y:S01]  /*0420*/  VIADD R6, R0, 0x80 ;  /* 0x0000008000067836 */ /* 0x000fe20000000000 */
[-C--:B------:R-:W-:Y:S01]  /*0430*/  ISETP.GE.AND P4, PT, R2, R7.reuse, PT ;  /* 0x000000070200720c */ /* 0x080fe20003f86270 */
[----:B------:R-:W-:Y:S01]  /*0440*/  IMAD.X R83, RZ, RZ, R9, P0 ;  /* 0x000000ffff537224 */ /* 0x000fe200000e0609 */
[----:B-1----:R-:W-:Y:S01]  /*0450*/  LEA R2, P2, R78, UR6, 0x3 ;  /* 0x000000064e027c11 */ /* 0x002fe2000f8418ff */
[----:B------:R-:W-:Y:S01]  /*0460*/  IMAD.MOV.U32 R30, RZ, RZ, -0x1 ;  /* 0xffffffffff1e7424 */ /* 0x000fe200078e00ff */
        /* <DEDUP_REMOVED lines=8> */
[----:B------:R-:W-:Y:S01]  /*04f0*/  VIADD R6, R0, 0x120 ;  /* 0x0000012000067836 */ /* 0x000fe20000000000 */
[-C--:B------:R-:W-:Y:S01]  /*0500*/  ISETP.GE.AND P1, PT, R8, R7.reuse, PT ;  /* 0x000000070800720c */ /* 0x080fe20003f26270 */
[----:B------:R-:W-:Y:S01]  /*0510*/  VIADD R10, R0, 0xc0 ;  /* 0x000000c0000a7836 */ /* 0x000fe20000000000 */
[----:B------:R1:W5:Y:S01]  /*0520*/  @!P5 LDG.E.64 R30, desc[UR8][R2.64+0x200] ;  /* 0x00020008021ed981 */ /* 0x000362000c1e1b00 */
[----:B------:R-:W-:Y:S01]  /*0530*/  IMAD.MOV.U32 R26, RZ, RZ, -0x1 ;  /* 0xffffffffff1a7424 */ /* 0x000fe200078e00ff */
[-C--:B------:R-:W-:Y:S01]  /*0540*/  ISETP.GE.AND P5, PT, R6, R7.reuse, PT ;  /* 0x000000070600720c */ /* 0x080fe20003fa6270 */
[----:B------:R-:W-:Y:S01]  /*0550*/  IMAD.MOV.U32 R27, RZ, RZ, -0x1 ;  /* 0xffffffffff1b7424 */ /* 0x000fe200078e00ff */
[----:B------:R-:W-:Y:S01]  /*0560*/  ISETP.GE.AND P2, PT, R10, R7, PT ;  /* 0x000000070a00720c */ /* 0x000fe20003f46270 */
[C---:B------:R-:W-:Y:S01]  /*0570*/  VIADD R8, R0.reuse, 0x100 ;  /* 0x0000010000087836 */ /* 0x040fe20000000000 */
[----:B------:R1:W5:Y:S01]  /*0580*/  @!P4 LDG.E.64 R32, desc[UR8][R2.64+0x100] ;  /* 0x000100080220c981 */ /* 0x000362000c1e1b00 */
[----:B------:R-:W-:-:S02]  /*0590*/  VIADD R6, R0, 0x160 ;  /* 0x0000016000067836 */ /* 0x000fc40000000000 */
[----:B------:R-:W-:Y:S01]  /*05a0*/  IMAD.MOV.U32 R28, RZ, RZ, -0x1 ;  /* 0xffffffffff1c7424 */ /* 0x000fe200078e00ff */
[----:B------:R1:W5:Y:S01]  /*05b0*/  @!P0 LDG.E.64 R26, desc[UR8][R2.64+0x400] ;  /* 0x00040008021a8981 */ /* 0x000362000c1e1b00 */
[----:B------:R-:W-:Y:S01]  /*05c0*/  IMAD.MOV.U32 R29, RZ, RZ, -0x1 ;  /* 0xffffffffff1d7424 */ /* 0x000fe200078e00ff */
[-C--:B------:R-:W-:Y:S01]  /*05d0*/  ISETP.GE.AND P4, PT, R8, R7.reuse, PT ;  /* 0x000000070800720c */ /* 0x080fe20003f86270 */
[----:B------:R-:W-:Y:S01]  /*05e0*/  IMAD.MOV.U32 R24, RZ, RZ, -0x1 ;  /* 0xffffffffff187424 */ /* 0x000fe200078e00ff */
[----:B------:R-:W-:Y:S01]  /*05f0*/  ISETP.GE.AND P0, PT, R6, R7, PT ;  /* 0x000000070600720c */ /* 0x000fe20003f06270 */
[----:B------:R-:W-:Y:S02]  /*0600*/  IMAD.MOV.U32 R25, RZ, RZ, -0x1 ;  /* 0xffffffffff197424 */ /* 0x000fe400078e00ff */
        /* <DEDUP_REMOVED lines=37> */
.L_x_206:
[----:B01----:R-:W-:Y:S01]  /*0860*/  VIMNMX R2, PT, PT, R39, 0xe0, !PT ;  /* 0x000000e027027848 */ /* 0x003fe20007fe0100 */
[----:B------:R-:W-:Y:S01]  /*0870*/  BSSY.RECONVERGENT B0, `(.L_x_207) ;  /* 0x0000021000007945 */ /* 0x000fe20003800200 */
[----:B------:R-:W-:Y:S02]  /*0880*/  IMAD.SHL.U32 R36, R36, 0x400, RZ ;  /* 0x0000040024247824 */ /* 0x000fe400078e00ff */
[----:B------:R-:W-:-:S04]  /*0890*/  IADD3 R2, PT, PT, R2, 0x1f, -R39 ;  /* 0x0000001f02027810 */ /* 0x000fc80007ffe827 */
[C---:B------:R-:W-:Y:S02]  /*08a0*/  ISETP.GE.U32.AND P0, PT, R2.reuse, 0x1e0, PT ;  /* 0x000001e00200780c */ /* 0x040fe40003f06070 */
[----:B------:R-:W-:-:S04]  /*08b0*/  LEA.HI R3, R2, 0x1, RZ, 0x1b ;  /* 0x0000000102037811 */ /* 0x000fc800078fd8ff */
[----:B------:R-:W-:-:S04]  /*08c0*/  LOP3.LUT R40, R3, 0xf, RZ, 0xc0, !PT ;  /* 0x0000000f03287812 */ /* 0x000fc800078ec0ff */
[----:B------:R-:W-:-:S03]  /*08d0*/  ISETP.NE.AND P1, PT, R40, RZ, PT ;  /* 0x000000ff2800720c */ /* 0x000fc60003f25270 */
[----:B------:R-:W-:Y:S10]  /*08e0*/  @!P0 BRA `(.L_x_208) ;  /* 0x0000000000648947 */ /* 0x000ff40003800000 */
[----:B------:R-:W-:Y:S01]  /*08f0*/  IMAD R38, R39, 0x4, R36 ;  /* 0x0000000427267824 */ /* 0x000fe200078e0224 */
[----:B------:R-:W-:-:S04]  /*0900*/  LOP3.LUT R2, R3, 0xffffff0, RZ, 0xc0, !PT ;  /* 0x0ffffff003027812 */ /* 0x000fc800078ec0ff */
[----:B------:R-:W-:Y:S01]  /*0910*/  IADD3 R38, PT, PT, R38, 0x400, R53 ;  /* 0x0000040026267810 */ /* 0x000fe20007ffe035 */
[----:B------:R-:W-:-:S07]  /*0920*/  IMAD.MOV R2, RZ, RZ, -R2 ;  /* 0x000000ffff027224 */ /* 0x000fce00078e0a02 */
.L_x_209:
        /* <DEDUP_REMOVED lines=21> */
.L_x_208:
[----:B------:R-:W-:Y:S05]  /*0a80*/  BSYNC.RECONVERGENT B0 ;  /* 0x0000000000007941 */ /* 0x000fea0003800200 */
.L_x_207:
        /* <DEDUP_REMOVED lines=18> */
.L_x_213:
[----:B------:R-:W-:Y:S05]  /*0bb0*/  BSYNC.RECONVERGENT B1 ;  /* 0x0000000000017941 */ /* 0x000fea0003800200 */
.L_x_212:
[----:B------:R-:W-:Y:S05]  /*0bc0*/  @!P1 BRA `(.L_x_211) ;  /* 0x0000000000489947 */ /* 0x000fea0003800000 */
[----:B------:R-:W-:Y:S02]  /*0bd0*/  ISETP.GE.U32.AND P0, PT, R41, 0x4, PT ;  /* 0x000000042900780c */ /* 0x000fe40003f06070 */
[----:B------:R-:W-:-:S04]  /*0be0*/  LOP3.LUT R3, R3, 0x3, RZ, 0xc0, !PT ;  /* 0x0000000303037812 */ /* 0x000fc800078ec0ff */
[----:B------:R-:W-:-:S07]  /*0bf0*/  ISETP.NE.AND P1, PT, R3, RZ, PT ;  /* 0x000000ff0300720c */ /* 0x000fce0003f25270 */
[C---:B------:R-:W-:Y:S02]  /*0c00*/  @P0 IMAD R2, R39.reuse, 0x4, R2 ;  /* 0x0000000427020824 */ /* 0x040fe400078e0202 */
[----:B------:R-:W-:-:S03]  /*0c10*/  @P0 VIADD R39, R39, 0x80 ;  /* 0x0000008027270836 */ /* 0x000fc60000000000 */
[----:B------:R1:W-:Y:S04]  /*0c20*/  @P0 STS [R2], RZ ;  /* 0x000000ff02000388 */ /* 0x0003e80000000800 */
[----:B------:R1:W-:Y:S04]  /*0c30*/  @P0 STS [R2+0x80], RZ ;  /* 0x000080ff02000388 */ /* 0x0003e80000000800 */
[----:B------:R1:W-:Y:S04]  /*0c40*/  @P0 STS [R2+0x100], RZ ;  /* 0x000100ff02000388 */ /* 0x0003e80000000800 */
[----:B------:R1:W-:Y:S01]  /*0c50*/  @P0 STS [R2+0x180], RZ ;  /* 0x000180ff02000388 */ /* 0x0003e20000000800 */
[----:B------:R-:W-:Y:S05]  /*0c60*/  @!P1 BRA `(.L_x_211) ;  /* 0x0000000000209947 */ /* 0x000fea0003800000 */
[----:B------:R-:W-:Y:S02]  /*0c70*/  IMAD R36, R39, 0x4, R36 ;  /* 0x0000000427247824 */ /* 0x000fe400078e0224 */
[----:B------:R-:W-:Y:S02]  /*0c80*/  IMAD.MOV R3, RZ, RZ, -R3 ;  /* 0x000000ffff037224 */ /* 0x000fe400078e0a03 */
[----:B------:R-:W-:-:S07]  /*0c90*/  IMAD.IADD R36, R53, 0x1, R36 ;  /* 0x0000000135247824 */ /* 0x000fce00078e0224 */
.L_x_214:
[----:B------:R-:W-:Y:S01]  /*0ca0*/  VIADD R3, R3, 0x1 ;  /* 0x0000000103037836 */ /* 0x000fe20000000000 */
[----:B------:R2:W-:Y:S04]  /*0cb0*/  STS [R36], RZ ;  /* 0x000000ff24007388 */ /* 0x0005e80000000800 */
[----:B------:R-:W-:Y:S01]  /*0cc0*/  ISETP.NE.AND P0, PT, R3, RZ, PT ;  /* 0x000000ff0300720c */ /* 0x000fe20003f05270 */
[----:B--2---:R-:W-:-:S12]  /*0cd0*/  VIADD R36, R36, 0x80 ;  /* 0x0000008024247836 */ /* 0x004fd80000000000 */
[----:B------:R-:W-:Y:S05]  /*0ce0*/  @P0 BRA `(.L_x_214) ;  /* 0xfffffffc00ec0947 */ /* 0x000fea000383ffff */
.L_x_211:
[----:B------:R-:W-:Y:S05]  /*0cf0*/  BSYNC.RECONVERGENT B0 ;  /* 0x0000000000007941 */ /* 0x000fea0003800200 */
.L_x_210:
[----:B------:R-:W2:Y:S01]  /*0d00*/  LDCU UR4, c[0x0][0x3c8] ;  /* 0x00007900ff0477ac */ /* 0x000ea20008000800 */
[C---:B-1----:R-:W-:Y:S01]  /*0d10*/  IMAD.SHL.U32 R2, R5.reuse, 0x20, RZ ;  /* 0x0000002005027824 */ /* 0x042fe200078e00ff */
[----:B------:R-:W-:Y:S01]  /*0d20*/  ISETP.GT.U32.AND P2, PT, R5, 0xff, PT ;  /* 0x000000ff0500780c */ /* 0x000fe20003f44070 */
[----:B------:R-:W-:Y:S01]  /*0d30*/  BSSY.RECONVERGENT B0, `(.L_x_215) ;  /* 0x000006c000007945 */ /* 0x000fe20003800200 */
[----:B------:R-:W1:Y:S01]  /*0d40*/  LDCU UR6, c[0x0][0x3c4] ;  /* 0x00007880ff0677ac */ /* 0x000e620008000800 */
[----:B------:R-:W-:Y:S01]  /*0d50*/  IMAD.MOV.U32 R52, RZ, RZ, RZ ;  /* 0x000000ffff347224 */ /* 0x000fe200078e00ff */
[----:B------:R-:W-:Y:S01]  /*0d60*/  LOP3.LUT R2, R2, 0x7c00, RZ, 0xc0, !PT ;  /* 0x00007c0002027812 */ /* 0x000fe200078ec0ff */
[----:B------:R-:W-:Y:S01]  /*0d70*/  UMOV UR5, 0xffffffff ;  /* 0xffffffff00057882 */ /* 0x000fe20000000000 */
[----:B------:R-:W-:-:S03]  /*0d80*/  P2R R81, PR, RZ, 0x4 ;  /* 0x00000004ff517803 */ /* 0x000fc60000000000 */
[----:B------:R-:W-:Y:S01]  /*0d90*/  IMAD.IADD R49, R53, 0x1, R2 ;  /* 0x0000000135317824 */ /* 0x000fe200078e0202 */
[----:B--2---:R-:W-:Y:S01]  /*0da0*/  USHF.L.U32 UR4, UR5, UR4, URZ ;  /* 0x0000000405047299 */ /* 0x004fe200080006ff */
[----:B-1---5:R-:W-:Y:S02]  /*0db0*/  SHF.R.U64 R39, R34, UR6, R35 ;  /* 0x0000000622277c19 */ /* 0x022fe40008001223 */
[----:B------:R-:W-:-:S03]  /*0dc0*/  SHF.R.U64 R3, R32, UR6, R33 ;  /* 0x0000000620037c19 */ /* 0x000fc60008001221 */
[----:B------:R-:W-:Y:S02]  /*0dd0*/  LOP3.LUT R39, R39, UR4, RZ, 0x30, !PT ;  /* 0x0000000427277c12 */ /* 0x000fe4000f8e30ff */
[----:B------:R-:W-:Y:S02]  /*0de0*/  LOP3.LUT R2, R3, UR4, RZ, 0x30, !PT ;  /* 0x0000000403027c12 */ /* 0x000fe4000f8e30ff */
[----:B------:R-:W-:Y:S01]  /*0df0*/  SHF.R.U64 R64, R30, UR6, R31 ;  /* 0x000000061e407c19 */ /* 0x000fe2000800121f */
[----:B------:R-:W-:Y:S01]  /*0e00*/  IMAD R36, R39, 0x4, R49 ;  /* 0x0000000427247824 */ /* 0x000fe200078e0231 */
[----:B------:R-:W-:Y:S01]  /*0e10*/  SHF.R.U64 R44, R28, UR6, R29 ;  /* 0x000000061c2c7c19 */ /* 0x000fe2000800121d */
[----:B0-----:R-:W-:Y:S01]  /*0e20*/  IMAD R38, R2, 0x4, R49 ;  /* 0x0000000402267824 */ /* 0x001fe200078e0231 */
[----:B------:R-:W-:Y:S01]  /*0e30*/  SHF.R.U64 R61, R26, UR6, R27 ;  /* 0x000000061a3d7c19 */ /* 0x000fe2000800121b */
[----:B------:R-:W-:Y:S01]  /*0e40*/  NOP ;  /* 0x0000000000007918 */ /* 0x000fe20000000000 */
[----:B------:R-:W-:Y:S01]  /*0e50*/  SHF.R.U64 R59, R24, UR6, R25 ;  /* 0x00000006183b7c19 */ /* 0x000fe20008001219 */
[----:B------:R0:W-:Y:S01]  /*0e60*/  ATOMS.POPC.INC.32 RZ, [R36+URZ] ;  /* 0x0000000024ff7f8c */ /* 0x0001e2000d8000ff */
[----:B------:R-:W-:Y:S01]  /*0e70*/  SHF.R.U64 R57, R22, UR6, R23 ;  /* 0x0000000616397c19 */ /* 0x000fe20008001217 */
[----:B------:R-:W1:Y:S01]  /*0e80*/  LDC.64 R2, c[0x0][0x380] ;  /* 0x0000e000ff027b82 */ /* 0x000e620000000a00 */
[----:B------:R-:W-:Y:S01]  /*0e90*/  LOP3.LUT R64, R64, UR4, RZ, 0x30, !PT ;  /* 0x0000000440407c12 */ /* 0x000fe2000f8e30ff */
[----:B------:R2:W-:Y:S01]  /*0ea0*/  ATOMS.POPC.INC.32 RZ, [R38+URZ] ;  /* 0x0000000026ff7f8c */ /* 0x0005e2000d8000ff */
[----:B------:R-:W-:-:S02]  /*0eb0*/  SHF.R.U64 R54, R20, UR6, R21 ;  /* 0x0000000614367c19 */ /* 0x000fc40008001215 */
[----:B------:R-:W-:Y:S01]  /*0ec0*/  LOP3.LUT R44, R44, UR4, RZ, 0x30, !PT ;  /* 0x000000042c2c7c12 */ /* 0x000fe2000f8e30ff */
[----:B------:R-:W-:Y:S01]  /*0ed0*/  IMAD R64, R64, 0x4, R49 ;  /* 0x0000000440407824 */ /* 0x000fe200078e0231 */
[----:B------:R-:W-:Y:S02]  /*0ee0*/  SHF.R.U64 R50, R18, UR6, R19 ;  /* 0x0000000612327c19 */ /* 0x000fe40008001213 */
[----:B------:R-:W-:Y:S01]  /*0ef0*/  LOP3.LUT R61, R61, UR4, RZ, 0x30, !PT ;  /* 0x000000043d3d7c12 */ /* 0x000fe2000f8e30ff */
[----:B------:R-:W-:Y:S01]  /*0f00*/  IMAD R63, R44, 0x4, R49 ;  /* 0x000000042c3f7824 */ /* 0x000fe200078e0231 */
[----:B------:R-:W-:Y:S01]  /*0f10*/  SHF.R.U64 R43, R16, UR6, R17 ;  /* 0x00000006102b7c19 */ /* 0x000fe20008001211 */
[----:B------:R3:W-:Y:S01]  /*0f20*/  ATOMS.POPC.INC.32 RZ, [R64+URZ] ;  /* 0x0000000040ff7f8c */ /* 0x0007e2000d8000ff */
[----:B------:R-:W-:Y:S01]  /*0f30*/  LOP3.LUT R59, R59, UR4, RZ, 0x30, !PT ;  /* 0x000000043b3b7c12 */ /* 0x000fe2000f8e30ff */
[----:B------:R-:W-:Y:S01]  /*0f40*/  IMAD R62, R61, 0x4, R49 ;  /* 0x000000043d3e7824 */ /* 0x000fe200078e0231 */
[----:B0-----:R-:W-:Y:S01]  /*0f50*/  SHF.R.U64 R36, R14, UR6, R15 ;  /* 0x000000060e247c19 */ /* 0x001fe2000800120f */
[----:B------:R3:W-:Y:S01]  /*0f60*/  ATOMS.POPC.INC.32 RZ, [R63+URZ] ;  /* 0x000000003fff7f8c */ /* 0x0007e2000d8000ff */
[----:B------:R-:W-:Y:S01]  /*0f70*/  LOP3.LUT R57, R57, UR4, RZ, 0x30, !PT ;  /* 0x0000000439397c12 */ /* 0x000fe2000f8e30ff */
[----:B------:R-:W-:Y:S01]  /*0f80*/  IMAD R60, R59, 0x4, R49 ;  /* 0x000000043b3c7824 */ /* 0x000fe200078e0231 */
[----:B--2---:R-:W-:Y:S01]  /*0f90*/  SHF.R.U64 R38, R12, UR6, R13 ;  /* 0x000000060c267c19 */ /* 0x004fe2000800120d */
[----:B------:R3:W-:Y:S01]  /*0fa0*/  ATOMS.POPC.INC.32 RZ, [R62+URZ] ;  /* 0x000000003eff7f8c */ /* 0x0007e2000d8000ff */
[----:B------:R-:W-:Y:S01]  /*0fb0*/  LOP3.LUT R54, R54, UR4, RZ, 0x30, !PT ;  /* 0x0000000436367c12 */ /* 0x000fe2000f8e30ff */
[----:B------:R-:W-:Y:S01]  /*0fc0*/  IMAD R58, R57, 0x4, R49 ;  /* 0x00000004393a7824 */ /* 0x000fe200078e0231 */
[----:B------:R-:W-:Y:S01]  /*0fd0*/  SHF.R.U64 R40, R10, UR6, R11 ;  /* 0x000000060a287c19 */ /* 0x000fe2000800120b */
        /* <DEDUP_REMOVED lines=10> */
[--C-:B------:R-:W-:Y:S01]  /*1080*/  IMAD R44, R43, 0x4, R49.reuse ;  /* 0x000000042b2c7824 */ /* 0x100fe200078e0231 */
[----:B------:R-:W-:Y:S01]  /*1090*/  LOP3.LUT R38, R38, UR4, RZ, 0x30, !PT ;  /* 0x0000000426267c12 */ /* 0x000fe2000f8e30ff */
[----:B------:R3:W-:Y:S01]  /*10a0*/  ATOMS.POPC.INC.32 RZ, [R51+URZ] ;  /* 0x0000000033ff7f8c */ /* 0x0007e2000d8000ff */
[----:B------:R-:W-:Y:S01]  /*10b0*/  LOP3.LUT R40, R40, UR4, RZ, 0x30, !PT ;  /* 0x0000000428287c12 */ /* 0x000fe2000f8e30ff */
[--C-:B------:R-:W-:Y:S01]  /*10c0*/  IMAD R45, R36, 0x4, R49.reuse ;  /* 0x00000004242d7824 */ /* 0x100fe200078e0231 */
[----:B------:R-:W-:Y:S01]  /*10d0*/  LOP3.LUT R41, R41, UR4, RZ, 0x30, !PT ;  /* 0x0000000429297c12 */ /* 0x000fe2000f8e30ff */
[--C-:B------:R-:W-:Y:S01]  /*10e0*/  IMAD R46, R38, 0x4, R49.reuse ;  /* 0x00000004262e7824 */ /* 0x100fe200078e0231 */
[----:B------:R-:W-:Y:S01]  /*10f0*/  LOP3.LUT R42, R42, UR4, RZ, 0x30, !PT ;  /* 0x000000042a2a7c12 */ /* 0x000fe2000f8e30ff */
[--C-:B------:R-:W-:Y:S01]  /*1100*/  IMAD R47, R40, 0x4, R49.reuse ;  /* 0x00000004282f7824 */ /* 0x100fe200078e0231 */
[----:B------:R3:W-:Y:S01]  /*1110*/  ATOMS.POPC.INC.32 RZ, [R44+URZ] ;  /* 0x000000002cff7f8c */ /* 0x0007e2000d8000ff */
[----:B------:R-:W-:-:S02]  /*1120*/  IMAD R48, R41, 0x4, R49 ;  /* 0x0000000429307824 */ /* 0x000fc400078e0231 */
[----:B------:R-:W-:Y:S01]  /*1130*/  IMAD R49, R42, 0x4, R49 ;  /* 0x000000042a317824 */ /* 0x000fe200078e0231 */
[----:B------:R3:W-:Y:S04]  /*1140*/  ATOMS.POPC.INC.32 RZ, [R45+URZ] ;  /* 0x000000002dff7f8c */ /* 0x0007e8000d8000ff */
[----:B------:R3:W-:Y:S04]  /*1150*/  ATOMS.POPC.INC.32 RZ, [R46+URZ] ;  /* 0x000000002eff7f8c */ /* 0x0007e8000d8000ff */
[----:B------:R3:W-:Y:S04]  /*1160*/  ATOMS.POPC.INC.32 RZ, [R47+URZ] ;  /* 0x000000002fff7f8c */ /* 0x0007e8000d8000ff */
[----:B------:R3:W-:Y:S04]  /*1170*/  ATOMS.POPC.INC.32 RZ, [R48+URZ] ;  /* 0x0000000030ff7f8c */ /* 0x0007e8000d8000ff */
[----:B------:R3:W-:Y:S01]  /*1180*/  ATOMS.POPC.INC.32 RZ, [R49+URZ] ;  /* 0x0000000031ff7f8c */ /* 0x0007e2000d8000ff */
[----:B------:R-:W-:Y:S06]  /*1190*/  BAR.SYNC.DEFER_BLOCKING 0x0 ;  /* 0x0000000000007b1d */ /* 0x000fec0000010000 */
[----:B-1----:R-:W-:Y:S05]  /*11a0*/  @P2 BRA `(.L_x_216) ;  /* 0x0000000000902947 */ /* 0x002fea0003800000 */
[----:B------:R-:W-:-:S05]  /*11b0*/  IMAD R55, R5, 0x4, R53 ;  /* 0x0000000405377824 */ /* 0x000fca00078e0235 */
[----:B------:R-:W0:Y:S04]  /*11c0*/  LDS R52, [R55] ;  /* 0x0000000037347984 */ /* 0x000e280000000800 */
[----:B------:R-:W1:Y:S04]  /*11d0*/  LDS R65, [R55+0x400] ;  /* 0x0004000037417984 */ /* 0x000e680000000800 */
[----:B------:R-:W2:Y:S04]  /*11e0*/  LDS R67, [R55+0x800] ;  /* 0x0008000037437984 */ /* 0x000ea80000000800 */
[----:B------:R-:W4:Y:S04]  /*11f0*/  LDS R69, [R55+0xc00] ;  /* 0x000c000037457984 */ /* 0x000f280000000800 */
[----:B------:R-:W5:Y:S04]  /*1200*/  LDS R71, [R55+0x1000] ;  /* 0x0010000037477984 */ /* 0x000f680000000800 */
[----:B------:R-:W-:Y:S04]  /*1210*/  LDS R73, [R55+0x1c00] ;  /* 0x001c000037497984 */ /* 0x000fe80000000800 */
[----:B------:R-:W-:Y:S04]  /*1220*/  LDS R75, [R55+0x2000] ;  /* 0x00200000374b7984 */ /* 0x000fe80000000800 */
[----:B------:R-:W-:Y:S04]  /*1230*/  LDS R77, [R55+0x2400] ;  /* 0x00240000374d7984 */ /* 0x000fe80000000800 */
[----:B------:R-:W-:Y:S04]  /*1240*/  LDS R79, [R55+0x2800] ;  /* 0x00280000374f7984 */ /* 0x000fe80000000800 */
[----:B------:R-:W-:Y:S04]  /*1250*/  STS [R55], RZ ;  /* 0x000000ff37007388 */ /* 0x000fe80000000800 */
[----:B0-----:R5:W-:Y:S01]  /*1260*/  STS [R55+0x400], R52 ;  /* 0x0004003437007388 */ /* 0x001be20000000800 */
[----:B-1----:R-:W-:-:S03]  /*1270*/  IMAD.IADD R66, R52, 0x1, R65 ;  /* 0x0000000134427824 */ /* 0x002fc600078e0241 */
[----:B------:R-:W0:Y:S01]  /*1280*/  LDS R65, [R55+0x1400] ;  /* 0x0014000037417984 */ /* 0x000e220000000800 */
[----:B--2---:R-:W-:-:S03]  /*1290*/  IMAD.IADD R68, R66, 0x1, R67 ;  /* 0x0000000142447824 */ /* 0x004fc600078e0243 */
[----:B------:R-:W1:Y:S01]  /*12a0*/  LDS R67, [R55+0x1800] ;  /* 0x0018000037437984 */ /* 0x000e620000000800 */
[----:B----4-:R-:W-:-:S03]  /*12b0*/  IMAD.IADD R70, R68, 0x1, R69 ;  /* 0x0000000144467824 */ /* 0x010fc600078e0245 */
[----:B------:R0:W-:Y:S01]  /*12c0*/  STS [R55+0x800], R66 ;  /* 0x0008004237007388 */ /* 0x0001e20000000800 */
[----:B-----5:R-:W-:-:S03]  /*12d0*/  IMAD.IADD R52, R70, 0x1, R71 ;  /* 0x0000000146347824 */ /* 0x020fc600078e0247 */
[----:B------:R2:W-:Y:S04]  /*12e0*/  STS [R55+0xc00], R68 ;  /* 0x000c004437007388 */ /* 0x0005e80000000800 */
[----:B------:R4:W-:Y:S04]  /*12f0*/  STS [R55+0x1000], R70 ;  /* 0x0010004637007388 */ /* 0x0009e80000000800 */
[----:B------:R-:W-:Y:S01]  /*1300*/  STS [R55+0x1400], R52 ;  /* 0x0014003437007388 */ /* 0x000fe20000000800 */
[----:B0-----:R-:W-:-:S03]  /*1310*/  IMAD.IADD R66, R52, 0x1, R65 ;  /* 0x0000000134427824 */ /* 0x001fc600078e0241 */
[----:B------:R-:W0:Y:S01]  /*1320*/  LDS R65, [R55+0x2c00] ;  /* 0x002c000037417984 */ /* 0x000e220000000800 */
[----:B-1----:R-:W-:-:S03]  /*1330*/  IMAD.IADD R72, R66, 0x1, R67 ;  /* 0x0000000142487824 */ /* 0x002fc600078e0243 */
[----:B------:R1:W-:Y:S01]  /*1340*/  STS [R55+0x1800], R66 ;  /* 0x0018004237007388 */ /* 0x0003e20000000800 */
[----:B------:R-:W-:-:S03]  /*1350*/  IMAD.IADD R74, R72, 0x1, R73 ;  /* 0x00000001484a7824 */ /* 0x000fc600078e0249 */
[----:B------:R1:W-:Y:S01]  /*1360*/  STS [R55+0x1c00], R72 ;  /* 0x001c004837007388 */ /* 0x0003e20000000800 */
[----:B------:R-:W-:-:S03]  /*1370*/  IMAD.IADD R76, R74, 0x1, R75 ;  /* 0x000000014a4c7824 */ /* 0x000fc600078e024b */
[----:B------:R1:W-:Y:S01]  /*1380*/  STS [R55+0x2000], R74 ;  /* 0x0020004a37007388 */ /* 0x0003e20000000800 */
[----:B--2---:R-:W-:-:S03]  /*1390*/  IMAD.IADD R68, R76, 0x1, R77 ;  /* 0x000000014c447824 */ /* 0x004fc600078e024d */
[----:B------:R1:W-:Y:S01]  /*13a0*/  STS [R55+0x2400], R76 ;  /* 0x0024004c37007388 */ /* 0x0003e20000000800 */
[----:B----4-:R-:W-:-:S03]  /*13b0*/  IMAD.IADD R70, R68, 0x1, R79 ;  /* 0x0000000144467824 */ /* 0x010fc600078e024f */
[----:B------:R1:W-:Y:S04]  /*13c0*/  STS [R55+0x2800], R68 ;  /* 0x0028004437007388 */ /* 0x0003e80000000800 */
[----:B------:R1:W-:Y:S02]  /*13d0*/  STS [R55+0x2c00], R70 ;  /* 0x002c004637007388 */ /* 0x0003e40000000800 */
[----:B01----:R-:W-:-:S07]  /*13e0*/  IMAD.IADD R52, R70, 0x1, R65 ;  /* 0x0000000146347824 */ /* 0x003fce00078e0241 */
.L_x_216:
[----:B------:R-:W-:Y:S05]  /*13f0*/  BSYNC.RECONVERGENT B0 ;  /* 0x0000000000007941 */ /* 0x000fea0003800200 */
.L_x_215:
[C---:B------:R-:W-:Y:S01]  /*1400*/  ISETP.NE.AND P0, PT, R52.reuse, 0x1680, PT ;  /* 0x000016803400780c */ /* 0x040fe20003f05270 */
[----:B------:R-:W-:Y:S01]  /*1410*/  IMAD R67, R37, 0x100, R5 ;  /* 0x0000010025437824 */ /* 0x000fe200078e0205 */
[----:B------:R-:W-:Y:S01]  /*1420*/  @!P2 LOP3.LUT R55, R52, 0x40000000, RZ, 0xfc, !PT ;  /* 0x400000003437a812 */ /* 0x000fe200078efcff */
[----:B------:R-:W0:Y:S01]  /*1430*/  LDCU.64 UR6, c[0x0][0x3b8] ;  /* 0x00007700ff0677ac */ /* 0x000e220008000a00 */
[----:B------:R-:W-:Y:S01]  /*1440*/  ISETP.LT.U32.AND P0, PT, R5, 0x100, !P0 ;  /* 0x000001000500780c */ /* 0x000fe20004701070 */
[----:B------:R-:W-:-:S05]  /*1450*/  IMAD.WIDE R66, R67, 0x4, R2 ;  /* 0x0000000443427825 */ /* 0x000fca00078e0202 */
[----:B------:R1:W-:Y:S07]  /*1460*/  @!P2 STG.E.STRONG.SYS desc[UR8][R66.64], R55 ;  /* 0x000000374200a986 */ /* 0x0003ee000c115908 */
[----:B------:R-:W-:Y:S06]  /*1470*/  BAR.RED.OR.DEFER_BLOCKING 0x0, P0 ;  /* 0x0000000000007b1d */ /* 0x000fec0000014800 */
[----:B------:R-:W2:Y:S01]  /*1480*/  B2R.RESULT RZ, P0 ;  /* 0x0000000000ff731c */ /* 0x000ea20000004000 */
[----:B0-----:R-:W-:-:S04]  /*1490*/  LEA R2, P1, R78, UR6, 0x2 ;  /* 0x000000064e027c11 */ /* 0x001fc8000f8210ff */
[----:B------:R-:W-:Y:S01]  /*14a0*/  LEA.HI.X R3, R78, UR7, R83, 0x2, P1 ;  /* 0x000000074e037c11 */ /* 0x000fe200088f1453 */
[----:B-12---:R-:W-:Y:S08]  /*14b0*/  @!P0 BRA `(.L_x_217) ;  /* 0x0000001000588947 */ /* 0x006ff00003800000 */
[----:B------:R-:W-:Y:S01]  /*14c0*/  BSSY B1, `(.L_x_218) ;  /* 0x000002f000017945 */ /* 0x000fe20003800000 */
[----:B---3--:R-:W-:-:S03]  /*14d0*/  IMAD R45, R5, 0x8, R53 ;  /* 0x00000008052d7824 */ /* 0x008fc600078e0235 */
[----:B------:R-:W-:Y:S05]  /*14e0*/  @P2 BRA `(.L_x_219) ;  /* 0x0000000000b02947 */ /* 0x000fea0003800000 */
[----:B------:R-:W0:Y:S02]  /*14f0*/  LDC.64 R40, c[0x0][0x398] ;  /* 0x0000e600ff287b82 */ /* 0x000e240000000a00 */
[----:B0-----:R-:W-:-:S06]  /*1500*/  IMAD.WIDE.U32 R40, R5, 0x8, R40 ;  /* 0x0000000805287825 */ /* 0x001fcc00078e0028 */
[----:B------:R-:W2:Y:S01]  /*1510*/  LDG.E.64 R40, desc[UR8][R40.64] ;  /* 0x0000000828287981 */ /* 0x000ea2000c1e1b00 */
[----:B------:R-:W-:Y:S01]  /*1520*/  ISETP.GT.U32.AND P0, PT, R5, R39, PT ;  /* 0x000000270500720c */ /* 0x000fe20003f04070 */
[----:B------:R-:W-:-:S03]  /*1530*/  IMAD.MOV.U32 R47, RZ, RZ, R52 ;  /* 0x000000ffff2f7224 */ /* 0x000fc600078e0034 */
[----:B------:R-:W-:-:S04]  /*1540*/  SEL R43, RZ, 0x1680, !P0 ;  /* 0x00001680ff2b7807 */ /* 0x000fc80004000000 */
[----:B--2---:R-:W-:-:S04]  /*1550*/  IADD3 R42, P0, PT, R40, -R43, RZ ;  /* 0x8000002b282a7210 */ /* 0x004fc80007f1e0ff */
        /* <DEDUP_REMOVED lines=8> */
.L_x_225:
[----:B------:R-:W1:Y:S01]  /*15e0*/  LDC.64 R40, c[0x0][0x380] ;  /* 0x0000e000ff287b82 */ /* 0x000e620000000a00 */
[----:B------:R-:W-:Y:S01]  /*15f0*/  VIADD R49, R38, 0xffffffff ;  /* 0xffffffff26317836 */ /* 0x000fe20000000000 */
[----:B------:R-:W-:Y:S03]  /*1600*/  BSSY B2, `(.L_x_222) ;  /* 0x0000008000027945 */ /* 0x000fe60003800000 */
[----:B0-----:R-:W-:-:S04]  /*1610*/  IMAD R43, R49, 0x100, R5 ;  /* 0x00000100312b7824 */ /* 0x001fc800078e0205 */
[----:B-1----:R-:W-:-:S07]  /*1620*/  IMAD.WIDE R40, R43, 0x4, R40 ;  /* 0x000000042b287825 */ /* 0x002fce00078e0228 */
.L_x_223:
[----:B------:R-:W-:Y:S05]  /*1630*/  YIELD ;  /* 0x0000000000007946 */ /* 0x000fea0003800000 */
[----:B------:R0:W-:Y:S06]  /*1640*/  MEMBAR.SC.CTA ;  /* 0x0000000000007992 */ /* 0x0001ec0000000000 */
[----:B0-----:R-:W2:Y:S02]  /*1650*/  LDG.E.STRONG.SYS R42, desc[UR8][R40.64] ;  /* 0x00000008282a7981 */ /* 0x001ea4000c1f5900 */
[----:B--2---:R-:W-:-:S13]  /*1660*/  ISETP.NE.AND P0, PT, R42, RZ, PT ;  /* 0x000000ff2a00720c */ /* 0x004fda0003f05270 */
[----:B------:R-:W-:Y:S05]  /*1670*/  @!P0 BRA `(.L_x_223) ;  /* 0xfffffffc00ec8947 */ /* 0x000fea000383ffff */
[----:B------:R-:W-:Y:S05]  /*1680*/  BSYNC B2 ;  /* 0x0000000000027941 */ /* 0x000fea0003800000 */
.L_x_222:
[----:B------:R-:W-:Y:S01]  /*1690*/  BSSY.RECONVERGENT B2, `(.L_x_224) ;  /* 0x0000006000027945 */ /* 0x000fe20003800200 */
[C---:B------:R-:W-:Y:S02]  /*16a0*/  ISETP.GT.AND P0, PT, R42.reuse, -0x1, PT ;  /* 0xffffffff2a00780c */ /* 0x040fe40003f04270 */
[----:B------:R-:W-:Y:S01]  /*16b0*/  LOP3.LUT R42, R42, 0x3fffffff, RZ, 0xc0, !PT ;  /* 0x3fffffff2a2a7812 */ /* 0x000fe200078ec0ff */
[----:B------:R-:W-:Y:S05]  /*16c0*/  WARPSYNC.EXCLUSIVE R36 ;  /* 0x0000000024007348 */ /* 0x000fea0003a00000 */
[----:B------:R-:W-:-:S05]  /*16d0*/  IMAD.IADD R47, R42, 0x1, R47 ;  /* 0x000000012a2f7824 */ /* 0x000fca00078e022f */
[----:B------:R-:W-:-:S07]  /*16e0*/  VOTE.ANY R36, PT, P0 ;  /* 0x0000000000247806 */ /* 0x000fce00000e0100 */
[----:B------:R-:W-:Y:S05]  /*16f0*/  BSYNC.RECONVERGENT B2 ;  /* 0x0000000000027941 */ /* 0x000fea0003800200 */
.L_x_224:
[----:B------:R-:W-:Y:S01]  /*1700*/  ISETP.GT.U32.AND P1, PT, R38, 0x1, PT ;  /* 0x000000012600780c */ /* 0x000fe20003f24070 */
[----:B------:R-:W-:-:S12]  /*1710*/  IMAD.MOV.U32 R38, RZ, RZ, R49 ;  /* 0x000000ffff267224 */ /* 0x000fd800078e0031 */
[----:B------:R-:W-:Y:S05]  /*1720*/  @P0 BRA P1, `(.L_x_225) ;  /* 0xfffffffc00ac0947 */ /* 0x000fea000083ffff */
[----:B------:R-:W-:Y:S05]  /*1730*/  BSYNC B0 ;  /* 0x0000000000007941 */ /* 0x000fea0003800000 */
.L_x_221:
[----:B------:R1:W2:Y:S02]  /*1740*/  LDS.64 R42, [R45+0xb400] ;  /* 0x00b400002d2a7984 */ /* 0x0002a40000000a00 */
.L_x_220:
[C---:B------:R-:W-:Y:S01]  /*1750*/  IMAD.IADD R41, R47.reuse, 0x1, -R52 ;  /* 0x000000012f297824 */ /* 0x040fe200078e0a34 */
[----:B------:R-:W-:-:S04]  /*1760*/  LOP3.LUT R47, R47, 0x80000000, RZ, 0xfc, !PT ;  /* 0x800000002f2f7812 */ /* 0x000fc800078efcff */
[C---:B--2---:R-:W-:Y:S01]  /*1770*/  IADD3 R40, P0, PT, R41.reuse, R42, RZ ;  /* 0x0000002a29287210 */ /* 0x044fe20007f1e0ff */
[----:B------:R2:W-:Y:S03]  /*1780*/  STG.E.STRONG.SYS desc[UR8][R66.64], R47 ;  /* 0x0000002f42007986 */ /* 0x0005e6000c115908 */
[----:B------:R-:W-:-:S05]  /*1790*/  LEA.HI.X.SX32 R41, R41, R43, 0x1, P0 ;  /* 0x0000002b29297211 */ /* 0x000fca00000f0eff */
[----:B------:R2:W-:Y:S04]  /*17a0*/  STS.64 [R45+0xb400], R40 ;  /* 0x00b400282d007388 */ /* 0x0005e80000000a00 */
.L_x_219:
[----:B------:R-:W-:Y:S05]  /*17b0*/  BSYNC B1 ;  /* 0x0000000000017941 */ /* 0x000fea0003800000 */
.L_x_218:
[----:B--2---:R-:W2:Y:S01]  /*17c0*/  LDC.64 R46, c[0x0][0x390] ;  /* 0x0000e400ff2e7b82 */ /* 0x004ea20000000a00 */
[----:B------:R-:W-:-:S04]  /*17d0*/  IMAD.MOV.U32 R36, RZ, RZ, 0x1680 ;  /* 0x00001680ff247424 */ /* 0x000fc800078e00ff */
[----:B------:R-:W-:-:S03]  /*17e0*/  IMAD R36, R37, R36, 0x1680 ;  /* 0x0000168025247424 */ /* 0x000fc600078e0224 */
[----:B------:R-:W3:Y:S01]  /*17f0*/  LDC R38, c[0x0][0x3c0] ;  /* 0x0000f000ff267b82 */ /* 0x000ee20000000800 */
[----:B--2---:R-:W-:Y:S02]  /*1800*/  ISETP.EQ.U32.AND P1, PT, R46, RZ, PT ;  /* 0x000000ff2e00720c */ /* 0x004fe40003f22070 */
[----:B---3--:R-:W-:-:S04]  /*1810*/  ISETP.GE.AND P0, PT, R36, R38, PT ;  /* 0x000000262400720c */ /* 0x008fc80003f06270 */
[----:B------:R-:W-:-:S04]  /*1820*/  ISETP.EQ.OR.EX P0, PT, R47, RZ, !P0, P1 ;  /* 0x000000ff2f00720c */ /* 0x000fc80004702710 */
[----:B------:R-:W-:-:S13]  /*1830*/  ISETP.GT.U32.OR P0, PT, R5, 0xff, P0 ;  /* 0x000000ff0500780c */ /* 0x000fda0000704470 */
[----:B------:R-:W-:Y:S05]  /*1840*/  @P0 BRA `(.L_x_226) ;  /* 0x0000000000240947 */ /* 0x000fea0003800000 */
[----:B------:R-:W2:Y:S01]  /*1850*/  LDS.64 R40, [R45+0xb400] ;  /* 0x00b400002d287984 */ /* 0x000ea20000000a00 */
[C---:B------:R-:W-:Y:S02]  /*1860*/  ISETP.GT.U32.AND P0, PT, R5.reuse, R39, PT ;  /* 0x000000270500720c */ /* 0x040fe40003f04070 */
[----:B0-----:R-:W-:Y:S02]  /*1870*/  SHF.R.S32.HI R43, RZ, 0x1f, R52 ;  /* 0x0000001fff2b7819 */ /* 0x001fe40000011434 */
[----:B------:R-:W-:Y:S02]  /*1880*/  SEL R53, RZ, 0x1680, !P0 ;  /* 0x00001680ff357807 */ /* 0x000fe40004000000 */
[----:B------:R-:W-:-:S04]  /*1890*/  LEA R4, P2, R5, R46, 0x3 ;  /* 0x0000002e05047211 */ /* 0x000fc800078418ff */
[----:B------:R-:W-:Y:S02]  /*18a0*/  LEA.HI.X R5, R5, R47, RZ, 0x3, P2 ;  /* 0x0000002f05057211 */ /* 0x000fe400010f1cff */
[----:B--2---:R-:W-:-:S04]  /*18b0*/  IADD3 R52, P0, P1, R40, R53, R52 ;  /* 0x0000003528347210 */ /* 0x004fc8000791e034 */
[----:B------:R-:W-:-:S05]  /*18c0*/  IADD3.X R53, PT, PT, R41, RZ, R43, P0, P1 ;  /* 0x000000ff29357210 */ /* 0x000fca00007e242b */
[----:B------:R2:W-:Y:S04]  /*18d0*/  STG.E.64 desc[UR8][R4.64], R52 ;  /* 0x0000003404007986 */ /* 0x0005e8000c101b08 */
.L_x_226:
[----:B------:R-:W-:Y:S05]  /*18e0*/  WARPSYNC.ALL ;  /* 0x0000000000007948 */ /* 0x000fea0003800000 */
[----:B------:R-:W3:Y:S08]  /*18f0*/  S2UR UR6, SR_CgaCtaId ;  /* 0x00000000000679c3 */ /* 0x000ef00000008800 */
[----:B------:R-:W-:Y:S01]  /*1900*/  BAR.SYNC.DEFER_BLOCKING 0x0 ;  /* 0x0000000000007b1d */ /* 0x000fe20000010000 */
[----:B------:R-:W-:-:S05]  /*1910*/  ISETP.GT.AND P0, PT, R36, R38, PT ;  /* 0x000000262400720c */ /* 0x000fca0003f04270 */
[----:B------:R-:W-:Y:S02]  /*1920*/  UMOV UR5, 0x400 ;  /* 0x0000040000057882 */ /* 0x000fe40000000000 */
[----:B---3--:R-:W-:-:S06]  /*1930*/  ULEA UR5, UR6, UR5, 0x18 ;  /* 0x0000000506057291 */ /* 0x008fcc000f8ec0ff */
[----:B--2---:R-:W-:-:S06]  /*1940*/  LEA R4, R39, UR5, 0x3 ;  /* 0x0000000527047c11 */ /* 0x004fcc000f8e18ff */
[----:B------:R-:W2:Y:S01]  /*1950*/  LDS.64 R4, [R4+0xb400] ;  /* 0x00b4000004047984 */ /* 0x000ea20000000a00 */
[----:B------:R-:W-:Y:S05]  /*1960*/  @P0 BRA `(.L_x_227) ;  /* 0x0000000000540947 */ /* 0x000fea0003800000 */
[----:B------:R-:W3:Y:S01]  /*1970*/  LDCU.64 UR4, c[0x0][0x3a0] ;  /* 0x00007400ff0477ac */ /* 0x000ee20008000a00 */
[----:B--2---:R-:W-:-:S05]  /*1980*/  IADD3 R36, P1, PT, R0, R4, RZ ;  /* 0x0000000400247210 */ /* 0x004fca0007f3e0ff */
[----:B------:R-:W-:Y:S01]  /*1990*/  IMAD.X R41, RZ, RZ, R5, P1 ;  /* 0x000000ffff297224 */ /* 0x000fe200008e0605 */
[----:B---3--:R-:W-:-:S04]  /*19a0*/  LEA R4, P1, R36, UR4, 0x3 ;  /* 0x0000000424047c11 */ /* 0x008fc8000f8218ff */
        /* <DEDUP_REMOVED lines=17> */
.L_x_227:
[----:B------:R-:W3:Y:S01]  /*1ac0*/  LDCU.64 UR4, c[0x0][0x3a0] ;  /* 0x00007400ff0477ac */ /* 0x000ee20008000a00 */
[----:B------:R-:W-:Y:S01]  /*1ad0*/  IMAD R39, R37, -0x1680, R38 ;  /* 0xffffe98025277824 */ /* 0x000fe200078e0226 */
[C---:B--2---:R-:W-:Y:S01]  /*1ae0*/  IADD3 R36, P1, PT, R0.reuse, R4, RZ ;  /* 0x0000000400247210 */ /* 0x044fe20007f3e0ff */
[C---:B------:R-:W-:Y:S02]  /*1af0*/  VIADD R4, R0.reuse, 0x20 ;  /* 0x0000002000047836 */ /* 0x040fe40000000000 */
[C---:B------:R-:W-:Y:S01]  /*1b00*/  VIADD R40, R0.reuse, 0x40 ;  /* 0x0000004000287836 */ /* 0x040fe20000000000 */
[-C--:B------:R-:W-:Y:S01]  /*1b10*/  ISETP.GE.AND P4, PT, R0, R39.reuse, PT ;  /* 0x000000270000720c */ /* 0x080fe20003f86270 */
[----:B------:R-:W-:Y:S01]  /*1b20*/  IMAD.X R41, RZ, RZ, R5, P1 ;  /* 0x000000ffff297224 */ /* 0x000fe200008e0605 */
[-C--:B------:R-:W-:Y:S01]  /*1b30*/  ISETP.GE.AND P3, PT, R4, R39.reuse, PT ;  /* 0x000000270400720c */ /* 0x080fe20003f66270 */
[----:B0-----:R-:W-:Y:S01]  /*1b40*/  VIADD R42, R0, 0x80 ;  /* 0x00000080002a7836 */ /* 0x001fe20000000000 */
[----:B------:R-:W-:Y:S01]  /*1b50*/  ISETP.GE.AND P2, PT, R40, R39, PT ;  /* 0x000000272800720c */ /* 0x000fe20003f46270 */
[----:B------:R-:W-:-:S02]  /*1b60*/  VIADD R40, R0, 0x60 ;  /* 0x0000006000287836 */ /* 0x000fc40000000000 */
[----:B------:R-:W-:Y:S01]  /*1b70*/  VIADD R44, R0, 0xa0 ;  /* 0x000000a0002c7836 */ /* 0x000fe20000000000 */
[-C--:B------:R-:W-:Y:S01]  /*1b80*/  ISETP.GE.AND P6, PT, R42, R39.reuse, PT ;  /* 0x000000272a00720c */ /* 0x080fe20003fc6270 */
[----:B------:R-:W-:Y:S01]  /*1b90*/  VIADD R42, R0, 0xe0 ;  /* 0x000000e0002a7836 */ /* 0x000fe20000000000 */
[----:B---3--:R-:W-:Y:S02]  /*1ba0*/  LEA R4, P1, R36, UR4, 0x3 ;  /* 0x0000000424047c11 */ /* 0x008fe4000f8218ff */
[-C--:B------:R-:W-:Y:S02]  /*1bb0*/  ISETP.GE.AND P5, PT, R44, R39.reuse, PT ;  /* 0x000000272c00720c */ /* 0x080fe40003fa6270 */
[----:B------:R-:W-:Y:S02]  /*1bc0*/  LEA.HI.X R5, R36, UR5, R41, 0x3, P1 ;  /* 0x0000000524057c11 */ /* 0x000fe400088f1c29 */
[----:B------:R-:W-:Y:S01]  /*1bd0*/  ISETP.GE.AND P1, PT, R40, R39, PT ;  /* 0x000000272800720c */ /* 0x000fe20003f26270 */
[----:B------:R-:W-:-:S02]  /*1be0*/  VIADD R40, R0, 0xc0 ;  /* 0x000000c000287836 */ /* 0x000fc40000000000 */
[----:B------:R0:W-:Y:S03]  /*1bf0*/  @!P4 STG.E.64 desc[UR8][R4.64], R34 ;  /* 0x000000220400c986 */ /* 0x0001e6000c101b08 */
[-C--:B------:R-:W-:Y:S01]  /*1c00*/  ISETP.GE.AND P4, PT, R40, R39.reuse, PT ;  /* 0x000000272800720c */ /* 0x080fe20003f86270 */
[----:B------:R-:W-:Y:S01]  /*1c10*/  VIADD R40, R0, 0x100 ;  /* 0x0000010000287836 */ /* 0x000fe20000000000 */
[----:B------:R2:W-:Y:S01]  /*1c20*/  @!P3 STG.E.64 desc[UR8][R4.64+0x100], R32 ;  /* 0x000100200400b986 */ /* 0x0005e2000c101b08 */
[----:B------:R-:W-:-:S03]  /*1c30*/  ISETP.GE.AND P3, PT, R42, R39, PT ;  /* 0x000000272a00720c */ /* 0x000fc60003f66270 */
[----:B------:R3:W-:Y:S01]  /*1c40*/  @!P2 STG.E.64 desc[UR8][R4.64+0x200], R30 ;  /* 0x0002001e0400a986 */ /* 0x0007e2000c101b08 */
[-C--:B------:R-:W-:Y:S01]  /*1c50*/  ISETP.GE.AND P2, PT, R40, R39.reuse, PT ;  /* 0x000000272800720c */ /* 0x080fe20003f46270 */
[C---:B------:R-:W-:Y:S02]  /*1c60*/  VIADD R40, R0.reuse, 0x120 ;  /* 0x0000012000287836 */ /* 0x040fe40000000000 */
[----:B------:R4:W-:Y:S01]  /*1c70*/  @!P1 STG.E.64 desc[UR8][R4.64+0x300], R28 ;  /* 0x0003001c04009986 */ /* 0x0009e2000c101b08 */
[----:B0-----:R-:W-:Y:S02]  /*1c80*/  VIADD R34, R0, 0x140 ;  /* 0x0000014000227836 */ /* 0x001fe40000000000 */
[-C--:B------:R-:W-:Y:S01]  /*1c90*/  ISETP.GE.AND P1, PT, R40, R39.reuse, PT ;  /* 0x000000272800720c */ /* 0x080fe20003f26270 */
[----:B------:R0:W-:Y:S01]  /*1ca0*/  @!P6 STG.E.64 desc[UR8][R4.64+0x400], R26 ;  /* 0x0004001a0400e986 */ /* 0x0001e2000c101b08 */
[----:B--2---:R-:W-:Y:S01]  /*1cb0*/  VIADD R32, R0, 0x160 ;  /* 0x0000016000207836 */ /* 0x004fe20000000000 */
[----:B------:R-:W-:-:S02]  /*1cc0*/  ISETP.GE.AND P6, PT, R34, R39, PT ;  /* 0x000000272200720c */ /* 0x000fc40003fc6270 */
[----:B------:R2:W-:Y:S01]  /*1cd0*/  @!P5 STG.E.64 desc[UR8][R4.64+0x500], R24 ;  /* 0x000500180400d986 */ /* 0x0005e2000c101b08 */
[----:B---3--:R-:W-:Y:S01]  /*1ce0*/  VIADD R30, R0, 0x180 ;  /* 0x00000180001e7836 */ /* 0x008fe20000000000 */
[-C--:B------:R-:W-:Y:S02]  /*1cf0*/  ISETP.GE.AND P5, PT, R32, R39.reuse, PT ;  /* 0x000000272000720c */ /* 0x080fe40003fa6270 */
[----:B------:R2:W-:Y:S01]  /*1d00*/  @!P4 STG.E.64 desc[UR8][R4.64+0x600], R22 ;  /* 0x000600160400c986 */ /* 0x0005e2000c101b08 */
[----:B----4-:R-:W-:Y:S01]  /*1d10*/  VIADD R28, R0, 0x1a0 ;  /* 0x000001a0001c7836 */ /* 0x010fe20000000000 */
[-C--:B------:R-:W-:Y:S02]  /*1d20*/  ISETP.GE.AND P4, PT, R30, R39.reuse, PT ;  /* 0x000000271e00720c */ /* 0x080fe40003f86270 */
[----:B------:R2:W-:Y:S01]  /*1d30*/  @!P3 STG.E.64 desc[UR8][R4.64+0x700], R20 ;  /* 0x000700140400b986 */ /* 0x0005e2000c101b08 */
[----:B0-----:R-:W-:Y:S01]  /*1d40*/  VIADD R26, R0, 0x1c0 ;  /* 0x000001c0001a7836 */ /* 0x001fe20000000000 */
[----:B------:R-:W-:-:S02]  /*1d50*/  ISETP.GE.AND P3, PT, R28, R39, PT ;  /* 0x000000271c00720c */ /* 0x000fc40003f66270 */
[----:B------:R2:W-:Y:S02]  /*1d60*/  @!P2 STG.E.64 desc[UR8][R4.64+0x800], R18 ;  /* 0x000800120400a986 */ /* 0x0005e4000c101b08 */
[----:B------:R-:W-:Y:S02]  /*1d70*/  ISETP.GE.AND P2, PT, R26, R39, PT ;  /* 0x000000271a00720c */ /* 0x000fe40003f46270 */
[----:B------:R2:W-:Y:S04]  /*1d80*/  @!P1 STG.E.64 desc[UR8][R4.64+0x900], R16 ;  /* 0x0009001004009986 */ /* 0x0005e8000c101b08 */
[----:B------:R2:W-:Y:S04]  /*1d90*/  @!P6 STG.E.64 desc[UR8][R4.64+0xa00], R14 ;  /* 0x000a000e0400e986 */ /* 0x0005e8000c101b08 */
[----:B------:R2:W-:Y:S04]  /*1da0*/  @!P5 STG.E.64 desc[UR8][R4.64+0xb00], R12 ;  /* 0x000b000c0400d986 */ /* 0x0005e8000c101b08 */
[----:B------:R2:W-:Y:S04]  /*1db0*/  @!P4 STG.E.64 desc[UR8][R4.64+0xc00], R10 ;  /* 0x000c000a0400c986 */ /* 0x0005e8000c101b08 */
[----:B------:R2:W-:Y:S04]  /*1dc0*/  @!P3 STG.E.64 desc[UR8][R4.64+0xd00], R8 ;  /* 0x000d00080400b986 */ /* 0x0005e8000c101b08 */
[----:B------:R2:W-:Y:S02]  /*1dd0*/  @!P2 STG.E.64 desc[UR8][R4.64+0xe00], R6 ;  /* 0x000e00060400a986 */ /* 0x0005e4000c101b08 */
.L_x_228:
[----:B------:R-:W-:Y:S05]  /*1de0*/  @P0 BRA `(.L_x_229) ;  /* 0x0000000000400947 */ /* 0x000fea0003800000 */
[----:B--23--:R2:W5:Y:S04]  /*1df0*/  LDG.E R5, desc[UR8][R2.64] ;  /* 0x0000000802057981 */ /* 0x00c568000c1e1900 */
[----:B------:R2:W5:Y:S04]  /*1e00*/  LDG.E R7, desc[UR8][R2.64+0x80] ;  /* 0x0000800802077981 */ /* 0x000568000c1e1900 */
        /* <DEDUP_REMOVED lines=12> */
[----:B------:R2:W5:Y:S01]  /*1ed0*/  LDG.E R33, desc[UR8][R2.64+0x700] ;  /* 0x0007000802217981 */ /* 0x000562000c1e1900 */
[----:B------:R-:W-:Y:S05]  /*1ee0*/  BRA `(.L_x_230) ;  /* 0x0000000000b47947 */ /* 0x000fea0003800000 */
.L_x_229:
[----:B---3--:R-:W-:Y:S02]  /*1ef0*/  IMAD R35, R37, -0x1680, R38 ;  /* 0xffffe98025237824 */ /* 0x008fe400078e0226 */
[C---:B--2---:R-:W-:Y:S02]  /*1f00*/  VIADD R4, R0.reuse, 0x20 ;  /* 0x0000002000047836 */ /* 0x044fe40000000000 */
        /* <DEDUP_REMOVED lines=12> */
[----:B------:R3:W5:Y:S01]  /*1fd0*/  @!P4 LDG.E R5, desc[UR8][R2.64] ;  /* 0x000000080205c981 */ /* 0x000762000c1e1900 */
[-C--:B------:R-:W-:Y:S01]  /*1fe0*/  ISETP.GE.AND P4, PT, R4, R35.reuse, PT ;  /* 0x000000230400720c */ /* 0x080fe20003f86270 */
[----:B------:R-:W-:Y:S02]  /*1ff0*/  VIADD R4, R0, 0x100 ;  /* 0x0000010000047836 */ /* 0x000fe40000000000 */
[----:B------:R3:W5:Y:S01]  /*2000*/  @!P3 LDG.E R7, desc[UR8][R2.64+0x80] ;  /* 0x000080080207b981 */ /* 0x000762000c1e1900 */
[----:B------:R-:W-:Y:S01]  /*2010*/  ISETP.GE.AND P3, PT, R6, R35, PT ;  /* 0x000000230600720c */ /* 0x000fe20003f66270 */
[----:B------:R-:W-:-:S02]  /*2020*/  VIADD R6, R0, 0x120 ;  /* 0x0000012000067836 */ /* 0x000fc40000000000 */
[----:B------:R3:W5:Y:S01]  /*2030*/  @!P2 LDG.E R9, desc[UR8][R2.64+0x100] ;  /* 0x000100080209a981 */ /* 0x000762000c1e1900 */
        /* <DEDUP_REMOVED lines=15> */
[----:B------:R-:W-:-:S03]  /*2130*/  ISETP.GE.AND P3, PT, R6, R35, PT ;  /* 0x000000230600720c */ /* 0x000fc60003f66270 */
[----:B------:R3:W5:Y:S01]  /*2140*/  @!P2 LDG.E R21, desc[UR8][R2.64+0x400] ;  /* 0x000400080215a981 */ /* 0x000762000c1e1900 */
[----:B------:R-:W-:-:S03]  /*2150*/  ISETP.GE.AND P2, PT, R4, R35, PT ;  /* 0x000000230400720c */ /* 0x000fc60003f46270 */
[----:B------:R3:W5:Y:S04]  /*2160*/  @!P1 LDG.E R23, desc[UR8][R2.64+0x480] ;  /* 0x0004800802179981 */ /* 0x000768000c1e1900 */
[----:B------:R3:W5:Y:S04]  /*2170*/  @!P6 LDG.E R25, desc[UR8][R2.64+0x500] ;  /* 0x000500080219e981 */ /* 0x000768000c1e1900 */
[----:B------:R3:W5:Y:S04]  /*2180*/  @!P5 LDG.E R27, desc[UR8][R2.64+0x580] ;  /* 0x00058008021bd981 */ /* 0x000768000c1e1900 */
[----:B------:R3:W5:Y:S04]  /*2190*/  @!P4 LDG.E R29, desc[UR8][R2.64+0x600] ;  /* 0x00060008021dc981 */ /* 0x000768000c1e1900 */
[----:B------:R3:W5:Y:S04]  /*21a0*/  @!P3 LDG.E R31, desc[UR8][R2.64+0x680] ;  /* 0x00068008021fb981 */ /* 0x000768000c1e1900 */
[----:B------:R3:W5:Y:S02]  /*21b0*/  @!P2 LDG.E R33, desc[UR8][R2.64+0x700] ;  /* 0x000700080221a981 */ /* 0x000764000c1e1900 */
.L_x_230:
[----:B------:R-:W-:Y:S05]  /*21c0*/  @P0 BRA `(.L_x_231) ;  /* 0x00000000004c0947 */ /* 0x000fea0003800000 */
[----:B------:R-:W2:Y:S02]  /*21d0*/  LDCU.64 UR4, c[0x0][0x3b0] ;  /* 0x00007600ff0477ac */ /* 0x000ea40008000a00 */
[----:B--23--:R-:W-:-:S04]  /*21e0*/  LEA R2, P0, R36, UR4, 0x2 ;  /* 0x0000000424027c11 */ /* 0x00cfc8000f8010ff */
[----:B------:R-:W-:-:S05]  /*21f0*/  LEA.HI.X R3, R36, UR5, R41, 0x2, P0 ;  /* 0x0000000524037c11 */ /* 0x000fca00080f1429 */
[----:B-----5:R-:W-:Y:S04]  /*2200*/  STG.E desc[UR8][R2.64], R5 ;  /* 0x0000000502007986 */ /* 0x020fe8000c101908 */
[----:B------:R-:W-:Y:S04]  /*2210*/  STG.E desc[UR8][R2.64+0x80], R7 ;  /* 0x0000800702007986 */ /* 0x000fe8000c101908 */
        /* <DEDUP_REMOVED lines=12> */
[----:B------:R-:W-:Y:S01]  /*22e0*/  STG.E desc[UR8][R2.64+0x700], R33 ;  /* 0x0007002102007986 */ /* 0x000fe2000c101908 */
[----:B------:R-:W-:Y:S05]  /*22f0*/  EXIT ;  /* 0x000000000000794d */ /* 0x000fea0003800000 */
.L_x_231:
[----:B------:R-:W4:Y:S01]  /*2300*/  LDCU.64 UR4, c[0x0][0x3b0] ;  /* 0x00007600ff0477ac */ /* 0x000f220008000a00 */
[----:B------:R-:W-:Y:S02]  /*2310*/  IMAD R37, R37, -0x1680, R38 ;  /* 0xffffe98025257824 */ /* 0x000fe400078e0226 */
[C---:B------:R-:W-:Y:S02]  /*2320*/  VIADD R4, R0.reuse, 0x40 ;  /* 0x0000004000047836 */ /* 0x040fe40000000000 */
[C---:B--23--:R-:W-:Y:S01]  /*2330*/  VIADD R2, R0.reuse, 0x20 ;  /* 0x0000002000027836 */ /* 0x04cfe20000000000 */
        /* <DEDUP_REMOVED lines=8> */
[----:B------:R-:W-:Y:S01]  /*23c0*/  ISETP.GE.AND P5, PT, R4, R37, PT ;  /* 0x000000250400720c */ /* 0x000fe20003fa6270 */
[----:B------:R-:W-:Y:S01]  /*23d0*/  VIADD R4, R0, 0xe0 ;  /* 0x000000e000047836 */ /* 0x000fe20000000000 */
[----:B----4-:R-:W-:-:S02]  /*23e0*/  LEA R2, P2, R36, UR4, 0x2 ;  /* 0x0000000424027c11 */ /* 0x010fc4000f8410ff */
[-C--:B------:R-:W-:Y:S01]  /*23f0*/  ISETP.GE.AND P3, PT, R6, R37.reuse, PT ;  /* 0x000000250600720c */ /* 0x080fe20003f66270 */
[----:B------:R-:W-:Y:S01]  /*2400*/  VIADD R6, R0, 0x100 ;  /* 0x0000010000067836 */ /* 0x000fe20000000000 */
[----:B------:R-:W-:Y:S02]  /*2410*/  LEA.HI.X R3, R36, UR5, R41, 0x2, P2 ;  /* 0x0000000524037c11 */ /* 0x000fe400090f1429 */
[----:B------:R-:W-:-:S03]  /*2420*/  ISETP.GE.AND P2, PT, R8, R37, PT ;  /* 0x000000250800720c */ /* 0x000fc60003f46270 */
[----:B-----5:R2:W-:Y:S01]  /*2430*/  @!P1 STG.E desc[UR8][R2.64], R5 ;  /* 0x0000000502009986 */ /* 0x0205e2000c101908 */
[-C--:B------:R-:W-:Y:S01]  /*2440*/  ISETP.GE.AND P1, PT, R4, R37.reuse, PT ;  /* 0x000000250400720c */ /* 0x080fe20003f26270 */
[----:B------:R-:W-:Y:S02]  /*2450*/  VIADD R4, R0, 0x120 ;  /* 0x0000012000047836 */ /* 0x000fe40000000000 */
[----:B------:R2:W-:Y:S01]  /*2460*/  @!P0 STG.E desc[UR8][R2.64+0x80], R7 ;  /* 0x0000800702008986 */ /* 0x0005e2000c101908 */
[-C--:B------:R-:W-:Y:S01]  /*2470*/  ISETP.GE.AND P0, PT, R6, R37.reuse, PT ;  /* 0x000000250600720c */ /* 0x080fe20003f06270 */
[----:B------:R-:W-:Y:S02]  /*2480*/  VIADD R6, R0, 0x140 ;  /* 0x0000014000067836 */ /* 0x000fe40000000000 */
[----:B------:R2:W-:Y:S01]  /*2490*/  @!P4 STG.E desc[UR8][R2.64+0x100], R9 ;  /* 0x000100090200c986 */ /* 0x0005e2000c101908 */
[----:B------:R-:W-:Y:S01]  /*24a0*/  ISETP.GE.AND P4, PT, R4, R37, PT ;  /* 0x000000250400720c */ /* 0x000fe20003f86270 */
[----:B------:R-:W-:-:S02]  /*24b0*/  VIADD R4, R0, 0x160 ;  /* 0x0000016000047836 */ /* 0x000fc40000000000 */
[----:B------:R2:W-:Y:S01]  /*24c0*/  @!P6 STG.E desc[UR8][R2.64+0x180], R11 ;  /* 0x0001800b0200e986 */ /* 0x0005e2000c101908 */
[-C--:B------:R-:W-:Y:S01]  /*24d0*/  ISETP.GE.AND P6, PT, R6, R37.reuse, PT ;  /* 0x000000250600720c */ /* 0x080fe20003fc6270 */
[----:B------:R-:W-:Y:S02]  /*24e0*/  VIADD R6, R0, 0x180 ;  /* 0x0000018000067836 */ /* 0x000fe40000000000 */
[----:B------:R2:W-:Y:S01]  /*24f0*/  @!P5 STG.E desc[UR8][R2.64+0x200], R13 ;  /* 0x0002000d0200d986 */ /* 0x0005e2000c101908 */
[-C--:B------:R-:W-:Y:S01]  /*2500*/  ISETP.GE.AND P5, PT, R4, R37.reuse, PT ;  /* 0x000000250400720c */ /* 0x080fe20003fa6270 */
[C---:B------:R-:W-:Y:S02]  /*2510*/  VIADD R4, R0.reuse, 0x1a0 ;  /* 0x000001a000047836 */ /* 0x040fe40000000000 */
[----:B------:R-:W-:Y:S01]  /*2520*/  VIADD R0, R0, 0x1c0 ;  /* 0x000001c000007836 */ /* 0x000fe20000000000 */
[----:B------:R2:W-:Y:S01]  /*2530*/  @!P3 STG.E desc[UR8][R2.64+0x280], R15 ;  /* 0x0002800f0200b986 */ /* 0x0005e2000c101908 */
[----:B------:R-:W-:-:S03]  /*2540*/  ISETP.GE.AND P3, PT, R6, R37, PT ;  /* 0x000000250600720c */ /* 0x000fc60003f66270 */
[----:B------:R2:W-:Y:S01]  /*2550*/  @!P2 STG.E desc[UR8][R2.64+0x300], R17 ;  /* 0x000300110200a986 */ /* 0x0005e2000c101908 */
[----:B------:R-:W-:-:S03]  /*2560*/  ISETP.GE.AND P2, PT, R4, R37, PT ;  /* 0x000000250400720c */ /* 0x000fc60003f46270 */
[----:B------:R2:W-:Y:S01]  /*2570*/  @!P1 STG.E desc[UR8][R2.64+0x380], R19 ;  /* 0x0003801302009986 */ /* 0x0005e2000c101908 */
[----:B------:R-:W-:-:S03]  /*2580*/  ISETP.GE.AND P1, PT, R0, R37, PT ;  /* 0x000000250000720c */ /* 0x000fc60003f26270 */
[----:B------:R2:W-:Y:S04]  /*2590*/  @!P0 STG.E desc[UR8][R2.64+0x400], R21 ;  /* 0x0004001502008986 */ /* 0x0005e8000c101908 */
[----:B------:R2:W-:Y:S04]  /*25a0*/  @!P4 STG.E desc[UR8][R2.64+0x480], R23 ;  /* 0x000480170200c986 */ /* 0x0005e8000c101908 */
[----:B------:R2:W-:Y:S04]  /*25b0*/  @!P6 STG.E desc[UR8][R2.64+0x500], R25 ;  /* 0x000500190200e986 */ /* 0x0005e8000c101908 */
[----:B------:R2:W-:Y:S04]  /*25c0*/  @!P5 STG.E desc[UR8][R2.64+0x580], R27 ;  /* 0x0005801b0200d986 */ /* 0x0005e8000c101908 */
[----:B------:R2:W-:Y:S04]  /*25d0*/  @!P3 STG.E desc[UR8][R2.64+0x600], R29 ;  /* 0x0006001d0200b986 */ /* 0x0005e8000c101908 */
[----:B------:R2:W-:Y:S01]  /*25e0*/  @!P2 STG.E desc[UR8][R2.64+0x680], R31 ;  /* 0x0006801f0200a986 */ /* 0x0005e2000c101908 */
[----:B------:R-:W-:Y:S05]  /*25f0*/  @P1 EXIT ;  /* 0x000000000000194d */ /* 0x000fea0003800000 */
[----:B------:R-:W-:Y:S01]  /*2600*/  STG.E desc[UR8][R2.64+0x700], R33 ;  /* 0x0007002102007986 */ /* 0x000fe2000c101908 */
[----:B------:R-:W-:Y:S05]  /*2610*/  EXIT ;  /* 0x000000000000794d */ /* 0x000fea0003800000 */
.L_x_217:
        /* <DEDUP_REMOVED lines=8> */
[C-C-:B0-----:R-:W-:Y:S01]  /*26a0*/  IMAD R55, R5.reuse, 0x34, R53.reuse ;  /* 0x0000003405377824 */ /* 0x141fe200078e0235 */
[----:B------:R-:W-:Y:S01]  /*26b0*/  UMOV UR5, 0xffffffff ;  /* 0xffffffff00057882 */ /* 0x000fe20000000000 */
[C-C-:B------:R-:W-:Y:S02]  /*26c0*/  IMAD R73, R5.reuse, 0x34, R53.reuse ;  /* 0x0000003405497824 */ /* 0x140fe400078e0235 */
[----:B------:R-:W-:Y:S01]  /*26d0*/  IMAD R82, R5, 0x34, R53 ;  /* 0x0000003405527824 */ /* 0x000fe200078e0235 */
[----:B------:R-:W-:Y:S04]  /*26e0*/  LDS R65, [R55+0x3410] ;  /* 0x0034100037417984 */ /* 0x000fe80000000800 */
[----:B------:R-:W-:Y:S04]  /*26f0*/  LDS R66, [R55+0x3414] ;  /* 0x0034140037427984 */ /* 0x000fe80000000800 */
[----:B------:R-:W0:Y:S04]  /*2700*/  LDS R67, [R55+0x3418] ;  /* 0x0034180037437984 */ /* 0x000e280000000800 */
[----:B------:R-:W-:Y:S04]  /*2710*/  LDS R68, [R55+0x341c] ;  /* 0x00341c0037447984 */ /* 0x000fe80000000800 */
[----:B------:R-:W1:Y:S04]  /*2720*/  LDS R69, [R55+0x3420] ;  /* 0x0034200037457984 */ /* 0x000e680000000800 */
[----:B------:R-:W-:Y:S04]  /*2730*/  LDS R70, [R55+0x3424] ;  /* 0x0034240037467984 */ /* 0x000fe80000000800 */
[----:B------:R-:W2:Y:S04]  /*2740*/  LDS R71, [R55+0x3428] ;  /* 0x0034280037477984 */ /* 0x000ea80000000800 */
[----:B------:R-:W-:Y:S04]  /*2750*/  LDS R72, [R55+0x342c] ;  /* 0x00342c0037487984 */ /* 0x000fe80000000800 */
[----:B------:R-:W4:Y:S04]  /*2760*/  LDS R73, [R73+0x3430] ;  /* 0x0034300049497984 */ /* 0x000f280000000800 */
[----:B------:R-:W-:Y:S04]  /*2770*/  LDS R74, [R82+0x3434] ;  /* 0x00343400524a7984 */ /* 0x000fe80000000800 */
[----:B------:R-:W5:Y:S04]  /*2780*/  LDS R75, [R82+0x3438] ;  /* 0x00343800524b7984 */ /* 0x000f680000000800 */
[----:B------:R-:W3:Y:S01]  /*2790*/  LDS R76, [R82+0x343c] ;  /* 0x00343c00524c7984 */ /* 0x000ee20000000800 */
[----:B0-----:R-:W-:-:S04]  /*27a0*/  IADD3 R77, PT, PT, R67, R66, R65 ;  /* 0x00000042434d7210 */ /* 0x001fc80007ffe041 */
[----:B-1----:R-:W-:-:S04]  /*27b0*/  IADD3 R77, PT, PT, R69, R77, R68 ;  /* 0x0000004d454d7210 */ /* 0x002fc80007ffe044 */
[----:B--2---:R-:W-:-:S04]  /*27c0*/  IADD3 R77, PT, PT, R71, R77, R70 ;  /* 0x0000004d474d7210 */ /* 0x004fc80007ffe046 */
[----:B----4-:R-:W-:-:S04]  /*27d0*/  IADD3 R77, PT, PT, R73, R77, R72 ;  /* 0x0000004d494d7210 */ /* 0x010fc80007ffe048 */
[----:B-----5:R-:W-:-:S05]  /*27e0*/  IADD3 R77, PT, PT, R75, R77, R74 ;  /* 0x0000004d4b4d7210 */ /* 0x020fca0007ffe04a */
[----:B---3--:R-:W-:Y:S01]  /*27f0*/  IMAD.IADD R76, R76, 0x1, R77 ;  /* 0x000000014c4c7824 */ /* 0x008fe200078e024d */
        /* <DEDUP_REMOVED lines=10> */
.L_x_342:
        /* <DEDUP_REMOVED lines=25> */
.L_x_232:
[----:B------:R-:W-:Y:S05]  /*2a30*/  WARPSYNC.ALL ;  /* 0x0000000000007948 */ /* 0x000fea0003800000 */
[----:B------:R-:W-:Y:S01]  /*2a40*/  BAR.SYNC.DEFER_BLOCKING 0x0 ;  /* 0x0000000000007b1d */ /* 0x000fe20000010000 */
[----:B-1----:R-:W-:Y:S01]  /*2a50*/  IMAD.MOV.U32 R66, RZ, RZ, RZ ;  /* 0x000000ffff427224 */ /* 0x002fe200078e00ff */
[----:B------:R-:W-:Y:S01]  /*2a60*/  ISETP.NE.AND P0, PT, R81, RZ, PT ;  /* 0x000000ff5100720c */ /* 0x000fe20003f05270 */
[----:B------:R-:W-:-:S03]  /*2a70*/  IMAD.MOV.U32 R67, RZ, RZ, R5 ;  /* 0x000000ffff437224 */ /* 0x000fc600078e0005 */
[----:B------:R-:W-:Y:S01]  /*2a80*/  BSSY.RECONVERGENT B0, `(.L_x_234) ;  /* 0x000002a000007945 */ /* 0x000fe20003800200 */
[----:B------:R-:W-:-:S04]  /*2a90*/  IMAD.HI.U32 R66, R5, 0x15555556, R66 ;  /* 0x1555555605427827 */ /* 0x000fc800078e0042 */
[----:B0-----:R-:W-:-:S06]  /*2aa0*/  IMAD R55, R66, 0x4, R53 ;  /* 0x0000000442377824 */ /* 0x001fcc00078e0235 */
[----:B------:R-:W0:Y:S01]  /*2ab0*/  LDS R55, [R55+0x3410] ;  /* 0x0034100037377984 */ /* 0x000e220000000800 */
[----:B------:R-:W-:Y:S05]  /*2ac0*/  @P0 BRA `(.L_x_235) ;  /* 0x0000000000940947 */ /* 0x000fea0003800000 */
[----:B------:R-:W-:-:S05]  /*2ad0*/  IMAD R65, R5, 0x4, R53 ;  /* 0x0000000405417824 */ /* 0x000fca00078e0235 */
[----:B------:R-:W0:Y:S04]  /*2ae0*/  LDS R66, [R65] ;  /* 0x0000000041427984 */ /* 0x000e280000000800 */
[----:B------:R-:W1:Y:S04]  /*2af0*/  LDS R68, [R65+0x400] ;  /* 0x0004000041447984 */ /* 0x000e680000000800 */
[----:B------:R-:W2:Y:S04]  /*2b00*/  LDS R70, [R65+0x800] ;  /* 0x0008000041467984 */ /* 0x000ea80000000800 */
[----:B------:R-:W4:Y:S04]  /*2b10*/  LDS R72, [R65+0xc00] ;  /* 0x000c000041487984 */ /* 0x000f280000000800 */
[----:B------:R-:W5:Y:S04]  /*2b20*/  LDS R74, [R65+0x1000] ;  /* 0x00100000414a7984 */ /* 0x000f680000000800 */
[----:B------:R-:W3:Y:S04]  /*2b30*/  LDS R76, [R65+0x1400] ;  /* 0x00140000414c7984 */ /* 0x000ee80000000800 */
[----:B------:R-:W3:Y:S04]  /*2b40*/  LDS R78, [R65+0x1800] ;  /* 0x00180000414e7984 */ /* 0x000ee80000000800 */
[----:B------:R-:W3:Y:S04]  /*2b50*/  LDS R80, [R65+0x1c00] ;  /* 0x001c000041507984 */ /* 0x000ee80000000800 */
[----:B------:R-:W3:Y:S04]  /*2b60*/  LDS R82, [R65+0x2000] ;  /* 0x0020000041527984 */ /* 0x000ee80000000800 */
[----:B------:R-:W3:Y:S04]  /*2b70*/  LDS R84, [R65+0x2400] ;  /* 0x0024000041547984 */ /* 0x000ee80000000800 */
[----:B------:R-:W3:Y:S01]  /*2b80*/  LDS R86, [R65+0x2800] ;  /* 0x0028000041567984 */ /* 0x000ee20000000800 */
[----:B0-----:R-:W-:-:S03]  /*2b90*/  IMAD.IADD R66, R55, 0x1, R66 ;  /* 0x0000000137427824 */ /* 0x001fc600078e0242 */
[----:B------:R-:W0:Y:S01]  /*2ba0*/  LDS R88, [R65+0x2c00] ;  /* 0x002c000041587984 */ /* 0x000e220000000800 */
[C---:B-1----:R-:W-:Y:S02]  /*2bb0*/  IMAD.IADD R68, R55.reuse, 0x1, R68 ;  /* 0x0000000137447824 */ /* 0x042fe400078e0244 */
[C---:B--2---:R-:W-:Y:S01]  /*2bc0*/  IMAD.IADD R70, R55.reuse, 0x1, R70 ;  /* 0x0000000137467824 */ /* 0x044fe200078e0246 */
[----:B------:R1:W-:Y:S01]  /*2bd0*/  STS [R65], R66 ;  /* 0x0000004241007388 */ /* 0x0003e20000000800 */
[----:B----4-:R-:W-:-:S03]  /*2be0*/  IMAD.IADD R72, R55, 0x1, R72 ;  /* 0x0000000137487824 */ /* 0x010fc600078e0248 */
[----:B------:R1:W-:Y:S01]  /*2bf0*/  STS [R65+0x400], R68 ;  /* 0x0004004441007388 */ /* 0x0003e20000000800 */
[----:B-----5:R-:W-:-:S03]  /*2c00*/  IMAD.IADD R74, R55, 0x1, R74 ;  /* 0x00000001374a7824 */ /* 0x020fc600078e024a */
[----:B------:R1:W-:Y:S01]  /*2c10*/  STS [R65+0x800], R70 ;  /* 0x0008004641007388 */ /* 0x0003e20000000800 */
[----:B---3--:R-:W-:-:S03]  /*2c20*/  IMAD.IADD R76, R55, 0x1, R76 ;  /* 0x00000001374c7824 */ /* 0x008fc600078e024c */
        /* <DEDUP_REMOVED lines=11> */
[----:B0-----:R-:W-:-:S03]  /*2ce0*/  IMAD.IADD R88, R55, 0x1, R88 ;  /* 0x0000000137587824 */ /* 0x001fc600078e0258 */
[----:B------:R1:W-:Y:S04]  /*2cf0*/  STS [R65+0x2400], R84 ;  /* 0x0024005441007388 */ /* 0x0003e80000000800 */
[----:B------:R1:W-:Y:S04]  /*2d00*/  STS [R65+0x2800], R86 ;  /* 0x0028005641007388 */ /* 0x0003e80000000800 */
[----:B------:R1:W-:Y:S02]  /*2d10*/  STS [R65+0x2c00], R88 ;  /* 0x002c005841007388 */ /* 0x0003e40000000800 */
.L_x_235:
[----:B------:R-:W-:Y:S05]  /*2d20*/  BSYNC.RECONVERGENT B0 ;  /* 0x0000000000007941 */ /* 0x000fea0003800200 */
.L_x_234:
[----:B------:R-:W-:Y:S01]  /*2d30*/  BAR.SYNC.DEFER_BLOCKING 0x0 ;  /* 0x0000000000007b1d */ /* 0x000fe20000010000 */
[----:B------:R-:W-:-:S05]  /*2d40*/  R2P PR, R39, 0x7f ;  /* 0x0000007f27007804 */ /* 0x000fca0000000000 */
[----:B------:R-:W-:Y:S08]  /*2d50*/  BSSY.RECONVERGENT B0, `(.L_x_236) ;  /* 0x0000026000007945 */ /* 0x000ff00003800200 */
[----:B-1----:R-:W-:Y:S02]  /*2d60*/  VOTE.ANY R65, PT, P0 ;  /* 0x0000000000417806 */ /* 0x002fe400000e0100 */
        /* <DEDUP_REMOVED lines=8> */
[----:B------:R-:W-:Y:S02]  /*2df0*/  LOP3.LUT R65, R68, R65, RZ, 0xc0, !PT ;  /* 0x0000004144417212 */ /* 0x000fe400078ec0ff */
[----:B------:R-:W-:Y:S02]  /*2e00*/  VOTE.ANY R66, PT, P4 ;  /* 0x0000000000427806 */ /* 0x000fe400020e0100 */
[----:B------:R-:W-:Y:S02]  /*2e10*/  LOP3.LUT R65, R70, R65, RZ, 0xc0, !PT ;  /* 0x0000004146417212 */ /* 0x000fe400078ec0ff */
[----:B------:R-:W-:Y:S02]  /*2e20*/  @!P4 LOP3.LUT R66, RZ, R66, RZ, 0x33, !PT ;  /* 0x00000042ff42c212 */ /* 0x000fe400078e33ff */
[----:B------:R-:W-:-:S02]  /*2e30*/  VOTE.ANY R67, PT, P5 ;  /* 0x0000000000437806 */ /* 0x000fc400028e0100 */
[----:B------:R-:W-:Y:S02]  /*2e40*/  LOP3.LUT R66, R66, R65, RZ, 0xc0, !PT ;  /* 0x0000004142427212 */ /* 0x000fe400078ec0ff */
[----:B------:R-:W-:Y:S01]  /*2e50*/  LOP3.LUT P0, RZ, R39, 0x80, RZ, 0xc0, !PT ;  /* 0x0000008027ff7812 */ /* 0x000fe2000780c0ff */
[----:B------:R-:W1:Y:S01]  /*2e60*/  S2R R65, SR_LANEID ;  /* 0x0000000000417919 */ /* 0x000e620000000000 */
[----:B------:R-:W-:Y:S02]  /*2e70*/  @!P5 LOP3.LUT R67, RZ, R67, RZ, 0x33, !PT ;  /* 0x00000043ff43d212 */ /* 0x000fe400078e33ff */
[----:B------:R-:W-:Y:S02]  /*2e80*/  VOTE.ANY R68, PT, P6 ;  /* 0x0000000000447806 */ /* 0x000fe400030e0100 */
[----:B------:R-:W-:Y:S02]  /*2e90*/  LOP3.LUT R67, R67, R66, RZ, 0xc0, !PT ;  /* 0x0000004243437212 */ /* 0x000fe400078ec0ff */
[----:B------:R-:W2:Y:S01]  /*2ea0*/  S2R R66, SR_LEMASK ;  /* 0x0000000000427919 */ /* 0x000ea20000003a00 */
[----:B------:R-:W-:-:S04]  /*2eb0*/  @!P6 LOP3.LUT R68, RZ, R68, RZ, 0x33, !PT ;  /* 0x00000044ff44e212 */ /* 0x000fc800078e33ff */
[----:B------:R-:W-:Y:S02]  /*2ec0*/  VOTE.ANY R70, PT, P0 ;  /* 0x0000000000467806 */ /* 0x000fe400000e0100 */
[----:B------:R-:W-:Y:S02]  /*2ed0*/  LOP3.LUT R67, R68, R67, RZ, 0xc0, !PT ;  /* 0x0000004344437212 */ /* 0x000fe400078ec0ff */
[----:B------:R-:W-:-:S04]  /*2ee0*/  @!P0 LOP3.LUT R70, RZ, R70, RZ, 0x33, !PT ;  /* 0x00000046ff468212 */ /* 0x000fc800078e33ff */
[----:B------:R-:W-:Y:S01]  /*2ef0*/  LOP3.LUT R69, R70, R67, RZ, 0xc0, !PT ;  /* 0x0000004346457212 */ /* 0x000fe200078ec0ff */
[----:B------:R-:W-:-:S03]  /*2f00*/  IMAD.SHL.U32 R67, R5, 0x20, RZ ;  /* 0x0000002005437824 */ /* 0x000fc600078e00ff */
[----:B------:R-:W1:Y:S02]  /*2f10*/  FLO.U32 R71, R69 ;  /* 0x0000004500477300 */ /* 0x000e6400000e0000 */
[----:B------:R-:W-:-:S05]  /*2f20*/  LOP3.LUT R68, R67, 0x7c00, RZ, 0xc0, !PT ;  /* 0x00007c0043447812 */ /* 0x000fca00078ec0ff */
[----:B------:R-:W-:Y:S02]  /*2f30*/  IMAD.IADD R72, R53, 0x1, R68 ;  /* 0x0000000135487824 */ /* 0x000fe400078e0244 */
[----:B------:R-:W-:Y:S01]  /*2f40*/  IMAD.MOV.U32 R68, RZ, RZ, RZ ;  /* 0x000000ffff447224 */ /* 0x000fe200078e00ff */
[----:B--2---:R-:W-:Y:S02]  /*2f50*/  LOP3.LUT R67, R66, R69, RZ, 0xc0, !PT ;  /* 0x0000004542437212 */ /* 0x004fe400078ec0ff */
[----:B-1----:R-:W-:-:S04]  /*2f60*/  ISETP.NE.AND P0, PT, R65, R71, PT ;  /* 0x000000474100720c */ /* 0x002fc80003f05270 */
[----:B------:R-:W1:Y:S09]  /*2f70*/  POPC R67, R67 ;  /* 0x0000004300437309 */ /* 0x000e720000000000 */
[----:B------:R-:W-:Y:S05]  /*2f80*/  @P0 BRA `(.L_x_237) ;  /* 0x0000000000080947 */ /* 0x000fea0003800000 */
[----:B------:R-:W-:-:S06]  /*2f90*/  IMAD R68, R39, 0x4, R72 ;  /* 0x0000000427447824 */ /* 0x000fcc00078e0248 */
[----:B-1----:R2:W4:Y:S02]  /*2fa0*/  ATOMS.ADD R68, [R68], R67 ;  /* 0x000000434444738c */ /* 0x0025240000000000 */
.L_x_237:
[----:B------:R-:W-:Y:S05]  /*2fb0*/  BSYNC.RECONVERGENT B0 ;  /* 0x0000000000007941 */ /* 0x000fea0003800200 */
.L_x_236:
[----:B------:R-:W5:Y:S01]  /*2fc0*/  LDCU UR5, c[0x0][0x3c4] ;  /* 0x00007880ff0577ac */ /* 0x000f620008000800 */
[----:B----4-:R4:W0:Y:S01]  /*2fd0*/  SHFL.IDX PT, R68, R68, R71, 0x1f ;  /* 0x00001f4744447589 */ /* 0x01082200000e0000 */
[----:B------:R-:W-:Y:S01]  /*2fe0*/  BSSY.RECONVERGENT B0, `(.L_x_238) ;  /* 0x0000024000007945 */ /* 0x000fe20003800200 */
[----:B-----5:R-:W-:-:S04]  /*2ff0*/  SHF.R.U64 R39, R32, UR5, R33 ;  /* 0x0000000520277c19 */ /* 0x020fc80008001221 */
[----:B------:R-:W-:-:S04]  /*3000*/  LOP3.LUT R73, R39, UR4, RZ, 0x30, !PT ;  /* 0x0000000427497c12 */ /* 0x000fc8000f8e30ff */
[----:B------:R-:W-:-:S13]  /*3010*/  R2P PR, R73, 0x7f ;  /* 0x0000007f49007804 */ /* 0x000fda0000000000 */
[----:B------:R-:W-:Y:S02]  /*3020*/  VOTE.ANY R39, PT, P0 ;  /* 0x0000000000277806 */ /* 0x000fe400000e0100 */
        /* <DEDUP_REMOVED lines=24> */
[----:B------:R-:W5:Y:S01]  /*31b0*/  FLO.U32 R74, R69 ;  /* 0x00000045004a7300 */ /* 0x000f6200000e0000 */
[----:B------:R-:W-:-:S07]  /*31c0*/  LOP3.LUT R39, R66, R69, RZ, 0xc0, !PT ;  /* 0x0000004542277212 */ /* 0x000fce00078ec0ff */
[----:B------:R-:W0:Y:S01]  /*31d0*/  POPC R39, R39 ;  /* 0x0000002700277309 */ /* 0x000e220000000000 */
[----:B-----5:R-:W-:-:S13]  /*31e0*/  ISETP.NE.AND P0, PT, R65, R74, PT ;  /* 0x0000004a4100720c */ /* 0x020fda0003f05270 */
[----:B0---4-:R-:W-:Y:S05]  /*31f0*/  @P0 BRA `(.L_x_239) ;  /* 0x0000000000080947 */ /* 0x011fea0003800000 */
[----:B------:R-:W-:-:S06]  /*3200*/  IMAD R70, R73, 0x4, R72 ;  /* 0x0000000449467824 */ /* 0x000fcc00078e0248 */
[----:B------:R0:W4:Y:S02]  /*3210*/  ATOMS.ADD R70, [R70], R39 ;  /* 0x000000274646738c */ /* 0x0001240000000000 */
.L_x_239:
[----:B------:R-:W-:Y:S05]  /*3220*/  BSYNC.RECONVERGENT B0 ;  /* 0x0000000000007941 */ /* 0x000fea0003800200 */
.L_x_238:
[----:B------:R-:W-:Y:S01]  /*3230*/  SHF.R.U64 R69, R30, UR5, R31 ;  /* 0x000000051e457c19 */ /* 0x000fe2000800121f */
[----:B----4-:R4:W0:Y:S01]  /*3240*/  SHFL.IDX PT, R70, R70, R74, 0x1f ;  /* 0x00001f4a46467589 */ /* 0x01082200000e0000 */
[----:B------:R-:W-:Y:S01]  /*3250*/  BSSY.RECONVERGENT B0, `(.L_x_240) ;  /* 0x0000024000007945 */ /* 0x000fe20003800200 */
[----:B------:R-:W-:Y:S01]  /*3260*/  IMAD.MOV.U32 R73, RZ, RZ, RZ ;  /* 0x000000ffff497224 */ /* 0x000fe200078e00ff */
        /* <DEDUP_REMOVED lines=26> */
[----:B------:R-:W-:Y:S02]  /*3410*/  SHF.R.U64 R72, R28, UR5, R29 ;  /* 0x000000051c487c19 */ /* 0x000fe4000800121d */
[----:B------:R-:W5:Y:S01]  /*3420*/  FLO.U32 R76, R71 ;  /* 0x00000047004c7300 */ /* 0x000f6200000e0000 */
[----:B------:R-:W-:Y:S02]  /*3430*/  LOP3.LUT R69, R66, R71, RZ, 0xc0, !PT ;  /* 0x0000004742457212 */ /* 0x000fe400078ec0ff */
[----:B------:R-:W-:-:S05]  /*3440*/  LOP3.LUT R72, R72, UR4, RZ, 0x30, !PT ;  /* 0x0000000448487c12 */ /* 0x000fca000f8e30ff */
[----:B------:R-:W0:Y:S01]  /*3450*/  POPC R69, R69 ;  /* 0x0000004500457309 */ /* 0x000e220000000000 */
[----:B-----5:R-:W-:-:S13]  /*3460*/  ISETP.NE.AND P0, PT, R65, R76, PT ;  /* 0x0000004c4100720c */ /* 0x020fda0003f05270 */
[----:B0---4-:R-:W-:Y:S05]  /*3470*/  @P0 BRA `(.L_x_241) ;  /* 0x0000000000040947 */ /* 0x011fea0003800000 */
[----:B------:R0:W4:Y:S02]  /*3480*/  ATOMS.ADD R73, [R64], R69 ;  /* 0x000000454049738c */ /* 0x0001240000000000 */
.L_x_241:
[----:B------:R-:W-:Y:S05]  /*3490*/  BSYNC.RECONVERGENT B0 ;  /* 0x0000000000007941 */ /* 0x000fea0003800200 */
.L_x_240:
[----:B------:R-:W-:Y:S01]  /*34a0*/  R2P PR, R72, 0x7f ;  /* 0x0000007f48007804 */ /* 0x000fe20000000000 */
[----:B------:R-:W-:Y:S01]  /*34b0*/  BSSY.RECONVERGENT B0, `(.L_x_242) ;  /* 0x0000021000007945 */ /* 0x000fe20003800200 */
[----:B------:R-:W-:-:S11]  /*34c0*/  IMAD.MOV.U32 R74, RZ, RZ, RZ ;  /* 0x000000ffff4a7224 */ /* 0x000fd600078e00ff */
[----:B0--3--:R-:W-:Y:S02]  /*34d0*/  VOTE.ANY R64, PT, P0 ;  /* 0x0000000000407806 */ /* 0x009fe400000e0100 */
        /* <DEDUP_REMOVED lines=23> */
[----:B----4-:R0:W3:Y:S02]  /*3650*/  SHFL.IDX PT, R64, R73, R76, 0x1f ;  /* 0x00001f4c49407589 */ /* 0x0100e400000e0000 */
[----:B------:R-:W4:Y:S01]  /*3660*/  FLO.U32 R75, R71 ;  /* 0x00000047004b7300 */ /* 0x000f2200000e0000 */
[----:B------:R-:W-:-:S07]  /*3670*/  LOP3.LUT R72, R66, R71, RZ, 0xc0, !PT ;  /* 0x0000004742487212 */ /* 0x000fce00078ec0ff */
[----:B------:R-:W0:Y:S01]  /*3680*/  POPC R72, R72 ;  /* 0x0000004800487309 */ /* 0x000e220000000000 */
[----:B----4-:R-:W-:-:S13]  /*3690*/  ISETP.NE.AND P0, PT, R65, R75, PT ;  /* 0x0000004b4100720c */ /* 0x010fda0003f05270 */
[----:B0--3--:R-:W-:Y:S05]  /*36a0*/  @P0 BRA `(.L_x_243) ;  /* 0x0000000000040947 */ /* 0x009fea0003800000 */
[----:B------:R0:W3:Y:S02]  /*36b0*/  ATOMS.ADD R74, [R63], R72 ;  /* 0x000000483f4a738c */ /* 0x0000e40000000000 */
.L_x_243:
[----:B------:R-:W-:Y:S05]  /*36c0*/  BSYNC.RECONVERGENT B0 ;  /* 0x0000000000007941 */ /* 0x000fea0003800200 */
.L_x_242:
[----:B------:R-:W-:Y:S01]  /*36d0*/  R2P PR, R61, 0x7f ;  /* 0x0000007f3d007804 */ /* 0x000fe20000000000 */
[----:B------:R-:W-:Y:S01]  /*36e0*/  BSSY.RECONVERGENT B0, `(.L_x_244) ;  /* 0x0000021000007945 */ /* 0x000fe20003800200 */
[----:B------:R-:W-:-:S11]  /*36f0*/  IMAD.MOV.U32 R73, RZ, RZ, RZ ;  /* 0x000000ffff497224 */ /* 0x000fd600078e00ff */
[----:B0-----:R-:W-:Y:S02]  /*3700*/  VOTE.ANY R63, PT, P0 ;  /* 0x00000000003f7806 */ /* 0x001fe400000e0100 */
[----:B------:R-:W-:Y:S02]  /*3710*/  VOTE.ANY R76, PT, P1 ;  /* 0x00000000004c7806 */ /* 0x000fe400008e0100 */
[----:B------:R-:W-:Y:S02]  /*3720*/  @!P0 LOP3.LUT R63, RZ, R63, RZ, 0x33, !PT ;  /* 0x0000003fff3f8212 */ /* 0x000fe400078e33ff */
[----:B------:R-:W-:Y:S02]  /*3730*/  @!P1 LOP3.LUT R76, RZ, R76, RZ, 0x33, !PT ;  /* 0x0000004cff4c9212 */ /* 0x000fe400078e33ff */
[----:B------:R-:W-:Y:S02]  /*3740*/  LOP3.LUT P0, RZ, R61, 0x80, RZ, 0xc0, !PT ;  /* 0x000000803dff7812 */ /* 0x000fe4000780c0ff */
[----:B------:R-:W-:Y:S01]  /*3750*/  LOP3.LUT R63, R76, R63, RZ, 0xc0, !PT ;  /* 0x0000003f4c3f7212 */ /* 0x000fe200078ec0ff */
[----:B---3--:R0:W3:Y:S01]  /*3760*/  SHFL.IDX PT, R61, R74, R75, 0x1f ;  /* 0x00001f4b4a3d7589 */ /* 0x0080e200000e0000 */
        /* <DEDUP_REMOVED lines=18> */
[----:B------:R-:W4:Y:S01]  /*3890*/  FLO.U32 R76, R71 ;  /* 0x00000047004c7300 */ /* 0x000f2200000e0000 */
[----:B------:R-:W-:-:S07]  /*38a0*/  LOP3.LUT R63, R66, R71, RZ, 0xc0, !PT ;  /* 0x00000047423f7212 */ /* 0x000fce00078ec0ff */
[----:B------:R-:W0:Y:S01]  /*38b0*/  POPC R63, R63 ;  /* 0x0000003f003f7309 */ /* 0x000e220000000000 */
[----:B----4-:R-:W-:-:S13]  /*38c0*/  ISETP.NE.AND P0, PT, R65, R76, PT ;  /* 0x0000004c4100720c */ /* 0x010fda0003f05270 */
[----:B0--3--:R-:W-:Y:S05]  /*38d0*/  @P0 BRA `(.L_x_245) ;  /* 0x0000000000040947 */ /* 0x009fea0003800000 */
[----:B------:R0:W3:Y:S02]  /*38e0*/  ATOMS.ADD R73, [R62], R63 ;  /* 0x0000003f3e49738c */ /* 0x0000e40000000000 */
.L_x_245:
[----:B------:R-:W-:Y:S05]  /*38f0*/  BSYNC.RECONVERGENT B0 ;  /* 0x0000000000007941 */ /* 0x000fea0003800200 */
.L_x_244:
        /* <DEDUP_REMOVED lines=8> */
[----:B------:R-:W-:-:S02]  /*3980*/  LOP3.LUT R62, R71, R62, RZ, 0xc0, !PT ;  /* 0x0000003e473e7212 */ /* 0x000fc400078ec0ff */
[----:B------:R-:W-:Y:S02]  /*3990*/  VOTE.ANY R71, PT, P2 ;  /* 0x0000000000477806 */ /* 0x000fe400010e0100 */
[----:B------:R-:W-:Y:S02]  /*39a0*/  VOTE.ANY R59, PT, P5 ;  /* 0x00000000003b7806 */ /* 0x000fe400028e0100 */
[----:B------:R-:W-:Y:S02]  /*39b0*/  @!P2 LOP3.LUT R71, RZ, R71, RZ, 0x33, !PT ;  /* 0x00000047ff47a212 */ /* 0x000fe400078e33ff */
[----:B------:R-:W-:Y:S02]  /*39c0*/  @!P5 LOP3.LUT R59, RZ, R59, RZ, 0x33, !PT ;  /* 0x0000003bff3bd212 */ /* 0x000fe400078e33ff */
[----:B------:R-:W-:Y:S02]  /*39d0*/  LOP3.LUT R62, R71, R62, RZ, 0xc0, !PT ;  /* 0x0000003e473e7212 */ /* 0x000fe400078ec0ff */
[----:B------:R-:W-:-:S04]  /*39e0*/  VOTE.ANY R71, PT, P3 ;  /* 0x0000000000477806 */ /* 0x000fc800018e0100 */
[----:B------:R-:W-:-:S04]  /*39f0*/  @!P3 LOP3.LUT R71, RZ, R71, RZ, 0x33, !PT ;  /* 0x00000047ff47b212 */ /* 0x000fc800078e33ff */
[----:B------:R-:W-:Y:S02]  /*3a00*/  LOP3.LUT R62, R71, R62, RZ, 0xc0, !PT ;  /* 0x0000003e473e7212 */ /* 0x000fe400078ec0ff */
[----:B------:R-:W-:-:S04]  /*3a10*/  VOTE.ANY R71, PT, P4 ;  /* 0x0000000000477806 */ /* 0x000fc800020e0100 */
[----:B------:R-:W-:-:S04]  /*3a20*/  @!P4 LOP3.LUT R71, RZ, R71, RZ, 0x33, !PT ;  /* 0x00000047ff47c212 */ /* 0x000fc800078e33ff */
[----:B------:R-:W-:-:S04]  /*3a30*/  LOP3.LUT R62, R71, R62, RZ, 0xc0, !PT ;  /* 0x0000003e473e7212 */ /* 0x000fc800078ec0ff */
[----:B------:R-:W-:Y:S02]  /*3a40*/  LOP3.LUT R62, R59, R62, RZ, 0xc0, !PT ;  /* 0x0000003e3b3e7212 */ /* 0x000fe400078ec0ff */
[----:B------:R-:W-:-:S04]  /*3a50*/  VOTE.ANY R59, PT, P6 ;  /* 0x00000000003b7806 */ /* 0x000fc800030e0100 */
[----:B------:R-:W-:-:S04]  /*3a60*/  @!P6 LOP3.LUT R59, RZ, R59, RZ, 0x33, !PT ;  /* 0x0000003bff3be212 */ /* 0x000fc800078e33ff */
[----:B------:R-:W-:Y:S02]  /*3a70*/  LOP3.LUT R62, R59, R62, RZ, 0xc0, !PT ;  /* 0x0000003e3b3e7212 */ /* 0x000fe400078ec0ff */
[----:B------:R-:W-:-:S04]  /*3a80*/  VOTE.ANY R59, PT, P0 ;  /* 0x00000000003b7806 */ /* 0x000fc800000e0100 */
[----:B------:R-:W-:-:S04]  /*3a90*/  @!P0 LOP3.LUT R59, RZ, R59, RZ, 0x33, !PT ;  /* 0x0000003bff3b8212 */ /* 0x000fc800078e33ff */
[----:B------:R-:W-:Y:S02]  /*3aa0*/  LOP3.LUT R71, R59, R62, RZ, 0xc0, !PT ;  /* 0x0000003e3b477212 */ /* 0x000fe400078ec0ff */
[----:B---3--:R0:W3:Y:S02]  /*3ab0*/  SHFL.IDX PT, R62, R73, R76, 0x1f ;  /* 0x00001f4c493e7589 */ /* 0x0080e400000e0000 */
[----:B------:R-:W4:Y:S01]  /*3ac0*/  FLO.U32 R75, R71 ;  /* 0x00000047004b7300 */ /* 0x000f2200000e0000 */
[----:B------:R-:W-:-:S07]  /*3ad0*/  LOP3.LUT R59, R66, R71, RZ, 0xc0, !PT ;  /* 0x00000047423b7212 */ /* 0x000fce00078ec0ff */
[----:B------:R-:W0:Y:S01]  /*3ae0*/  POPC R59, R59 ;  /* 0x0000003b003b7309 */ /* 0x000e220000000000 */
[----:B----4-:R-:W-:-:S13]  /*3af0*/  ISETP.NE.AND P0, PT, R65, R75, PT ;  /* 0x0000004b4100720c */ /* 0x010fda0003f05270 */
[----:B0--3--:R-:W-:Y:S05]  /*3b00*/  @P0 BRA `(.L_x_247) ;  /* 0x0000000000040947 */ /* 0x009fea0003800000 */
[----:B------:R0:W3:Y:S02]  /*3b10*/  ATOMS.ADD R74, [R60], R59 ;  /* 0x0000003b3c4a738c */ /* 0x0000e40000000000 */
.L_x_247:
[----:B------:R-:W-:Y:S05]  /*3b20*/  BSYNC.RECONVERGENT B0 ;  /* 0x0000000000007941 */ /* 0x000fea0003800200 */
.L_x_246:
        /* <DEDUP_REMOVED lines=34> */
.L_x_249:
[----:B------:R-:W-:Y:S05]  /*3d50*/  BSYNC.RECONVERGENT B0 ;  /* 0x0000000000007941 */ /* 0x000fea0003800200 */
.L_x_248:
[----:B------:R-:W-:Y:S01]  /*3d60*/  R2P PR, R54, 0x7f ;  /* 0x0000007f36007804 */ /* 0x000fe20000000000 */
[----:B------:R-:W-:-:S12]  /*3d70*/  BSSY.RECONVERGENT B0, `(.L_x_250) ;  /* 0x0000021000007945 */ /* 0x000fd80003800200 */
        /* <DEDUP_REMOVED lines=26> */
[----:B------:R-:W4:Y:S01]  /*3f20*/  FLO.U32 R77, R75 ;  /* 0x0000004b004d7300 */ /* 0x000f2200000e0000 */
[----:B------:R-:W-:-:S07]  /*3f30*/  LOP3.LUT R71, R66, R75, RZ, 0xc0, !PT ;  /* 0x0000004b42477212 */ /* 0x000fce00078ec0ff */
[----:B------:R-:W0:Y:S01]  /*3f40*/  POPC R71, R71 ;  /* 0x0000004700477309 */ /* 0x000e220000000000 */
[----:B----4-:R-:W-:-:S13]  /*3f50*/  ISETP.NE.AND P0, PT, R65, R77, PT ;  /* 0x0000004d4100720c */ /* 0x010fda0003f05270 */
[----:B0--3--:R-:W-:Y:S05]  /*3f60*/  @P0 BRA `(.L_x_251) ;  /* 0x0000000000040947 */ /* 0x009fea0003800000 */
[----:B------:R0:W3:Y:S02]  /*3f70*/  ATOMS.ADD R58, [R56], R71 ;  /* 0x00000047383a738c */ /* 0x0000e40000000000 */
.L_x_251:
[----:B------:R-:W-:Y:S05]  /*3f80*/  BSYNC.RECONVERGENT B0 ;  /* 0x0000000000007941 */ /* 0x000fea0003800200 */
.L_x_250:
        /* <DEDUP_REMOVED lines=34> */
.L_x_253:
[----:B------:R-:W-:Y:S05]  /*41b0*/  BSYNC.RECONVERGENT B0 ;  /* 0x0000000000007941 */ /* 0x000fea0003800200 */
.L_x_252:
[----:B------:R-:W-:Y:S01]  /*41c0*/  R2P PR, R43, 0x7f ;  /* 0x0000007f2b007804 */ /* 0x000fe20000000000 */
[----:B------:R-:W-:-:S12]  /*41d0*/  BSSY.RECONVERGENT B0, `(.L_x_254) ;  /* 0x0000021000007945 */ /* 0x000fd80003800200 */
        /* <DEDUP_REMOVED lines=24> */
[----:B------:R-:W-:Y:S01]  /*4360*/  IMAD.MOV.U32 R58, RZ, RZ, RZ ;  /* 0x000000ffff3a7224 */ /* 0x000fe200078e00ff */
[----:B---3--:R0:W3:Y:S02]  /*4370*/  SHFL.IDX PT, R51, R74, R75, 0x1f ;  /* 0x00001f4b4a337589 */ /* 0x0080e400000e0000 */
[----:B------:R-:W4:Y:S01]  /*4380*/  FLO.U32 R76, R43 ;  /* 0x0000002b004c7300 */ /* 0x000f2200000e0000 */
[----:B------:R-:W-:-:S07]  /*4390*/  LOP3.LUT R73, R66, R43, RZ, 0xc0, !PT ;  /* 0x0000002b42497212 */ /* 0x000fce00078ec0ff */
[----:B------:R-:W0:Y:S01]  /*43a0*/  POPC R73, R73 ;  /* 0x0000004900497309 */ /* 0x000e220000000000 */
[----:B----4-:R-:W-:-:S13]  /*43b0*/  ISETP.NE.AND P0, PT, R65, R76, PT ;  /* 0x0000004c4100720c */ /* 0x010fda0003f05270 */
[----:B0--3--:R-:W-:Y:S05]  /*43c0*/  @P0 BRA `(.L_x_255) ;  /* 0x0000000000040947 */ /* 0x009fea0003800000 */
[----:B------:R0:W3:Y:S02]  /*43d0*/  ATOMS.ADD R58, [R44], R73 ;  /* 0x000000492c3a738c */ /* 0x0000e40000000000 */
.L_x_255:
[----:B------:R-:W-:Y:S05]  /*43e0*/  BSYNC.RECONVERGENT B0 ;  /* 0x0000000000007941 */ /* 0x000fea0003800200 */
.L_x_254:
[----:B------:R-:W-:Y:S01]  /*43f0*/  R2P PR, R36, 0x7f ;  /* 0x0000007f24007804 */ /* 0x000fe20000000000 */
[----:B---3--:R3:W4:Y:S01]  /*4400*/  SHFL.IDX PT, R58, R58, R76, 0x1f ;  /* 0x00001f4c3a3a7589 */ /* 0x00872200000e0000 */
[----:B------:R-:W-:Y:S11]  /*4410*/  BSSY.RECONVERGENT B0, `(.L_x_256) ;  /* 0x0000020000007945 */ /* 0x000ff60003800200 */
[----:B------:R-:W-:-:S02]  /*4420*/  VOTE.ANY R43, PT, P0 ;  /* 0x00000000002b7806 */ /* 0x000fc400000e0100 */
[----:B0-----:R-:W-:Y:S02]  /*4430*/  VOTE.ANY R44, PT, P1 ;  /* 0x00000000002c7806 */ /* 0x001fe400008e0100 */
[----:B------:R-:W-:Y:S02]  /*4440*/  @!P0 LOP3.LUT R43, RZ, R43, RZ, 0x33, !PT ;  /* 0x0000002bff2b8212 */ /* 0x000fe400078e33ff */
        /* <DEDUP_REMOVED lines=24> */
[----:B------:R3:W1:Y:S01]  /*45d0*/  POPC R77, R36 ;  /* 0x00000024004d7309 */ /* 0x0006620000000000 */
[----:B0-----:R-:W-:-:S13]  /*45e0*/  ISETP.NE.AND P0, PT, R65, R74, PT ;  /* 0x0000004a4100720c */ /* 0x001fda0003f05270 */
[----:B-1-34-:R-:W-:Y:S05]  /*45f0*/  @P0 BRA `(.L_x_257) ;  /* 0x0000000000040947 */ /* 0x01afea0003800000 */
[----:B------:R0:W1:Y:S02]  /*4600*/  ATOMS.ADD R44, [R45], R77 ;  /* 0x0000004d2d2c738c */ /* 0x0000640000000000 */
.L_x_257:
[----:B------:R-:W-:Y:S05]  /*4610*/  BSYNC.RECONVERGENT B0 ;  /* 0x0000000000007941 */ /* 0x000fea0003800200 */
.L_x_256:
[----:B------:R-:W-:Y:S01]  /*4620*/  R2P PR, R38, 0x7f ;  /* 0x0000007f26007804 */ /* 0x000fe20000000000 */
[----:B-1----:R1:W3:Y:S01]  /*4630*/  SHFL.IDX PT, R74, R44, R74, 0x1f ;  /* 0x00001f4a2c4a7589 */ /* 0x0022e200000e0000 */
[----:B------:R-:W-:Y:S11]  /*4640*/  BSSY.RECONVERGENT B0, `(.L_x_258) ;  /* 0x0000020000007945 */ /* 0x000ff60003800200 */
[----:B------:R-:W-:-:S02]  /*4650*/  VOTE.ANY R36, PT, P0 ;  /* 0x0000000000247806 */ /* 0x000fc400000e0100 */
[----:B------:R-:W-:Y:S02]  /*4660*/  VOTE.ANY R43, PT, P1 ;  /* 0x00000000002b7806 */ /* 0x000fe400008e0100 */
[----:B------:R-:W-:Y:S02]  /*4670*/  @!P0 LOP3.LUT R36, RZ, R36, RZ, 0x33, !PT ;  /* 0x00000024ff248212 */ /* 0x000fe400078e33ff */
[----:B------:R-:W-:Y:S02]  /*4680*/  @!P1 LOP3.LUT R43, RZ, R43, RZ, 0x33, !PT ;  /* 0x0000002bff2b9212 */ /* 0x000fe400078e33ff */
[----:B------:R-:W-:Y:S01]  /*4690*/  LOP3.LUT P0, RZ, R38, 0x80, RZ, 0xc0, !PT ;  /* 0x0000008026ff7812 */ /* 0x000fe2000780c0ff */
[----:B------:R-:W-:Y:S01]  /*46a0*/  IMAD.MOV.U32 R38, RZ, RZ, RZ ;  /* 0x000000ffff267224 */ /* 0x000fe200078e00ff */
        /* <DEDUP_REMOVED lines=21> */
[----:B------:R1:W0:Y:S01]  /*4800*/  POPC R78, R36 ;  /* 0x00000024004e7309 */ /* 0x0002220000000000 */
[----:B----4-:R-:W-:-:S13]  /*4810*/  ISETP.NE.AND P0, PT, R65, R75, PT ;  /* 0x0000004b4100720c */ /* 0x010fda0003f05270 */
[----:B01-3--:R-:W-:Y:S05]  /*4820*/  @P0 BRA `(.L_x_259) ;  /* 0x0000000000040947 */ /* 0x00bfea0003800000 */
[----:B------:R0:W1:Y:S02]  /*4830*/  ATOMS.ADD R38, [R46], R78 ;  /* 0x0000004e2e26738c */ /* 0x0000640000000000 */
.L_x_259:
[----:B------:R-:W-:Y:S05]  /*4840*/  BSYNC.RECONVERGENT B0 ;  /* 0x0000000000007941 */ /* 0x000fea0003800200 */
.L_x_258:
        /* <DEDUP_REMOVED lines=34> */
.L_x_261:
[----:B------:R-:W-:Y:S05]  /*4a70*/  BSYNC.RECONVERGENT B0 ;  /* 0x0000000000007941 */ /* 0x000fea0003800200 */
.L_x_260:
[----:B------:R-:W-:Y:S01]  /*4a80*/  R2P PR, R41, 0x7f ;  /* 0x0000007f29007804 */ /* 0x000fe20000000000 */
[----:B-1----:R1:W3:Y:S01]  /*4a90*/  SHFL.IDX PT, R76, R40, R76, 0x1f ;  /* 0x00001f4c284c7589 */ /* 0x0022e200000e0000 */
[----:B------:R-:W-:Y:S01]  /*4aa0*/  BSSY.RECONVERGENT B0, `(.L_x_262) ;  /* 0x0000020000007945 */ /* 0x000fe20003800200 */
[----:B------:R-:W-:-:S10]  /*4ab0*/  IMAD.MOV.U32 R38, RZ, RZ, RZ ;  /* 0x000000ffff267224 */ /* 0x000fd400078e00ff */
[----:B------:R-:W-:Y:S02]  /*4ac0*/  VOTE.ANY R36, PT, P0 ;  /* 0x0000000000247806 */ /* 0x000fe400000e0100 */
        /* <DEDUP_REMOVED lines=29> */
.L_x_263:
[----:B------:R-:W-:Y:S05]  /*4ca0*/  BSYNC.RECONVERGENT B0 ;  /* 0x0000000000007941 */ /* 0x000fea0003800200 */
.L_x_262:
[----:B------:R-:W-:Y:S01]  /*4cb0*/  R2P PR, R42, 0x7f ;  /* 0x0000007f2a007804 */ /* 0x000fe20000000000 */
[----:B------:R-:W-:Y:S01]  /*4cc0*/  BSSY.RECONVERGENT B0, `(.L_x_264) ;  /* 0x0000021000007945 */ /* 0x000fe20003800200 */
[----:B------:R-:W-:-:S11]  /*4cd0*/  IMAD.MOV.U32 R47, RZ, RZ, RZ ;  /* 0x000000ffff2f7224 */ /* 0x000fd600078e00ff */
        /* <DEDUP_REMOVED lines=24> */
[----:B0-----:R-:W0:Y:S01]  /*4e60*/  FLO.U32 R48, R41 ;  /* 0x0000002900307300 */ /* 0x001e2200000e0000 */
[----:B------:R-:W-:-:S07]  /*4e70*/  LOP3.LUT R66, R66, R41, RZ, 0xc0, !PT ;  /* 0x0000002942427212 */ /* 0x000fce00078ec0ff */
[----:B------:R3:W4:Y:S01]  /*4e80*/  POPC R82, R66 ;  /* 0x0000004200527309 */ /* 0x0007220000000000 */
[----:B0-----:R-:W-:Y:S02]  /*4e90*/  ISETP.NE.AND P0, PT, R65, R48, PT ;  /* 0x000000304100720c */ /* 0x001fe40003f05270 */
[----:B-1----:R3:W0:Y:S11]  /*4ea0*/  SHFL.IDX PT, R65, R38, R43, 0x1f ;  /* 0x00001f2b26417589 */ /* 0x00263600000e0000 */
[----:B---34-:R-:W-:Y:S05]  /*4eb0*/  @P0 BRA `(.L_x_265) ;  /* 0x0000000000040947 */ /* 0x018fea0003800000 */
[----:B------:R1:W3:Y:S02]  /*4ec0*/  ATOMS.ADD R47, [R49], R82 ;  /* 0x00000052312f738c */ /* 0x0002e40000000000 */
.L_x_265:
[----:B------:R-:W-:Y:S05]  /*4ed0*/  BSYNC.RECONVERGENT B0 ;  /* 0x0000000000007941 */ /* 0x000fea0003800200 */
.L_x_264:
[----:B------:R-:W-:Y:S01]  /*4ee0*/  BAR.SYNC.DEFER_BLOCKING 0x0 ;  /* 0x0000000000007b1d */ /* 0x000fe20000010000 */
[----:B------:R-:W-:Y:S01]  /*4ef0*/  IMAD.IADD R36, R67, 0x1, R68 ;  /* 0x0000000143247824 */ /* 0x000fe200078e0244 */
[----:B------:R-:W-:Y:S01]  /*4f00*/  ISETP.NE.AND P0, PT, R81, RZ, PT ;  /* 0x000000ff5100720c */ /* 0x000fe20003f05270 */
[----:B------:R-:W-:Y:S02]  /*4f10*/  IMAD.IADD R38, R39, 0x1, R70 ;  /* 0x0000000127267824 */ /* 0x000fe400078e0246 */
[----:B------:R-:W-:Y:S01]  /*4f20*/  IMAD.IADD R39, R69, 0x1, R64 ;  /* 0x0000000145277824 */ /* 0x000fe200078e0240 */
[----:B------:R-:W-:Y:S01]  /*4f30*/  BSSY B1, `(.L_x_266) ;  /* 0x000006f000017945 */ /* 0x000fe20003800000 */
[----:B------:R-:W-:Y:S01]  /*4f40*/  IMAD.IADD R40, R72, 0x1, R61 ;  /* 0x0000000148287824 */ /* 0x000fe200078e023d */
[----:B---3--:R3:W4:Y:S01]  /*4f50*/  SHFL.IDX PT, R66, R47, R48, 0x1f ;  /* 0x00001f302f427589 */ /* 0x00872200000e0000 */
[----:B------:R-:W-:Y:S02]  /*4f60*/  IMAD.IADD R43, R57, 0x1, R54 ;  /* 0x00000001392b7824 */ /* 0x000fe400078e0236 */
[----:B------:R-:W-:-:S02]  /*4f70*/  IMAD.IADD R42, R59, 0x1, R60 ;  /* 0x000000013b2a7824 */ /* 0x000fc400078e023c */
[--C-:B------:R-:W-:Y:S02]  /*4f80*/  IMAD R57, R36, 0x8, R53.reuse ;  /* 0x0000000824397824 */ /* 0x100fe400078e0235 */
[--C-:B------:R-:W-:Y:S02]  /*4f90*/  IMAD R59, R38, 0x8, R53.reuse ;  /* 0x00000008263b7824 */ /* 0x100fe400078e0235 */
[----:B------:R-:W-:Y:S02]  /*4fa0*/  IMAD.IADD R41, R63, 0x1, R62 ;  /* 0x000000013f297824 */ /* 0x000fe400078e023e */
[--C-:B------:R-:W-:Y:S02]  /*4fb0*/  IMAD R61, R39, 0x8, R53.reuse ;  /* 0x00000008273d7824 */ /* 0x100fe400078e0235 */
[----:B------:R-:W-:Y:S02]  /*4fc0*/  IMAD R63, R40, 0x8, R53 ;  /* 0x00000008283f7824 */ /* 0x000fe400078e0235 */
[----:B------:R-:W-:Y:S01]  /*4fd0*/  IMAD.IADD R44, R71, 0x1, R50 ;  /* 0x00000001472c7824 */ /* 0x000fe200078e0232 */
[----:B------:R-:W-:Y:S01]  /*4fe0*/  STS.64 [R57+-0x8], R34 ;  /* 0xfffff82239007388 */ /* 0x000fe20000000a00 */
[----:B0-----:R-:W-:-:S02]  /*4ff0*/  IMAD.IADD R50, R80, 0x1, R65 ;  /* 0x0000000150327824 */ /* 0x001fc400078e0241 */
[--C-:B------:R-:W-:Y:S01]  /*5000*/  IMAD R65, R41, 0x8, R53.reuse ;  /* 0x0000000829417824 */ /* 0x100fe200078e0235 */
[----:B------:R-:W-:Y:S01]  /*5010*/  STS.64 [R59+-0x8], R32 ;  /* 0xfffff8203b007388 */ /* 0x000fe20000000a00 */
[----:B--2---:R-:W-:Y:S02]  /*5020*/  IMAD R67, R42, 0x8, R53 ;  /* 0x000000082a437824 */ /* 0x004fe400078e0235 */
[----:B------:R-:W-:Y:S01]  /*5030*/  IMAD.IADD R45, R56, 0x1, R51 ;  /* 0x00000001382d7824 */ /* 0x000fe200078e0233 */
[----:B------:R-:W-:Y:S01]  /*5040*/  STS.64 [R61+-0x8], R30 ;  /* 0xfffff81e3d007388 */ /* 0x000fe20000000a00 */
[----:B------:R-:W-:Y:S02]  /*5050*/  IMAD.IADD R46, R73, 0x1, R58 ;  /* 0x00000001492e7824 */ /* 0x000fe400078e023a */
[----:B---3--:R-:W-:Y:S01]  /*5060*/  IMAD.IADD R47, R77, 0x1, R74 ;  /* 0x000000014d2f7824 */ /* 0x008fe200078e024a */
[----:B------:R0:W-:Y:S01]  /*5070*/  STS.64 [R63+-0x8], R28 ;  /* 0xfffff81c3f007388 */ /* 0x0001e20000000a00 */
[----:B------:R-:W-:-:S02]  /*5080*/  IMAD.IADD R48, R78, 0x1, R75 ;  /* 0x000000014e307824 */ /* 0x000fc400078e024b */
[----:B-1----:R-:W-:Y:S02]  /*5090*/  IMAD.IADD R49, R79, 0x1, R76 ;  /* 0x000000014f317824 */ /* 0x002fe400078e024c */
[----:B----4-:R-:W-:Y:S02]  /*50a0*/  IMAD.IADD R51, R82, 0x1, R66 ;  /* 0x0000000152337824 */ /* 0x010fe400078e0242 */
[----:B0-----:R-:W-:Y:S02]  /*50b0*/  IMAD.MOV.U32 R28, RZ, RZ, R26 ;  /* 0x000000ffff1c7224 */ /* 0x001fe400078e001a */
[----:B------:R-:W-:Y:S02]  /*50c0*/  IMAD.MOV.U32 R29, RZ, RZ, R27 ;  /* 0x000000ffff1d7224 */ /* 0x000fe400078e001b */
[----:B------:R-:W-:-:S03]  /*50d0*/  IMAD R26, R43, 0x8, R53 ;  /* 0x000000082b1a7824 */ /* 0x000fc600078e0235 */
[----:B------:R0:W-:Y:S02]  /*50e0*/  STS.64 [R65+-0x8], R28 ;  /* 0xfffff81c41007388 */ /* 0x0001e40000000a00 */
        /* <DEDUP_REMOVED lines=19> */
[----:B------:R-:W-:Y:S04]  /*5220*/  STS.64 [R21+-0x8], R28 ;  /* 0xfffff81c15007388 */ /* 0x000fe80000000a00 */
[----:B------:R0:W-:Y:S02]  /*5230*/  STS.64 [R18+-0x8], R14 ;  /* 0xfffff80e12007388 */ /* 0x0001e40000000a00 */
[----:B0-----:R-:W-:Y:S02]  /*5240*/  IMAD.MOV.U32 R14, RZ, RZ, R12 ;  /* 0x000000ffff0e7224 */ /* 0x001fe400078e000c */
[----:B------:R-:W-:Y:S02]  /*5250*/  IMAD.MOV.U32 R15, RZ, RZ, R13 ;  /* 0x000000ffff0f7224 */ /* 0x000fe400078e000d */
[----:B------:R-:W-:-:S03]  /*5260*/  IMAD R12, R49, 0x8, R53 ;  /* 0x00000008310c7824 */ /* 0x000fc600078e0235 */
[----:B------:R0:W-:Y:S02]  /*5270*/  STS.64 [R17+-0x8], R14 ;  /* 0xfffff80e11007388 */ /* 0x0001e40000000a00 */
[----:B0-----:R-:W-:Y:S02]  /*5280*/  IMAD.MOV.U32 R14, RZ, RZ, R10 ;  /* 0x000000ffff0e7224 */ /* 0x001fe400078e000a */
[----:B------:R-:W-:Y:S02]  /*5290*/  IMAD.MOV.U32 R15, RZ, RZ, R11 ;  /* 0x000000ffff0f7224 */ /* 0x000fe400078e000b */
[--C-:B------:R-:W-:Y:S02]  /*52a0*/  IMAD R11, R50, 0x8, R53.reuse ;  /* 0x00000008320b7824 */ /* 0x100fe400078e0235 */
[----:B------:R-:W-:Y:S01]  /*52b0*/  IMAD R10, R51, 0x8, R53 ;  /* 0x00000008330a7824 */ /* 0x000fe200078e0235 */
        /* <DEDUP_REMOVED lines=22> */
.L_x_273:
[----:B0-----:R-:W0:Y:S01]  /*5420*/  LDC.64 R8, c[0x0][0x380] ;  /* 0x0000e000ff087b82 */ /* 0x001e220000000a00 */
[----:B------:R-:W-:Y:S01]  /*5430*/  VIADD R19, R14, 0xffffffff ;  /* 0xffffffff0e137836 */ /* 0x000fe20000000000 */
[----:B------:R-:W-:Y:S03]  /*5440*/  BSSY B2, `(.L_x_270) ;  /* 0x0000008000027945 */ /* 0x000fe60003800000 */
[----:B------:R-:W-:-:S04]  /*5450*/  IMAD R15, R19, 0x100, R5 ;  /* 0x00000100130f7824 */ /* 0x000fc800078e0205 */
[----:B0-----:R-:W-:-:S07]  /*5460*/  IMAD.WIDE R8, R15, 0x4, R8 ;  /* 0x000000040f087825 */ /* 0x001fce00078e0208 */
.L_x_271:
[----:B------:R-:W-:Y:S05]  /*5470*/  YIELD ;  /* 0x0000000000007946 */ /* 0x000fea0003800000 */
[----:B------:R0:W-:Y:S06]  /*5480*/  MEMBAR.SC.CTA ;  /* 0x0000000000007992 */ /* 0x0001ec0000000000 */
[----:B0-----:R-:W2:Y:S02]  /*5490*/  LDG.E.STRONG.SYS R15, desc[UR8][R8.64] ;  /* 0x00000008080f7981 */ /* 0x001ea4000c1f5900 */
[----:B--2---:R-:W-:-:S13]  /*54a0*/  ISETP.NE.AND P0, PT, R15, RZ, PT ;  /* 0x000000ff0f00720c */ /* 0x004fda0003f05270 */
[----:B------:R-:W-:Y:S05]  /*54b0*/  @!P0 BRA `(.L_x_271) ;  /* 0xfffffffc00ec8947 */ /* 0x000fea000383ffff */
[----:B------:R-:W-:Y:S05]  /*54c0*/  BSYNC B2 ;  /* 0x0000000000027941 */ /* 0x000fea0003800000 */
.L_x_270:
[----:B------:R-:W-:Y:S01]  /*54d0*/  BSSY.RECONVERGENT B2, `(.L_x_272) ;  /* 0x0000006000027945 */ /* 0x000fe20003800200 */
[C---:B------:R-:W-:Y:S02]  /*54e0*/  ISETP.GT.AND P0, PT, R15.reuse, -0x1, PT ;  /* 0xffffffff0f00780c */ /* 0x040fe40003f04270 */
[----:B------:R-:W-:Y:S01]  /*54f0*/  LOP3.LUT R8, R15, 0x3fffffff, RZ, 0xc0, !PT ;  /* 0x3fffffff0f087812 */ /* 0x000fe200078ec0ff */
[----:B------:R-:W-:Y:S05]  /*5500*/  WARPSYNC.EXCLUSIVE R6 ;  /* 0x0000000006007348 */ /* 0x000fea0003a00000 */
[----:B------:R-:W-:-:S05]  /*5510*/  IMAD.IADD R13, R8, 0x1, R13 ;  /* 0x00000001080d7824 */ /* 0x000fca00078e020d */
[----:B------:R-:W-:-:S07]  /*5520*/  VOTE.ANY R6, PT, P0 ;  /* 0x0000000000067806 */ /* 0x000fce00000e0100 */
[----:B------:R-:W-:Y:S05]  /*5530*/  BSYNC.RECONVERGENT B2 ;  /* 0x0000000000027941 */ /* 0x000fea0003800200 */
.L_x_272:
[----:B------:R-:W-:Y:S01]  /*5540*/  ISETP.GT.U32.AND P1, PT, R14, 0x1, PT ;  /* 0x000000010e00780c */ /* 0x000fe20003f24070 */
[----:B------:R-:W-:-:S12]  /*5550*/  IMAD.MOV.U32 R14, RZ, RZ, R19 ;  /* 0x000000ffff0e7224 */ /* 0x000fd800078e0013 */
[----:B------:R-:W-:Y:S05]  /*5560*/  @P0 BRA P1, `(.L_x_273) ;  /* 0xfffffffc00ac0947 */ /* 0x000fea000083ffff */
[----:B------:R-:W-:Y:S05]  /*5570*/  BSYNC B0 ;  /* 0x0000000000007941 */ /* 0x000fea0003800000 */
.L_x_269:
[----:B------:R1:W2:Y:S02]  /*5580*/  LDS.64 R8, [R7+0xb400] ;  /* 0x00b4000007087984 */ /* 0x0002a40000000a00 */
.L_x_268:
[----:B------:R-:W3:Y:S01]  /*5590*/  LDC.64 R14, c[0x0][0x380] ;  /* 0x0000e000ff0e7b82 */ /* 0x000ee20000000a00 */
[C---:B------:R-:W-:Y:S01]  /*55a0*/  IMAD.IADD R19, R13.reuse, 0x1, -R52 ;  /* 0x000000010d137824 */ /* 0x040fe200078e0a34 */
[----:B------:R-:W-:Y:S01]  /*55b0*/  LOP3.LUT R13, R13, 0x80000000, RZ, 0xfc, !PT ;  /* 0x800000000d0d7812 */ /* 0x000fe200078efcff */
[----:B------:R-:W-:-:S03]  /*55c0*/  IMAD R23, R37, 0x100, R5 ;  /* 0x0000010025177824 */ /* 0x000fc600078e0205 */
[----:B0-2---:R-:W-:-:S04]  /*55d0*/  IADD3 R8, P0, PT, R19, R8, RZ ;  /* 0x0000000813087210 */ /* 0x005fc80007f1e0ff */
[----:B------:R-:W-:-:S05]  /*55e0*/  LEA.HI.X.SX32 R9, R19, R9, 0x1, P0 ;  /* 0x0000000913097211 */ /* 0x000fca00000f0eff */
[----:B------:R0:W-:Y:S01]  /*55f0*/  STS.64 [R7+0xb400], R8 ;  /* 0x00b4000807007388 */ /* 0x0001e20000000a00 */
[----:B---3--:R-:W-:-:S05]  /*5600*/  IMAD.WIDE R14, R23, 0x4, R14 ;  /* 0x00000004170e7825 */ /* 0x008fca00078e020e */
[----:B------:R0:W-:Y:S02]  /*5610*/  STG.E.STRONG.SYS desc[UR8][R14.64], R13 ;  /* 0x0000000d0e007986 */ /* 0x0001e4000c115908 */
.L_x_267:
[----:B------:R-:W-:Y:S05]  /*5620*/  BSYNC B1 ;  /* 0x0000000000017941 */ /* 0x000fea0003800000 */
.L_x_266:
[----:B01----:R-:W0:Y:S01]  /*5630*/  LDC.64 R14, c[0x0][0x390] ;  /* 0x0000e400ff0e7b82 */ /* 0x003e220000000a00 */
[----:B------:R-:W-:-:S04]  /*5640*/  IMAD.MOV.U32 R8, RZ, RZ, 0x1680 ;  /* 0x00001680ff087424 */ /* 0x000fc800078e00ff */
[----:B------:R-:W-:-:S03]  /*5650*/  IMAD R13, R37, R8, 0x1680 ;  /* 0x00001680250d7424 */ /* 0x000fc600078e0208 */
[----:B------:R-:W1:Y:S01]  /*5660*/  LDC R6, c[0x0][0x3c0] ;  /* 0x0000f000ff067b82 */ /* 0x000e620000000800 */
[----:B0-----:R-:W-:Y:S02]  /*5670*/  ISETP.EQ.U32.AND P1, PT, R14, RZ, PT ;  /* 0x000000ff0e00720c */ /* 0x001fe40003f22070 */
[----:B-1----:R-:W-:-:S04]  /*5680*/  ISETP.GE.AND P0, PT, R13, R6, PT ;  /* 0x000000060d00720c */ /* 0x002fc80003f06270 */
[----:B------:R-:W-:-:S04]  /*5690*/  ISETP.EQ.OR.EX P0, PT, R15, RZ, !P0, P1 ;  /* 0x000000ff0f00720c */ /* 0x000fc80004702710 */
[----:B------:R-:W-:-:S13]  /*56a0*/  ISETP.GT.U32.OR P0, PT, R5, 0xff, P0 ;  /* 0x000000ff0500780c */ /* 0x000fda0000704470 */
[----:B------:R-:W-:Y:S05]  /*56b0*/  @P0 BRA `(.L_x_274) ;  /* 0x0000000000200947 */ /* 0x000fea0003800000 */
[----:B------:R-:W0:Y:S01]  /*56c0*/  LDS.64 R8, [R7+0xb400] ;  /* 0x00b4000007087984 */ /* 0x000e220000000a00 */
[----:B------:R-:W-:Y:S02]  /*56d0*/  SHF.R.S32.HI R19, RZ, 0x1f, R52 ;  /* 0x0000001fff137819 */ /* 0x000fe40000011434 */
[----:B------:R-:W-:-:S04]  /*56e0*/  LEA R14, P2, R5, R14, 0x3 ;  /* 0x0000000e050e7211 */ /* 0x000fc800078418ff */
[----:B------:R-:W-:Y:S02]  /*56f0*/  LEA.HI.X R15, R5, R15, RZ, 0x3, P2 ;  /* 0x0000000f050f7211 */ /* 0x000fe400010f1cff */
[----:B0-----:R-:W-:Y:S02]  /*5700*/  IADD3 R52, P0, P1, R8, R55, R52 ;  /* 0x0000003708347210 */ /* 0x001fe4000791e034 */
[----:B------:R-:W-:-:S04]  /*5710*/  SHF.R.S32.HI R8, RZ, 0x1f, R55 ;  /* 0x0000001fff087819 */ /* 0x000fc80000011437 */
[----:B------:R-:W-:-:S05]  /*5720*/  IADD3.X R53, PT, PT, R9, R8, R19, P0, P1 ;  /* 0x0000000809357210 */ /* 0x000fca00007e2413 */
[----:B------:R0:W-:Y:S02]  /*5730*/  STG.E.64 desc[UR8][R14.64], R52 ;  /* 0x000000340e007986 */ /* 0x0001e4000c101b08 */
.L_x_274:
[----:B------:R-:W-:Y:S01]  /*5740*/  ISETP.GT.AND P0, PT, R13, R6, PT ;  /* 0x000000060d00720c */ /* 0x000fe20003f04270 */
[----:B------:R-:W-:Y:S05]  /*5750*/  WARPSYNC.ALL ;  /* 0x0000000000007948 */ /* 0x000fea0003800000 */
[----:B------:R-:W-:Y:S07]  /*5760*/  BAR.SYNC.DEFER_BLOCKING 0x0 ;  /* 0x0000000000007b1d */ /* 0x000fee0000010000 */
[----:B------:R-:W-:Y:S05]  /*5770*/  @P0 BRA `(.L_x_275) ;  /* 0x0000000800ac0947 */ /* 0x000fea0003800000 */
[----:B------:R-:W1:Y:S01]  /*5780*/  LDS.64 R8, [R7] ;  /* 0x0000000007087984 */ /* 0x000e620000000a00 */
[----:B------:R-:W2:Y:S01]  /*5790*/  S2UR UR6, SR_CgaCtaId ;  /* 0x00000000000679c3 */ /* 0x000ea20000008800 */
[----:B------:R-:W1:Y:S01]  /*57a0*/  LDCU UR7, c[0x0][0x3c4] ;  /* 0x00007880ff0777ac */ /* 0x000e620008000800 */
[----:B------:R-:W-:Y:S01]  /*57b0*/  UMOV UR5, 0x400 ;  /* 0x0000040000057882 */ /* 0x000fe20000000000 */
[----:B------:R-:W3:Y:S01]  /*57c0*/  LDCU.64 UR10, c[0x0][0x3a0] ;  /* 0x00007400ff0a77ac */ /* 0x000ee20008000a00 */
[----:B--2---:R-:W-:Y:S01]  /*57d0*/  ULEA UR5, UR6, UR5, 0x18 ;  /* 0x0000000506057291 */ /* 0x004fe2000f8ec0ff */
[----:B-1----:R-:W-:-:S04]  /*57e0*/  SHF.R.U64 R13, R8, UR7, R9 ;  /* 0x00000007080d7c19 */ /* 0x002fc80008001209 */
[----:B------:R-:W-:-:S04]  /*57f0*/  LOP3.LUT R13, R13, UR4, RZ, 0x30, !PT ;  /* 0x000000040d0d7c12 */ /* 0x000fc8000f8e30ff */
[----:B------:R-:W-:-:S05]  /*5800*/  LEA R16, R13, UR5, 0x3 ;  /* 0x000000050d107c11 */ /* 0x000fca000f8e18ff */
[----:B0-----:R-:W0:Y:S02]  /*5810*/  LDS.64 R14, [R16+0xb400] ;  /* 0x00b40000100e7984 */ /* 0x001e240000000a00 */
[----:B0-----:R-:W-:-:S05]  /*5820*/  IADD3 R13, P1, PT, R14, R5, RZ ;  /* 0x000000050e0d7210 */ /* 0x001fca0007f3e0ff */
[----:B------:R-:W-:Y:S01]  /*5830*/  IMAD.X R14, RZ, RZ, R15, P1 ;  /* 0x000000ffff0e7224 */ /* 0x000fe200008e060f */
[----:B---3--:R-:W-:-:S04]  /*5840*/  LEA R30, P1, R13, UR10, 0x3 ;  /* 0x0000000a0d1e7c11 */ /* 0x008fc8000f8218ff */
[----:B------:R-:W-:-:S05]  /*5850*/  LEA.HI.X R31, R13, UR11, R14, 0x3, P1 ;  /* 0x0000000b0d1f7c11 */ /* 0x000fca00088f1c0e */
[----:B------:R-:W-:Y:S01]  /*5860*/  STG.E.64 desc[UR8][R30.64], R8 ;  /* 0x000000081e007986 */ /* 0x000fe2000c101b08 */
[----:B------:R-:W-:-:S03]  /*5870*/  NOP ;  /* 0x0000000000007918 */ /* 0x000fc60000000000 */
[----:B------:R-:W0:Y:S02]  /*5880*/  LDS.64 R14, [R7+0xc00] ;  /* 0x000c0000070e7984 */ /* 0x000e240000000a00 */
[----:B0-----:R-:W-:-:S04]  /*5890*/  SHF.R.U64 R13, R14, UR7, R15 ;  /* 0x000000070e0d7c19 */ /* 0x001fc8000800120f */
[----:B------:R-:W-:-:S04]  /*58a0*/  LOP3.LUT R13, R13, UR4, RZ, 0x30, !PT ;  /* 0x000000040d0d7c12 */ /* 0x000fc8000f8e30ff */
[----:B------:R-:W-:-:S06]  /*58b0*/  LEA R28, R13, UR5, 0x3 ;  /* 0x000000050d1c7c11 */ /* 0x000fcc000f8e18ff */
        /* <DEDUP_REMOVED lines=142> */
[----:B------:R-:W-:-:S05]  /*61a0*/  LEA R13, R13, UR5, 0x3 ;  /* 0x000000050d0d7c11 */ /* 0x000fca000f8e18ff */
        /* <DEDUP_REMOVED lines=8> */
.L_x_275:
[----:B------:R-:W-:Y:S01]  /*6230*/  IMAD R23, R37, -0x1680, R6 ;  /* 0xffffe98025177824 */ /* 0x000fe200078e0206 */
[----:B------:R-:W-:Y:S01]  /*6240*/  BSSY.RECONVERGENT B0, `(.L_x_277) ;  /* 0x000001d000007945 */ /* 0x000fe20003800200 */
[C---:B------:R-:W-:Y:S02]  /*6250*/  VIADD R8, R5.reuse, 0x180 ;  /* 0x0000018005087836 */ /* 0x040fe40000000000 */
[C---:B------:R-:W-:Y:S01]  /*6260*/  VIADD R9, R5.reuse, 0x300 ;  /* 0x0000030005097836 */ /* 0x040fe20000000000 */
[CC--:B------:R-:W-:Y:S01]  /*6270*/  ISETP.GE.AND P2, PT, R5.reuse, R23.reuse, PT ;  /* 0x000000170500720c */ /* 0x0c0fe20003f46270 */
[C---:B------:R-:W-:Y:S01]  /*6280*/  VIADD R13, R5.reuse, 0x480 ;  /* 0x00000480050d7836 */ /* 0x040fe20000000000 */
[-C--:B------:R-:W-:Y:S01]  /*6290*/  ISETP.GE.AND P3, PT, R8, R23.reuse, PT ;  /* 0x000000170800720c */ /* 0x080fe20003f66270 */
[----:B------:R-:W-:Y:S01]  /*62a0*/  VIADD R8, R5, 0x600 ;  /* 0x0000060005087836 */ /* 0x000fe20000000000 */
[-C--:B------:R-:W-:Y:S01]  /*62b0*/  ISETP.GE.AND P4, PT, R9, R23.reuse, PT ;  /* 0x000000170900720c */ /* 0x080fe20003f86270 */
[----:B------:R-:W-:Y:S01]  /*62c0*/  VIADD R9, R5, 0x780 ;  /* 0x0000078005097836 */ /* 0x000fe20000000000 */
[-C--:B------:R-:W-:Y:S01]  /*62d0*/  ISETP.GE.AND P5, PT, R13, R23.reuse, PT ;  /* 0x000000170d00720c */ /* 0x080fe20003fa6270 */
[----:B------:R-:W-:Y:S01]  /*62e0*/  VIADD R16, R5, 0x900 ;  /* 0x0000090005107836 */ /* 0x000fe20000000000 */
[----:B------:R-:W-:-:S02]  /*62f0*/  ISETP.GE.AND P6, PT, R8, R23, PT ;  /* 0x000000170800720c */ /* 0x000fc40003fc6270 */
[----:B------:R-:W-:-:S03]  /*6300*/  ISETP.GE.AND P1, PT, R9, R23, PT ;  /* 0x000000170900720c */ /* 0x000fc60003f26270 */
[----:B------:R-:W-:Y:S10]  /*6310*/  @P2 BRA `(.L_x_278) ;  /* 0x00000000003c2947 */ /* 0x000ff40003800000 */
[----:B------:R-:W1:Y:S01]  /*6320*/  LDS.64 R8, [R7] ;  /* 0x0000000007087984 */ /* 0x000e620000000a00 */
[----:B------:R-:W2:Y:S01]  /*6330*/  S2UR UR6, SR_CgaCtaId ;  /* 0x00000000000679c3 */ /* 0x000ea20000008800 */
[----:B------:R-:W1:Y:S01]  /*6340*/  LDCU UR7, c[0x0][0x3c4] ;  /* 0x00007880ff0777ac */ /* 0x000e620008000800 */
[----:B------:R-:W-:Y:S02]  /*6350*/  UMOV UR5, 0x400 ;  /* 0x0000040000057882 */ /* 0x000fe40000000000 */
[----:B--2---:R-:W-:Y:S01]  /*6360*/  ULEA UR5, UR6, UR5, 0x18 ;  /* 0x0000000506057291 */ /* 0x004fe2000f8ec0ff */
[----:B-1----:R-:W-:Y:S01]  /*6370*/  SHF.R.U64 R13, R8, UR7, R9 ;  /* 0x00000007080d7c19 */ /* 0x002fe20008001209 */
[----:B------:R-:W1:Y:S03]  /*6380*/  LDCU.64 UR6, c[0x0][0x3a0] ;  /* 0x00007400ff0677ac */ /* 0x000e660008000a00 */
[----:B------:R-:W-:-:S04]  /*6390*/  LOP3.LUT R13, R13, UR4, RZ, 0x30, !PT ;  /* 0x000000040d0d7c12 */ /* 0x000fc8000f8e30ff */
[----:B------:R-:W-:-:S05]  /*63a0*/  LEA R13, R13, UR5, 0x3 ;  /* 0x000000050d0d7c11 */ /* 0x000fca000f8e18ff */
[----:B0-----:R-:W0:Y:S02]  /*63b0*/  LDS.64 R14, [R13+0xb400] ;  /* 0x00b400000d0e7984 */ /* 0x001e240000000a00 */
[----:B0-----:R-:W-:-:S05]  /*63c0*/  IADD3 R19, P2, PT, R14, R5, RZ ;  /* 0x000000050e137210 */ /* 0x001fca0007f5e0ff */
[----:B------:R-:W-:Y:S01]  /*63d0*/  IMAD.X R20, RZ, RZ, R15, P2 ;  /* 0x000000ffff147224 */ /* 0x000fe200010e060f */
[----:B-1----:R-:W-:-:S04]  /*63e0*/  LEA R14, P2, R19, UR6, 0x3 ;  /* 0x00000006130e7c11 */ /* 0x002fc8000f8418ff */
[----:B------:R-:W-:-:S05]  /*63f0*/  LEA.HI.X R15, R19, UR7, R20, 0x3, P2 ;  /* 0x00000007130f7c11 */ /* 0x000fca00090f1c14 */
[----:B------:R1:W-:Y:S04]  /*6400*/  STG.E.64 desc[UR8][R14.64], R8 ;  /* 0x000000080e007986 */ /* 0x0003e8000c101b08 */
.L_x_278:
[----:B------:R-:W-:Y:S05]  /*6410*/  BSYNC.RECONVERGENT B0 ;  /* 0x0000000000007941 */ /* 0x000fea0003800200 */
.L_x_277:
[----:B------:R-:W-:Y:S01]  /*6420*/  NOP ;  /* 0x0000000000007918 */ /* 0x000fe20000000000 */
[----:B------:R-:W-:Y:S01]  /*6430*/  BSSY.RECONVERGENT B0, `(.L_x_279) ;  /* 0x0000013000007945 */ /* 0x000fe20003800200 */
[----:B------:R-:W-:Y:S01]  /*6440*/  ISETP.GE.AND P2, PT, R16, R23, PT ;  /* 0x000000171000720c */ /* 0x000fe20003f46270 */
[----:B------:R-:W-:Y:S02]  /*6450*/  VIADD R16, R5, 0xa80 ;  /* 0x00000a8005107836 */ /* 0x000fe40000000000 */
[----:B------:R-:W-:Y:S10]  /*6460*/  @P3 BRA `(.L_x_280) ;  /* 0x00000000003c3947 */ /* 0x000ff40003800000 */
[----:B-1----:R-:W1:Y:S01]  /*6470*/  LDS.64 R8, [R7+0xc00] ;  /* 0x000c000007087984 */ /* 0x002e620000000a00 */
        /* <DEDUP_REMOVED lines=14> */
.L_x_280:
[----:B------:R-:W-:Y:S05]  /*6560*/  BSYNC.RECONVERGENT B0 ;  /* 0x0000000000007941 */ /* 0x000fea0003800200 */
.L_x_279:
[----:B------:R-:W-:Y:S01]  /*6570*/  NOP ;  /* 0x0000000000007918 */ /* 0x000fe20000000000 */
[----:B------:R-:W-:Y:S01]  /*6580*/  BSSY.RECONVERGENT B0, `(.L_x_281) ;  /* 0x0000013000007945 */ /* 0x000fe20003800200 */
[----:B------:R-:W-:Y:S02]  /*6590*/  ISETP.GE.AND P3, PT, R16, R23, PT ;  /* 0x000000171000720c */ /* 0x000fe40003f66270 */
[----:B------:R-:W-:Y:S01]  /*65a0*/  LOP3.LUT R16, R5, 0xc00, RZ, 0xfc, !PT ;  /* 0x00000c0005107812 */ /* 0x000fe200078efcff */
[----:B------:R-:W-:Y:S10]  /*65b0*/  @P4 BRA `(.L_x_282) ;  /* 0x00000000003c4947 */ /* 0x000ff40003800000 */
[----:B-12---:R-:W1:Y:S01]  /*65c0*/  LDS.64 R8, [R7+0x1800] ;  /* 0x0018000007087984 */ /* 0x006e620000000a00 */
        /* <DEDUP_REMOVED lines=14> */
.L_x_282:
[----:B------:R-:W-:Y:S05]  /*66b0*/  BSYNC.RECONVERGENT B0 ;  /* 0x0000000000007941 */ /* 0x000fea0003800200 */
.L_x_281:
[----:B------:R-:W-:Y:S01]  /*66c0*/  NOP ;  /* 0x0000000000007918 */ /* 0x000fe20000000000 */
[----:B------:R-:W-:Y:S01]  /*66d0*/  BSSY.RECONVERGENT B0, `(.L_x_283) ;  /* 0x0000013000007945 */ /* 0x000fe20003800200 */
[----:B------:R-:W-:Y:S01]  /*66e0*/  ISETP.GE.AND P4, PT, R16, R23, PT ;  /* 0x000000171000720c */ /* 0x000fe20003f86270 */
[----:B------:R-:W-:Y:S02]  /*66f0*/  VIADD R16, R5, 0xd80 ;  /* 0x00000d8005107836 */ /* 0x000fe40000000000 */
[----:B------:R-:W-:Y:S10]  /*6700*/  @P5 BRA `(.L_x_284) ;  /* 0x00000000003c5947 */ /* 0x000ff40003800000 */
[----:B-123--:R-:W1:Y:S01]  /*6710*/  LDS.64 R8, [R7+0x2400] ;  /* 0x0024000007087984 */ /* 0x00ee620000000a00 */
        /* <DEDUP_REMOVED lines=14> */
.L_x_284:
[----:B------:R-:W-:Y:S05]  /*6800*/  BSYNC.RECONVERGENT B0 ;  /* 0x0000000000007941 */ /* 0x000fea0003800200 */
.L_x_283:
[----:B------:R-:W-:Y:S01]  /*6810*/  NOP ;  /* 0x0000000000007918 */ /* 0x000fe20000000000 */
[----:B------:R-:W-:Y:S01]  /*6820*/  BSSY.RECONVERGENT B0, `(.L_x_285) ;  /* 0x0000013000007945 */ /* 0x000fe20003800200 */
[----:B------:R-:W-:Y:S01]  /*6830*/  ISETP.GE.AND P5, PT, R16, R23, PT ;  /* 0x000000171000720c */ /* 0x000fe20003fa6270 */
[----:B------:R-:W-:Y:S02]  /*6840*/  VIADD R16, R5, 0xf00 ;  /* 0x00000f0005107836 */ /* 0x000fe40000000000 */
[----:B------:R-:W-:Y:S10]  /*6850*/  @P6 BRA `(.L_x_286) ;  /* 0x00000000003c6947 */ /* 0x000ff40003800000 */
[----:B-1234-:R-:W1:Y:S01]  /*6860*/  LDS.64 R8, [R7+0x3000] ;  /* 0x0030000007087984 */ /* 0x01ee620000000a00 */
        /* <DEDUP_REMOVED lines=14> */
.L_x_286:
[----:B------:R-:W-:Y:S05]  /*6950*/  BSYNC.RECONVERGENT B0 ;  /* 0x0000000000007941 */ /* 0x000fea0003800200 */
.L_x_285:
[----:B------:R-:W-:Y:S01]  /*6960*/  NOP ;  /* 0x0000000000007918 */ /* 0x000fe20000000000 */
[----:B------:R-:W-:Y:S01]  /*6970*/  BSSY.RECONVERGENT B0, `(.L_x_287) ;  /* 0x0000013000007945 */ /* 0x000fe20003800200 */
[----:B------:R-:W-:Y:S01]  /*6980*/  ISETP.GE.AND P6, PT, R16, R23, PT ;  /* 0x000000171000720c */ /* 0x000fe20003fc6270 */
[----:B------:R-:W-:Y:S02]  /*6990*/  VIADD R16, R5, 0x1080 ;  /* 0x0000108005107836 */ /* 0x000fe40000000000 */
[----:B------:R-:W-:Y:S10]  /*69a0*/  @P1 BRA `(.L_x_288) ;  /* 0x00000000003c1947 */ /* 0x000ff40003800000 */
[----:B01234-:R-:W0:Y:S01]  /*69b0*/  LDS.64 R8, [R7+0x3c00] ;  /* 0x003c000007087984 */ /* 0x01fe220000000a00 */
[----:B------:R-:W1:Y:S01]  /*69c0*/  S2UR UR6, SR_CgaCtaId ;  /* 0x00000000000679c3 */ /* 0x000e620000008800 */
[----:B------:R-:W0:Y:S01]  /*69d0*/  LDCU UR7, c[0x0][0x3c4] ;  /* 0x00007880ff0777ac */ /* 0x000e220008000800 */
[----:B------:R-:W-:Y:S02]  /*69e0*/  UMOV UR5, 0x400 ;  /* 0x0000040000057882 */ /* 0x000fe40000000000 */
[----:B-1----:R-:W-:Y:S01]  /*69f0*/  ULEA UR5, UR6, UR5, 0x18 ;  /* 0x0000000506057291 */ /* 0x002fe2000f8ec0ff */
[----:B0-----:R-:W-:Y:S01]  /*6a00*/  SHF.R.U64 R13, R8, UR7, R9 ;  /* 0x00000007080d7c19 */ /* 0x001fe20008001209 */
[----:B------:R-:W0:Y:S03]  /*6a10*/  LDCU.64 UR6, c[0x0][0x3a0] ;  /* 0x00007400ff0677ac */ /* 0x000e260008000a00 */
[----:B------:R-:W-:-:S04]  /*6a20*/  LOP3.LUT R13, R13, UR4, RZ, 0x30, !PT ;  /* 0x000000040d0d7c12 */ /* 0x000fc8000f8e30ff */
[----:B------:R-:W-:-:S05]  /*6a30*/  LEA R13, R13, UR5, 0x3 ;  /* 0x000000050d0d7c11 */ /* 0x000fca000f8e18ff */
[----:B------:R-:W1:Y:S02]  /*6a40*/  LDS.64 R14, [R13+0xb400] ;  /* 0x00b400000d0e7984 */ /* 0x000e640000000a00 */
[----:B-1----:R-:W-:-:S05]  /*6a50*/  IADD3 R19, P1, PT, R14, R5, RZ ;  /* 0x000000050e137210 */ /* 0x002fca0007f3e0ff */
[----:B------:R-:W-:Y:S01]  /*6a60*/  IMAD.X R20, RZ, RZ, R15, P1 ;  /* 0x000000ffff147224 */ /* 0x000fe200008e060f */
[----:B0-----:R-:W-:-:S04]  /*6a70*/  LEA R14, P1, R19, UR6, 0x3 ;  /* 0x00000006130e7c11 */ /* 0x001fc8000f8218ff */
[----:B------:R-:W-:-:S05]  /*6a80*/  LEA.HI.X R15, R19, UR7, R20, 0x3, P1 ;  /* 0x00000007130f7c11 */ /* 0x000fca00088f1c14 */
[----:B------:R0:W-:Y:S04]  /*6a90*/  STG.E.64 desc[UR8][R14.64+0x3c00], R8 ;  /* 0x003c00080e007986 */ /* 0x0001e8000c101b08 */
.L_x_288:
[----:B------:R-:W-:Y:S05]  /*6aa0*/  BSYNC.RECONVERGENT B0 ;  /* 0x0000000000007941 */ /* 0x000fea0003800200 */
.L_x_287:
        /* <DEDUP_REMOVED lines=20> */
.L_x_290:
[----:B------:R-:W-:Y:S05]  /*6bf0*/  BSYNC.RECONVERGENT B0 ;  /* 0x0000000000007941 */ /* 0x000fea0003800200 */
.L_x_289:
        /* <DEDUP_REMOVED lines=20> */
.L_x_292:
[----:B------:R-:W-:Y:S05]  /*6d40*/  BSYNC.RECONVERGENT B0 ;  /* 0x0000000000007941 */ /* 0x000fea0003800200 */
.L_x_291:
        /* <DEDUP_REMOVED lines=20> */
.L_x_294:
[----:B------:R-:W-:Y:S05]  /*6e90*/  BSYNC.RECONVERGENT B0 ;  /* 0x0000000000007941 */ /* 0x000fea0003800200 */
.L_x_293:
[----:B------:R-:W-:Y:S01]  /*6ea0*/  NOP ;  /* 0x0000000000007918 */ /* 0x000fe20000000000 */
[----:B------:R-:W-:Y:S01]  /*6eb0*/  BSSY.RECONVERGENT B0, `(.L_x_295) ;  /* 0x0000012000007945 */ /* 0x000fe20003800200 */
[----:B------:R-:W-:-:S03]  /*6ec0*/  ISETP.GE.AND P4, PT, R16, R23, PT ;  /* 0x000000171000720c */ /* 0x000fc60003f86270 */
        /* <DEDUP_REMOVED lines=16> */
.L_x_296:
[----:B------:R-:W-:Y:S05]  /*6fd0*/  BSYNC.RECONVERGENT B0 ;  /* 0x0000000000007941 */ /* 0x000fea0003800200 */
.L_x_295:
[----:B------:R-:W-:Y:S01]  /*6fe0*/  NOP ;  /* 0x0000000000007918 */ /* 0x000fe20000000000 */
[----:B------:R-:W-:Y:S04]  /*6ff0*/  BSSY.RECONVERGENT B0, `(.L_x_297) ;  /* 0x0000011000007945 */ /* 0x000fe80003800200 */
[----:B------:R-:W-:Y:S05]  /*7000*/  @P6 BRA `(.L_x_298) ;  /* 0x00000000003c6947 */ /* 0x000fea0003800000 */
        /* <DEDUP_REMOVED lines=15> */
.L_x_298:
[----:B------:R-:W-:Y:S05]  /*7100*/  BSYNC.RECONVERGENT B0 ;  /* 0x0000000000007941 */ /* 0x000fea0003800200 */
.L_x_297:
        /* <DEDUP_REMOVED lines=18> */
.L_x_300:
[----:B------:R-:W-:Y:S05]  /*7230*/  BSYNC.RECONVERGENT B0 ;  /* 0x0000000000007941 */ /* 0x000fea0003800200 */
.L_x_299:
        /* <DEDUP_REMOVED lines=18> */
.L_x_302:
[----:B------:R-:W-:Y:S05]  /*7360*/  BSYNC.RECONVERGENT B0 ;  /* 0x0000000000007941 */ /* 0x000fea0003800200 */
.L_x_301:
        /* <DEDUP_REMOVED lines=18> */
.L_x_304:
[----:B------:R-:W-:Y:S05]  /*7490*/  BSYNC.RECONVERGENT B0 ;  /* 0x0000000000007941 */ /* 0x000fea0003800200 */
.L_x_303:
        /* <DEDUP_REMOVED lines=18> */
.L_x_306:
[----:B------:R-:W-:Y:S05]  /*75c0*/  BSYNC.RECONVERGENT B0 ;  /* 0x0000000000007941 */ /* 0x000fea0003800200 */
.L_x_305:
[----:B------:R-:W-:Y:S01]  /*75d0*/  NOP ;  /* 0x0000000000007918 */ /* 0x000fe20000000000 */
.L_x_276:
[----:B------:R0:W5:Y:S01]  /*75e0*/  @!P0 LDG.E R64, desc[UR8][R2.64] ;  /* 0x0000000802408981 */ /* 0x000162000c1e1900 */
[----:B------:R-:W0:Y:S03]  /*75f0*/  LDCU UR5, c[0x0][0x3c4] ;  /* 0x00007880ff0577ac */ /* 0x000e260008000800 */
[----:B------:R0:W5:Y:S04]  /*7600*/  @!P0 LDG.E R65, desc[UR8][R2.64+0x80] ;  /* 0x0000800802418981 */ /* 0x000168000c1e1900 */
        /* <DEDUP_REMOVED lines=13> */
[----:B01234-:R-:W0:Y:S04]  /*76e0*/  LDS.64 R8, [R7] ;  /* 0x0000000007087984 */ /* 0x01fe280000000a00 */
[----:B------:R-:W1:Y:S04]  /*76f0*/  LDS.64 R14, [R7+0xc00] ;  /* 0x000c0000070e7984 */ /* 0x000e680000000a00 */
[----:B------:R-:W2:Y:S04]  /*7700*/  LDS.64 R28, [R7+0x1800] ;  /* 0x00180000071c7984 */ /* 0x000ea80000000a00 */
[----:B------:R-:W3:Y:S04]  /*7710*/  LDS.64 R30, [R7+0x4800] ;  /* 0x00480000071e7984 */ /* 0x000ee80000000a00 */
[----:B------:R-:W4:Y:S04]  /*7720*/  LDS.64 R32, [R7+0x5400] ;  /* 0x0054000007207984 */ /* 0x000f280000000a00 */
[----:B------:R-:W4:Y:S04]  /*7730*/  LDS.64 R34, [R7+0x6000] ;  /* 0x0060000007227984 */ /* 0x000f280000000a00 */
[----:B------:R-:W4:Y:S04]  /*7740*/  LDS.64 R52, [R7+0x6c00] ;  /* 0x006c000007347984 */ /* 0x000f280000000a00 */
[----:B------:R-:W-:Y:S04]  /*7750*/  LDS.64 R54, [R7+0x7800] ;  /* 0x0078000007367984 */ /* 0x000fe80000000a00 */
[----:B------:R-:W-:Y:S04]  /*7760*/  LDS.64 R56, [R7+0x8400] ;  /* 0x0084000007387984 */ /* 0x000fe80000000a00 */
[----:B------:R-:W4:Y:S01]  /*7770*/  LDS.64 R58, [R7+0x9000] ;  /* 0x00900000073a7984 */ /* 0x000f220000000a00 */
[----:B0-----:R-:W-:-:S03]  /*7780*/  SHF.R.U64 R82, R8, UR5, R9 ;  /* 0x0000000508527c19 */ /* 0x001fc60008001209 */
[----:B------:R-:W-:Y:S01]  /*7790*/  LDS.64 R60, [R7+0x9c00] ;  /* 0x009c0000073c7984 */ /* 0x000fe20000000a00 */
[----:B-1----:R-:W-:-:S03]  /*77a0*/  SHF.R.U64 R81, R14, UR5, R15 ;  /* 0x000000050e517c19 */ /* 0x002fc6000800120f */
[----:B------:R-:W0:Y:S01]  /*77b0*/  LDS.64 R8, [R7+0x2400] ;  /* 0x0024000007087984 */ /* 0x000e220000000a00 */
[----:B--2---:R-:W-:-:S03]  /*77c0*/  SHF.R.U64 R80, R28, UR5, R29 ;  /* 0x000000051c507c19 */ /* 0x004fc6000800121d */
[----:B------:R-:W1:Y:S01]  /*77d0*/  LDS.64 R14, [R7+0x3000] ;  /* 0x00300000070e7984 */ /* 0x000e620000000a00 */
[----:B---3--:R-:W-:-:S03]  /*77e0*/  SHF.R.U64 R23, R30, UR5, R31 ;  /* 0x000000051e177c19 */ /* 0x008fc6000800121f */
[----:B------:R-:W2:Y:S01]  /*77f0*/  LDS.64 R28, [R7+0x3c00] ;  /* 0x003c0000071c7984 */ /* 0x000ea20000000a00 */
[----:B----4-:R-:W-:-:S03]  /*7800*/  SHF.R.U64 R20, R32, UR5, R33 ;  /* 0x0000000520147c19 */ /* 0x010fc60008001221 */
[----:B------:R-:W3:Y:S01]  /*7810*/  LDS.64 R62, [R7+0xa800] ;  /* 0x00a80000073e7984 */ /* 0x000ee20000000a00 */
[----:B------:R-:W-:Y:S02]  /*7820*/  SHF.R.U64 R19, R34, UR5, R35 ;  /* 0x0000000522137c19 */ /* 0x000fe40008001223 */
[----:B------:R-:W-:Y:S02]  /*7830*/  SHF.R.U64 R16, R52, UR5, R53 ;  /* 0x0000000534107c19 */ /* 0x000fe40008001235 */
[----:B------:R-:W-:Y:S02]  /*7840*/  LOP3.LUT R30, R81, UR4, RZ, 0x30, !PT ;  /* 0x00000004511e7c12 */ /* 0x000fe4000f8e30ff */
[----:B------:R-:W-:Y:S02]  /*7850*/  LOP3.LUT R31, R80, UR4, RZ, 0x30, !PT ;  /* 0x00000004501f7c12 */ /* 0x000fe4000f8e30ff */
[----:B------:R-:W-:Y:S02]  /*7860*/  LOP3.LUT R23, R23, UR4, RZ, 0x30, !PT ;  /* 0x0000000417177c12 */ /* 0x000fe4000f8e30ff */
[----:B------:R-:W-:-:S02]  /*7870*/  LOP3.LUT R20, R20, UR4, RZ, 0x30, !PT ;  /* 0x0000000414147c12 */ /* 0x000fc4000f8e30ff */
[----:B------:R-:W-:Y:S02]  /*7880*/  SHF.R.U64 R13, R58, UR5, R59 ;  /* 0x000000053a0d7c19 */ /* 0x000fe4000800123b */
[----:B------:R-:W-:Y:S02]  /*7890*/  LOP3.LUT R19, R19, UR4, RZ, 0x30, !PT ;  /* 0x0000000413137c12 */ /* 0x000fe4000f8e30ff */
[----:B------:R-:W-:Y:S02]  /*78a0*/  LOP3.LUT R16, R16, UR4, RZ, 0x30, !PT ;  /* 0x0000000410107c12 */ /* 0x000fe4000f8e30ff */
[----:B0-----:R-:W-:Y:S02]  /*78b0*/  SHF.R.U64 R79, R8, UR5, R9 ;  /* 0x00000005084f7c19 */ /* 0x001fe40008001209 */
[----:B------:R-:W-:Y:S02]  /*78c0*/  SHF.R.U64 R9, R60, UR5, R61 ;  /* 0x000000053c097c19 */ /* 0x000fe4000800123d */
[----:B-1----:R-:W-:-:S02]  /*78d0*/  SHF.R.U64 R27, R14, UR5, R15 ;  /* 0x000000050e1b7c19 */ /* 0x002fc4000800120f */
[----:B------:R-:W-:Y:S02]  /*78e0*/  SHF.R.U64 R15, R54, UR5, R55 ;  /* 0x00000005360f7c19 */ /* 0x000fe40008001237 */
[----:B--2---:R-:W-:Y:S02]  /*78f0*/  SHF.R.U64 R24, R28, UR5, R29 ;  /* 0x000000051c187c19 */ /* 0x004fe4000800121d */
[----:B------:R-:W-:Y:S02]  /*7900*/  SHF.R.U64 R14, R56, UR5, R57 ;  /* 0x00000005380e7c19 */ /* 0x000fe40008001239 */
[----:B---3--:R-:W-:Y:S02]  /*7910*/  SHF.R.U64 R8, R62, UR5, R63 ;  /* 0x000000053e087c19 */ /* 0x008fe4000800123f */
        /* <DEDUP_REMOVED lines=8> */
[----:B------:R-:W-:Y:S01]  /*79a0*/  LOP3.LUT R8, R8, UR4, RZ, 0x30, !PT ;  /* 0x0000000408087c12 */ /* 0x000fe2000f8e30ff */
[----:B------:R-:W-:Y:S06]  /*79b0*/  @!P0 BRA `(.L_x_307) ;  /* 0x0000000000b48947 */ /* 0x000fec0003800000 */
        /* <DEDUP_REMOVED lines=14> */
[----:B-----5:R0:W5:Y:S01]  /*7aa0*/  @!P4 LDG.E R64, desc[UR8][R2.64] ;  /* 0x000000080240c981 */ /* 0x020162000c1e1900 */
        /* <DEDUP_REMOVED lines=16> */
[C---:B------:R-:W-:Y:S02]  /*7bb0*/  VIADD R34, R0.reuse, 0x1a0 ;  /* 0x000001a000227836 */ /* 0x040fe40000000000 */
[----:B------:R-:W-:Y:S01]  /*7bc0*/  VIADD R0, R0, 0x1c0 ;  /* 0x000001c000007836 */ /* 0x000fe20000000000 */
[----:B------:R0:W5:Y:S01]  /*7bd0*/  @!P4 LDG.E R70, desc[UR8][R2.64+0x300] ;  /* 0x000300080246c981 */ /* 0x000162000c1e1900 */
[----:B------:R-:W-:-:S03]  /*7be0*/  ISETP.GE.AND P4, PT, R32, R33, PT ;  /* 0x000000212000720c */ /* 0x000fc60003f86270 */
        /* <DEDUP_REMOVED lines=10> */
.L_x_307:
[----:B------:R-:W1:Y:S08]  /*7c90*/  S2UR UR5, SR_CgaCtaId ;  /* 0x00000000000579c3 */ /* 0x000e700000008800 */
[----:B------:R-:W-:Y:S01]  /*7ca0*/  BAR.SYNC.DEFER_BLOCKING 0x0 ;  /* 0x0000000000007b1d */ /* 0x000fe20000010000 */
[----:B------:R-:W-:Y:S02]  /*7cb0*/  IMAD R48, R48, -0x4, R17 ;  /* 0xfffffffc30307824 */ /* 0x000fe400078e0211 */
[----:B------:R-:W-:-:S02]  /*7cc0*/  IMAD R46, R46, -0x4, R21 ;  /* 0xfffffffc2e2e7824 */ /* 0x000fc400078e0215 */
[----:B------:R-:W-:Y:S01]  /*7cd0*/  IMAD R50, R50, -0x4, R11 ;  /* 0xfffffffc32327824 */ /* 0x000fe200078e020b */
[----:B------:R-:W-:Y:S01]  /*7ce0*/  UMOV UR4, 0x400 ;  /* 0x0000040000047882 */ /* 0x000fe20000000000 */
[----:B------:R-:W-:Y:S02]  /*7cf0*/  IMAD R43, R43, -0x4, R26 ;  /* 0xfffffffc2b2b7824 */ /* 0x000fe400078e021a */
[----:B------:R-:W-:Y:S02]  /*7d00*/  IMAD R44, R44, -0x4, R25 ;  /* 0xfffffffc2c2c7824 */ /* 0x000fe400078e0219 */
[----:B------:R-:W-:Y:S02]  /*7d10*/  IMAD R45, R45, -0x4, R22 ;  /* 0xfffffffc2d2d7824 */ /* 0x000fe400078e0216 */
[----:B------:R-:W-:Y:S02]  /*7d20*/  IMAD R47, R47, -0x4, R18 ;  /* 0xfffffffc2f2f7824 */ /* 0x000fe400078e0212 */
[----:B------:R-:W-:-:S02]  /*7d30*/  IMAD R49, R49, -0x4, R12 ;  /* 0xfffffffc31317824 */ /* 0x000fc400078e020c */
[----:B------:R-:W-:Y:S01]  /*7d40*/  IMAD R51, R51, -0x4, R10 ;  /* 0xfffffffc33337824 */ /* 0x000fe200078e020a */
[----:B-1----:R-:W-:-:S06]  /*7d50*/  ULEA UR4, UR5, UR4, 0x18 ;  /* 0x0000000405047291 */ /* 0x002fcc000f8ec0ff */
[----:B0-----:R-:W-:Y:S02]  /*7d60*/  LEA R3, R36, UR4, 0x3 ;  /* 0x0000000424037c11 */ /* 0x001fe4000f8e18ff */
[----:B------:R-:W-:Y:S02]  /*7d70*/  LEA R17, R38, UR4, 0x3 ;  /* 0x0000000426117c11 */ /* 0x000fe4000f8e18ff */
[----:B------:R-:W-:Y:S01]  /*7d80*/  LEA R0, R39, UR4, 0x3 ;  /* 0x0000000427007c11 */ /* 0x000fe2000f8e18ff */
[----:B------:R-:W-:Y:S01]  /*7d90*/  IMAD R3, R36, -0x4, R3 ;  /* 0xfffffffc24037824 */ /* 0x000fe200078e0203 */
[----:B------:R-:W-:Y:S01]  /*7da0*/  LEA R21, R40, UR4, 0x3 ;  /* 0x0000000428157c11 */ /* 0x000fe2000f8e18ff */
[----:B------:R-:W-:Y:S01]  /*7db0*/  IMAD R38, R38, -0x4, R17 ;  /* 0xfffffffc26267824 */ /* 0x000fe200078e0211 */
[----:B------:R-:W-:Y:S01]  /*7dc0*/  LEA R2, R41, UR4, 0x3 ;  /* 0x0000000429027c11 */ /* 0x000fe2000f8e18ff */
[----:B------:R-:W-:Y:S01]  /*7dd0*/  IMAD R39, R39, -0x4, R0 ;  /* 0xfffffffc27277824 */ /* 0x000fe200078e0200 */
[----:B------:R-:W-:Y:S01]  /*7de0*/  LEA R11, R42, UR4, 0x3 ;  /* 0x000000042a0b7c11 */ /* 0x000fe2000f8e18ff */
[----:B------:R-:W-:Y:S01]  /*7df0*/  IMAD R40, R40, -0x4, R21 ;  /* 0xfffffffc28287824 */ /* 0x000fe200078e0215 */
[----:B-----5:R0:W-:Y:S01]  /*7e00*/  STS [R3+-0x4], R64 ;  /* 0xfffffc4003007388 */ /* 0x0201e20000000800 */
[----:B------:R-:W-:-:S02]  /*7e10*/  IMAD R41, R41, -0x4, R2 ;  /* 0xfffffffc29297824 */ /* 0x000fc400078e0202 */
[----:B------:R-:W-:Y:S01]  /*7e20*/  IMAD R42, R42, -0x4, R11 ;  /* 0xfffffffc2a2a7824 */ /* 0x000fe200078e020b */
[----:B------:R0:W-:Y:S04]  /*7e30*/  STS [R38+-0x4], R65 ;  /* 0xfffffc4126007388 */ /* 0x0001e80000000800 */
        /* <DEDUP_REMOVED lines=12> */
[----:B------:R0:W-:Y:S01]  /*7f00*/  STS [R51+-0x4], R78 ;  /* 0xfffffc4e33007388 */ /* 0x0001e20000000800 */
[----:B------:R-:W-:Y:S06]  /*7f10*/  BAR.SYNC.DEFER_BLOCKING 0x0 ;  /* 0x0000000000007b1d */ /* 0x000fec0000010000 */
[----:B------:R-:W-:Y:S05]  /*7f20*/  @P0 BRA `(.L_x_308) ;  /* 0x0000000800340947 */ /* 0x000fea0003800000 */
[----:B------:R-:W1:Y:S01]  /*7f30*/  S2UR UR5, SR_CgaCtaId ;  /* 0x00000000000579c3 */ /* 0x000e620000008800 */
[----:B------:R-:W-:Y:S01]  /*7f40*/  UMOV UR4, 0x400 ;  /* 0x0000040000047882 */ /* 0x000fe20000000000 */
[----:B------:R-:W-:Y:S01]  /*7f50*/  IMAD R0, R5, -0x4, R7 ;  /* 0xfffffffc05007824 */ /* 0x000fe200078e0207 */
[----:B------:R-:W2:Y:S04]  /*7f60*/  LDCU.64 UR6, c[0x0][0x3b0] ;  /* 0x00007600ff0677ac */ /* 0x000ea80008000a00 */
[----:B------:R-:W-:Y:S01]  /*7f70*/  LDS R17, [R0] ;  /* 0x0000000000117984 */ /* 0x000fe20000000800 */
[----:B-1----:R-:W-:-:S06]  /*7f80*/  ULEA UR4, UR5, UR4, 0x18 ;  /* 0x0000000405047291 */ /* 0x002fcc000f8ec0ff */
[----:B------:R-:W-:Y:S02]  /*7f90*/  LEA R2, R29, UR4, 0x3 ;  /* 0x000000041d027c11 */ /* 0x000fe4000f8e18ff */
[----:B------:R-:W-:Y:S02]  /*7fa0*/  LEA R30, R30, UR4, 0x3 ;  /* 0x000000041e1e7c11 */ /* 0x000fe4000f8e18ff */
[----:B------:R-:W-:Y:S02]  /*7fb0*/  LEA R31, R31, UR4, 0x3 ;  /* 0x000000041f1f7c11 */ /* 0x000fe4000f8e18ff */
[----:B0-----:R-:W0:Y:S01]  /*7fc0*/  LDS.64 R2, [R2+0xb400] ;  /* 0x00b4000002027984 */ /* 0x001e220000000a00 */
        /* <DEDUP_REMOVED lines=11> */
[----:B--2---:R-:W-:-:S04]  /*8080*/  LEA R6, P0, R4, UR6, 0x2 ;  /* 0x0000000604067c11 */ /* 0x004fc8000f8010ff */
[----:B------:R-:W-:Y:S02]  /*8090*/  LEA.HI.X R7, R4, UR7, R3, 0x2, P0 ;  /* 0x0000000704077c11 */ /* 0x000fe400080f1403 */
[----:B------:R-:W-:-:S03]  /*80a0*/  LEA R4, R19, UR4, 0x3 ;  /* 0x0000000413047c11 */ /* 0x000fc6000f8e18ff */
[----:B------:R-:W-:Y:S01]  /*80b0*/  STG.E desc[UR8][R6.64], R17 ;  /* 0x0000001106007986 */ /* 0x000fe2000c101908 */
[----:B------:R-:W-:-:S03]  /*80c0*/  NOP ;  /* 0x0000000000007918 */ /* 0x000fc60000000000 */
[----:B------:R-:W0:Y:S04]  /*80d0*/  LDS.64 R2, [R30+0xb400] ;  /* 0x00b400001e027984 */ /* 0x000e280000000a00 */
[----:B------:R-:W1:Y:S01]  /*80e0*/  LDS R21, [R0+0x600] ;  /* 0x0006000000157984 */ /* 0x000e620000000800 */
[----:B0-----:R-:W-:-:S05]  /*80f0*/  IADD3 R2, P0, PT, R2, R5, RZ ;  /* 0x0000000502027210 */ /* 0x001fca0007f1e0ff */
[----:B------:R-:W-:Y:S01]  /*8100*/  IMAD.X R3, RZ, RZ, R3, P0 ;  /* 0x000000ffff037224 */ /* 0x000fe200000e0603 */
[----:B------:R-:W-:-:S04]  /*8110*/  LEA R10, P0, R2, UR6, 0x2 ;  /* 0x00000006020a7c11 */ /* 0x000fc8000f8010ff */
[----:B------:R-:W-:-:S05]  /*8120*/  LEA.HI.X R11, R2, UR7, R3, 0x2, P0 ;  /* 0x00000007020b7c11 */ /* 0x000fca00080f1403 */
[----:B-1----:R-:W-:Y:S01]  /*8130*/  STG.E desc[UR8][R10.64+0x600], R21 ;  /* 0x000600150a007986 */ /* 0x002fe2000c101908 */
        /* <DEDUP_REMOVED lines=49> */
[----:B------:R0:W1:Y:S04]  /*8450*/  LDS.64 R2, [R4+0xb400] ;  /* 0x00b4000004027984 */ /* 0x0000680000000a00 */
[----:B------:R-:W2:Y:S01]  /*8460*/  LDS R17, [R0+0x3000] ;  /* 0x0030000000117984 */ /* 0x000ea20000000800 */
[----:B0-----:R-:W-:Y:S02]  /*8470*/  LEA R4, R15, UR4, 0x3 ;  /* 0x000000040f047c11 */ /* 0x001fe4000f8e18ff */
[----:B-1----:R-:W-:-:S05]  /*8480*/  IADD3 R2, P0, PT, R2, R5, RZ ;  /* 0x0000000502027210 */ /* 0x002fca0007f1e0ff */
[----:B------:R-:W-:Y:S01]  /*8490*/  IMAD.X R3, RZ, RZ, R3, P0 ;  /* 0x000000ffff037224 */ /* 0x000fe200000e0603 */
[----:B------:R-:W-:-:S04]  /*84a0*/  LEA R6, P0, R2, UR6, 0x2 ;  /* 0x0000000602067c11 */ /* 0x000fc8000f8010ff */
[----:B------:R-:W-:-:S05]  /*84b0*/  LEA.HI.X R7, R2, UR7, R3, 0x2, P0 ;  /* 0x0000000702077c11 */ /* 0x000fca00080f1403 */
[----:B--2---:R-:W-:Y:S01]  /*84c0*/  STG.E desc[UR8][R6.64+0x3000], R17 ;  /* 0x0030001106007986 */ /* 0x004fe2000c101908 */
        /* <DEDUP_REMOVED lines=49> */
[----:B------:R-:W-:Y:S01]  /*87e0*/  NOP ;  /* 0x0000000000007918 */ /* 0x000fe20000000000 */
[----:B------:R-:W-:Y:S05]  /*87f0*/  EXIT ;  /* 0x000000000000794d */ /* 0x000fea0003800000 */
.L_x_308:
[----:B------:R-:W1:Y:S01]  /*8800*/  S2UR UR5, SR_CgaCtaId ;  /* 0x00000000000579c3 */ /* 0x000e620000008800 */
[----:B------:R-:W-:Y:S01]  /*8810*/  IMAD R37, R37, -0x1680, R6 ;  /* 0xffffe98025257824 */ /* 0x000fe200078e0206 */
[----:B------:R-:W-:Y:S01]  /*8820*/  UMOV UR4, 0x400 ;  /* 0x0000040000047882 */ /* 0x000fe20000000000 */
[C---:B------:R-:W-:Y:S01]  /*8830*/  VIADD R0, R5.reuse, 0x180 ;  /* 0x0000018005007836 */ /* 0x040fe20000000000 */
[----:B------:R-:W-:Y:S01]  /*8840*/  BSSY.RECONVERGENT B0, `(.L_x_309) ;  /* 0x000001a000007945 */ /* 0x000fe20003800200 */
        /* <DEDUP_REMOVED lines=8> */
[C---:B------:R-:W-:Y:S01]  /*88d0*/  VIADD R6, R5.reuse, 0xa80 ;  /* 0x00000a8005067836 */ /* 0x040fe20000000000 */
[-C--:B------:R-:W-:Y:S01]  /*88e0*/  ISETP.GE.AND P0, PT, R0, R37.reuse, PT ;  /* 0x000000250000720c */ /* 0x080fe20003f06270 */
[----:B------:R-:W-:Y:S01]  /*88f0*/  VIADD R0, R5, 0x900 ;  /* 0x0000090005007836 */ /* 0x000fe20000000000 */
[----:B------:R-:W-:-:S04]  /*8900*/  ISETP.GE.AND P5, PT, R2, R37, PT ;  /* 0x000000250200720c */ /* 0x000fc80003fa6270 */
[----:B------:R-:W-:Y:S01]  /*8910*/  ISETP.GE.AND P4, PT, R0, R37, PT ;  /* 0x000000250000720c */ /* 0x000fe20003f86270 */
[----:B-1----:R-:W-:-:S06]  /*8920*/  ULEA UR4, UR5, UR4, 0x18 ;  /* 0x0000000405047291 */ /* 0x002fcc000f8ec0ff */
[----:B------:R-:W-:Y:S01]  /*8930*/  LEA R29, R29, UR4, 0x3 ;  /* 0x000000041d1d7c11 */ /* 0x000fe2000f8e18ff */
[----:B------:R-:W-:Y:S06]  /*8940*/  @P3 BRA `(.L_x_310) ;  /* 0x0000000000243947 */ /* 0x000fec0003800000 */
[----:B0-----:R-:W0:Y:S01]  /*8950*/  LDS.64 R2, [R29+0xb400] ;  /* 0x00b400001d027984 */ /* 0x001e220000000a00 */
[----:B------:R-:W-:Y:S01]  /*8960*/  IMAD R11, R5, -0x4, R7 ;  /* 0xfffffffc050b7824 */ /* 0x000fe200078e0207 */
[----:B------:R-:W1:Y:S05]  /*8970*/  LDCU.64 UR6, c[0x0][0x3b0] ;  /* 0x00007600ff0677ac */ /* 0x000e6a0008000a00 */
[----:B------:R-:W2:Y:S01]  /*8980*/  LDS R11, [R11] ;  /* 0x000000000b0b7984 */ /* 0x000ea20000000800 */
[----:B0-----:R-:W-:-:S05]  /*8990*/  IADD3 R0, P3, PT, R2, R5, RZ ;  /* 0x0000000502007210 */ /* 0x001fca0007f7e0ff */
[----:B------:R-:W-:Y:S01]  /*89a0*/  IMAD.X R3, RZ, RZ, R3, P3 ;  /* 0x000000ffff037224 */ /* 0x000fe200018e0603 */
[----:B-1----:R-:W-:-:S04]  /*89b0*/  LEA R2, P3, R0, UR6, 0x2 ;  /* 0x0000000600027c11 */ /* 0x002fc8000f8610ff */
[----:B------:R-:W-:-:S05]  /*89c0*/  LEA.HI.X R3, R0, UR7, R3, 0x2, P3 ;  /* 0x0000000700037c11 */ /* 0x000fca00098f1403 */
[----:B--2---:R1:W-:Y:S04]  /*89d0*/  STG.E desc[UR8][R2.64], R11 ;  /* 0x0000000b02007986 */ /* 0x0043e8000c101908 */
.L_x_310:
[----:B------:R-:W-:Y:S05]  /*89e0*/  BSYNC.RECONVERGENT B0 ;  /* 0x0000000000007941 */ /* 0x000fea0003800200 */
.L_x_309:
[----:B------:R-:W-:Y:S01]  /*89f0*/  NOP ;  /* 0x0000000000007918 */ /* 0x000fe20000000000 */
[----:B------:R-:W-:Y:S01]  /*8a00*/  BSSY.RECONVERGENT B0, `(.L_x_311) ;  /* 0x000000e000007945 */ /* 0x000fe20003800200 */
[----:B------:R-:W-:Y:S02]  /*8a10*/  ISETP.GE.AND P3, PT, R6, R37, PT ;  /* 0x000000250600720c */ /* 0x000fe40003f66270 */
[----:B------:R-:W-:Y:S02]  /*8a20*/  LOP3.LUT R6, R5, 0xc00, RZ, 0xfc, !PT ;  /* 0x00000c0005067812 */ /* 0x000fe400078efcff */
[----:B------:R-:W-:Y:S01]  /*8a30*/  LEA R30, R30, UR4, 0x3 ;  /* 0x000000041e1e7c11 */ /* 0x000fe2000f8e18ff */
[----:B------:R-:W-:Y:S08]  /*8a40*/  @P2 BRA `(.L_x_312) ;  /* 0x0000000000242947 */ /* 0x000ff00003800000 */
[----:B01----:R-:W0:Y:S01]  /*8a50*/  LDS.64 R2, [R30+0xb400] ;  /* 0x00b400001e027984 */ /* 0x003e220000000a00 */
[----:B------:R-:W-:Y:S01]  /*8a60*/  IMAD R11, R5, -0x4, R7 ;  /* 0xfffffffc050b7824 */ /* 0x000fe200078e0207 */
[----:B------:R-:W1:Y:S05]  /*8a70*/  LDCU.64 UR6, c[0x0][0x3b0] ;  /* 0x00007600ff0677ac */ /* 0x000e6a0008000a00 */
[----:B------:R-:W2:Y:S01]  /*8a80*/  LDS R11, [R11+0x600] ;  /* 0x000600000b0b7984 */ /* 0x000ea20000000800 */
[----:B0-----:R-:W-:-:S05]  /*8a90*/  IADD3 R0, P2, PT, R2, R5, RZ ;  /* 0x0000000502007210 */ /* 0x001fca0007f5e0ff */
[----:B------:R-:W-:Y:S01]  /*8aa0*/  IMAD.X R3, RZ, RZ, R3, P2 ;  /* 0x000000ffff037224 */ /* 0x000fe200010e0603 */
[----:B-1----:R-:W-:-:S04]  /*8ab0*/  LEA R2, P2, R0, UR6, 0x2 ;  /* 0x0000000600027c11 */ /* 0x002fc8000f8410ff */
[----:B------:R-:W-:-:S05]  /*8ac0*/  LEA.HI.X R3, R0, UR7, R3, 0x2, P2 ;  /* 0x0000000700037c11 */ /* 0x000fca00090f1403 */
[----:B--2---:R2:W-:Y:S04]  /*8ad0*/  STG.E desc[UR8][R2.64+0x600], R11 ;  /* 0x0006000b02007986 */ /* 0x0045e8000c101908 */
.L_x_312:
[----:B------:R-:W-:Y:S05]  /*8ae0*/  BSYNC.RECONVERGENT B0 ;  /* 0x0000000000007941 */ /* 0x000fea0003800200 */
.L_x_311:
[----:B------:R-:W-:Y:S01]  /*8af0*/  NOP ;  /* 0x0000000000007918 */ /* 0x000fe20000000000 */
[----:B------:R-:W-:Y:S01]  /*8b00*/  BSSY.RECONVERGENT B0, `(.L_x_313) ;  /* 0x000000e000007945 */ /* 0x000fe20003800200 */
[----:B------:R-:W-:Y:S01]  /*8b10*/  ISETP.GE.AND P2, PT, R6, R37, PT ;  /* 0x000000250600720c */ /* 0x000fe20003f46270 */
[----:B------:R-:W-:Y:S01]  /*8b20*/  VIADD R6, R5, 0xd80 ;  /* 0x00000d8005067836 */ /* 0x000fe20000000000 */
[----:B------:R-:W-:Y:S01]  /*8b30*/  LEA R31, R31, UR4, 0x3 ;  /* 0x000000041f1f7c11 */ /* 0x000fe2000f8e18ff */
[----:B------:R-:W-:Y:S10]  /*8b40*/  @P1 BRA `(.L_x_314) ;  /* 0x0000000000241947 */ /* 0x000ff40003800000 */
[----:B012---:R-:W0:Y:S01]  /*8b50*/  LDS.64 R2, [R31+0xb400] ;  /* 0x00b400001f027984 */ /* 0x007e220000000a00 */
        /* <DEDUP_REMOVED lines=8> */
.L_x_314:
[----:B------:R-:W-:Y:S05]  /*8be0*/  BSYNC.RECONVERGENT B0 ;  /* 0x0000000000007941 */ /* 0x000fea0003800200 */
.L_x_313:
[----:B------:R-:W-:Y:S01]  /*8bf0*/  NOP ;  /* 0x0000000000007918 */ /* 0x000fe20000000000 */
[----:B------:R-:W-:Y:S01]  /*8c00*/  BSSY.RECONVERGENT B0, `(.L_x_315) ;  /* 0x000000e000007945 */ /* 0x000fe20003800200 */
[----:B------:R-:W-:Y:S01]  /*8c10*/  ISETP.GE.AND P1, PT, R6, R37, PT ;  /* 0x000000250600720c */ /* 0x000fe20003f26270 */
[----:B------:R-:W-:Y:S01]  /*8c20*/  VIADD R6, R5, 0xf00 ;  /* 0x00000f0005067836 */ /* 0x000fe20000000000 */
[----:B------:R-:W-:Y:S01]  /*8c30*/  LEA R28, R28, UR4, 0x3 ;  /* 0x000000041c1c7c11 */ /* 0x000fe2000f8e18ff */
[----:B------:R-:W-:Y:S10]  /*8c40*/  @P0 BRA `(.L_x_316) ;  /* 0x0000000000240947 */ /* 0x000ff40003800000 */
[----:B0123--:R-:W0:Y:S01]  /*8c50*/  LDS.64 R2, [R28+0xb400] ;  /* 0x00b400001c027984 */ /* 0x00fe220000000a00 */
        /* <DEDUP_REMOVED lines=8> */
.L_x_316:
[----:B------:R-:W-:Y:S05]  /*8ce0*/  BSYNC.RECONVERGENT B0 ;  /* 0x0000000000007941 */ /* 0x000fea0003800200 */
.L_x_315:
[----:B------:R-:W-:Y:S01]  /*8cf0*/  NOP ;  /* 0x0000000000007918 */ /* 0x000fe20000000000 */
[----:B------:R-:W-:Y:S01]  /*8d00*/  BSSY.RECONVERGENT B0, `(.L_x_317) ;  /* 0x000000e000007945 */ /* 0x000fe20003800200 */
[----:B------:R-:W-:Y:S01]  /*8d10*/  ISETP.GE.AND P0, PT, R6, R37, PT ;  /* 0x000000250600720c */ /* 0x000fe20003f06270 */
[----:B------:R-:W-:Y:S01]  /*8d20*/  VIADD R6, R5, 0x1080 ;  /* 0x0000108005067836 */ /* 0x000fe20000000000 */
[----:B------:R-:W-:Y:S01]  /*8d30*/  LEA R27, R27, UR4, 0x3 ;  /* 0x000000041b1b7c11 */ /* 0x000fe2000f8e18ff */
[----:B------:R-:W-:Y:S10]  /*8d40*/  @P6 BRA `(.L_x_318) ;  /* 0x0000000000246947 */ /* 0x000ff40003800000 */
[----:B01234-:R-:W0:Y:S01]  /*8d50*/  LDS.64 R2, [R27+0xb400] ;  /* 0x00b400001b027984 */ /* 0x01fe220000000a00 */
        /* <DEDUP_REMOVED lines=8> */
.L_x_318:
[----:B------:R-:W-:Y:S05]  /*8de0*/  BSYNC.RECONVERGENT B0 ;  /* 0x0000000000007941 */ /* 0x000fea0003800200 */
.L_x_317:
        /* <DEDUP_REMOVED lines=15> */
.L_x_320:
[----:B------:R-:W-:Y:S05]  /*8ee0*/  BSYNC.RECONVERGENT B0 ;  /* 0x0000000000007941 */ /* 0x000fea0003800200 */
.L_x_319:
        /* <DEDUP_REMOVED lines=15> */
.L_x_322:
[----:B------:R-:W-:Y:S05]  /*8fe0*/  BSYNC.RECONVERGENT B0 ;  /* 0x0000000000007941 */ /* 0x000fea0003800200 */
.L_x_321:
        /* <DEDUP_REMOVED lines=15> */
.L_x_324:
[----:B------:R-:W-:Y:S05]  /*90e0*/  BSYNC.RECONVERGENT B0 ;  /* 0x0000000000007941 */ /* 0x000fea0003800200 */
.L_x_323:
[----:B------:R-:W-:Y:S01]  /*90f0*/  NOP ;  /* 0x0000000000007918 */ /* 0x000fe20000000000 */
[----:B------:R-:W-:Y:S01]  /*9100*/  BSSY.RECONVERGENT B0, `(.L_x_325) ;  /* 0x000000d000007945 */ /* 0x000fe20003800200 */
[----:B------:R-:W-:Y:S02]  /*9110*/  ISETP.GE.AND P3, PT, R6, R37, PT ;  /* 0x000000250600720c */ /* 0x000fe40003f66270 */
        /* <DEDUP_REMOVED lines=11> */
.L_x_326:
[----:B------:R-:W-:Y:S05]  /*91d0*/  BSYNC.RECONVERGENT B0 ;  /* 0x0000000000007941 */ /* 0x000fea0003800200 */
.L_x_325:
[----:B------:R-:W-:Y:S01]  /*91e0*/  NOP ;  /* 0x0000000000007918 */ /* 0x000fe20000000000 */
[----:B------:R-:W-:Y:S01]  /*91f0*/  BSSY.RECONVERGENT B0, `(.L_x_327) ;  /* 0x000000c000007945 */ /* 0x000fe20003800200 */
[----:B------:R-:W-:-:S03]  /*9200*/  LEA R16, R16, UR4, 0x3 ;  /* 0x0000000410107c11 */ /* 0x000fc6000f8e18ff */
[----:B------:R-:W-:Y:S05]  /*9210*/  @P1 BRA `(.L_x_328) ;  /* 0x0000000000241947 */ /* 0x000fea0003800000 */
        /* <DEDUP_REMOVED lines=9> */
.L_x_328:
[----:B------:R-:W-:Y:S05]  /*92b0*/  BSYNC.RECONVERGENT B0 ;  /* 0x0000000000007941 */ /* 0x000fea0003800200 */
.L_x_327:
        /* <DEDUP_REMOVED lines=13> */
.L_x_330:
[----:B------:R-:W-:Y:S05]  /*9390*/  BSYNC.RECONVERGENT B0 ;  /* 0x0000000000007941 */ /* 0x000fea0003800200 */
.L_x_329:
        /* <DEDUP_REMOVED lines=13> */
.L_x_332:
[----:B------:R-:W-:Y:S05]  /*9470*/  BSYNC.RECONVERGENT B0 ;  /* 0x0000000000007941 */ /* 0x000fea0003800200 */
.L_x_331:
        /* <DEDUP_REMOVED lines=13> */
.L_x_334:
[----:B------:R-:W-:Y:S05]  /*9550*/  BSYNC.RECONVERGENT B0 ;  /* 0x0000000000007941 */ /* 0x000fea0003800200 */
.L_x_333:
[----:B------:R-:W-:Y:S01]  /*9560*/  NOP ;  /* 0x0000000000007918 */ /* 0x000fe20000000000 */
[----:B------:R-:W-:Y:S01]  /*9570*/  BSSY.RECONVERGENT B0, `(.L_x_335) ;  /* 0x000000d000007945 */ /* 0x000fe20003800200 */
[----:B------:R-:W-:Y:S02]  /*9580*/  LEA R6, R9, UR4, 0x3 ;  /* 0x0000000409067c11 */ /* 0x000fe4000f8e18ff */
[----:B------:R-:W-:Y:S01]  /*9590*/  LEA R8, R8, UR4, 0x3 ;  /* 0x0000000408087c11 */ /* 0x000fe2000f8e18ff */
[----:B------:R-:W-:Y:S06]  /*95a0*/  @P4 BRA `(.L_x_336) ;  /* 0x0000000000244947 */ /* 0x000fec0003800000 */
        /* <DEDUP_REMOVED lines=9> */
.L_x_336:
[----:B------:R-:W-:Y:S05]  /*9640*/  BSYNC.RECONVERGENT B0 ;  /* 0x0000000000007941 */ /* 0x000fea0003800200 */
.L_x_335:
[----:B------:R-:W-:Y:S01]  /*9650*/  NOP ;  /* 0x0000000000007918 */ /* 0x000fe20000000000 */
[----:B01234-:R-:W0:Y:S01]  /*9660*/  LDS.64 R2, [R8+0xb400] ;  /* 0x00b4000008027984 */ /* 0x01fe220000000a00 */
[----:B------:R-:W-:Y:S01]  /*9670*/  @!P3 IMAD R7, R5, -0x4, R7 ;  /* 0xfffffffc0507b824 */ /* 0x000fe200078e0207 */
[----:B------:R-:W1:Y:S05]  /*9680*/  @!P3 LDC.64 R10, c[0x0][0x3b0] ;  /* 0x0000ec00ff0abb82 */ /* 0x000e6a0000000a00 */
[----:B------:R-:W2:Y:S01]  /*9690*/  @!P3 LDS R7, [R7+0x5400] ;  /* 0x005400000707b984 */ /* 0x000ea20000000800 */
[----:B0-----:R-:W-:-:S05]  /*96a0*/  IADD3 R4, P0, PT, R2, R5, RZ ;  /* 0x0000000502047210 */ /* 0x001fca0007f1e0ff */
[----:B------:R-:W-:Y:S01]  /*96b0*/  IMAD.X R3, RZ, RZ, R3, P0 ;  /* 0x000000ffff037224 */ /* 0x000fe200000e0603 */
[----:B-1----:R-:W-:-:S04]  /*96c0*/  @!P3 LEA R2, P0, R4, R10, 0x2 ;  /* 0x0000000a0402b211 */ /* 0x002fc800078010ff */
[----:B------:R-:W-:-:S05]  /*96d0*/  @!P3 LEA.HI.X R3, R4, R11, R3, 0x2, P0 ;  /* 0x0000000b0403b211 */ /* 0x000fca00000f1403 */
[----:B--2---:R-:W-:Y:S01]  /*96e0*/  @!P3 STG.E desc[UR8][R2.64+0x5400], R7 ;  /* 0x005400070200b986 */ /* 0x004fe2000c101908 */
[----:B------:R-:W-:Y:S01]  /*96f0*/  NOP ;  /* 0x0000000000007918 */ /* 0x000fe20000000000 */
[----:B------:R-:W-:Y:S05]  /*9700*/  EXIT ;  /* 0x000000000000794d */ /* 0x000fea0003800000 */
.L_x_233:
[----:B------:R-:W-:Y:S02]  /*9710*/  IMAD.MOV.U32 R84, RZ, RZ, R76 ;  /* 0x000000ffff547224 */ /* 0x000fe400078e004c */
[----:B------:R-:W-:Y:S02]  /*9720*/  IMAD.MOV.U32 R85, RZ, RZ, 0x1 ;  /* 0x00000001ff557424 */ /* 0x000fe400078e00ff */
[----:B------:R-:W-:Y:S02]  /*9730*/  IMAD.MOV.U32 R86, RZ, RZ, RZ ;  /* 0x000000ffff567224 */ /* 0x000fe400078e00ff */
[----:B------:R-:W-:-:S07]  /*9740*/  IMAD.MOV.U32 R83, RZ, RZ, -0x1 ;  /* 0xffffffffff537424 */ /* 0x000fce00078e00ff */
[----:B------:R-:W-:Y:S05]  /*9750*/  WARPSYNC.COLLECTIVE R83, `(.L_x_337) ;  /* 0x0000000053087348 */ /* 0x000fea0003c00000 */
[----:B------:R0:W1:Y:S02]  /*9760*/  SHFL.UP P0, R79, R84, R85, R86 ;  /* 0x04000055544f7389 */ /* 0x0000640000000056 */
[----:B01----:R-:W-:Y:S05]  /*9770*/  ENDCOLLECTIVE ;  /* 0x000000000000791b */ /* 0x003fea0003800000 */
.L_x_337:
[----:B------:R-:W-:Y:S02]  /*9780*/  IMAD.MOV.U32 R85, RZ, RZ, 0x2 ;  /* 0x00000002ff557424 */ /* 0x000fe400078e00ff */
[----:B------:R-:W-:-:S04]  /*9790*/  IMAD.MOV.U32 R55, RZ, RZ, R79 ;  /* 0x000000ffff377224 */ /* 0x000fc800078e004f */
[----:B------:R-:W-:-:S04]  /*97a0*/  @P0 IMAD.IADD R55, R76, 0x1, R55 ;  /* 0x000000014c370824 */ /* 0x000fc800078e0237 */
[----:B------:R-:W-:-:S07]  /*97b0*/  IMAD.MOV.U32 R84, RZ, RZ, R55 ;  /* 0x000000ffff547224 */ /* 0x000fce00078e0037 */
[----:B------:R-:W-:Y:S05]  /*97c0*/  WARPSYNC.COLLECTIVE R83, `(.L_x_338) ;  /* 0x0000000053087348 */ /* 0x000fea0003c00000 */
[----:B------:R0:W1:Y:S02]  /*97d0*/  SHFL.UP P0, R79, R84, R85, R86 ;  /* 0x04000055544f7389 */ /* 0x0000640000000056 */
[----:B01----:R-:W-:Y:S05]  /*97e0*/  ENDCOLLECTIVE ;  /* 0x000000000000791b */ /* 0x003fea0003800000 */
.L_x_338:
[----:B------:R-:W-:Y:S02]  /*97f0*/  IMAD.MOV.U32 R85, RZ, RZ, 0x4 ;  /* 0x00000004ff557424 */ /* 0x000fe400078e00ff */
[----:B------:R-:W-:-:S04]  /*9800*/  IMAD.MOV.U32 R78, RZ, RZ, R79 ;  /* 0x000000ffff4e7224 */ /* 0x000fc800078e004f */
[----:B------:R-:W-:-:S04]  /*9810*/  @P0 IMAD.IADD R78, R55, 0x1, R78 ;  /* 0x00000001374e0824 */ /* 0x000fc800078e024e */
[----:B------:R-:W-:-:S07]  /*9820*/  IMAD.MOV.U32 R84, RZ, RZ, R78 ;  /* 0x000000ffff547224 */ /* 0x000fce00078e004e */
[----:B------:R-:W-:Y:S05]  /*9830*/  WARPSYNC.COLLECTIVE R83, `(.L_x_339) ;  /* 0x0000000053087348 */ /* 0x000fea0003c00000 */
[----:B------:R0:W1:Y:S02]  /*9840*/  SHFL.UP P0, R79, R84, R85, R86 ;  /* 0x04000055544f7389 */ /* 0x0000640000000056 */
[----:B01----:R-:W-:Y:S05]  /*9850*/  ENDCOLLECTIVE ;  /* 0x000000000000791b */ /* 0x003fea0003800000 */
.L_x_339:
[----:B------:R-:W-:Y:S02]  /*9860*/  IMAD.MOV.U32 R85, RZ, RZ, 0x8 ;  /* 0x00000008ff557424 */ /* 0x000fe400078e00ff */
[----:B------:R-:W-:-:S04]  /*9870*/  IMAD.MOV.U32 R77, RZ, RZ, R79 ;  /* 0x000000ffff4d7224 */ /* 0x000fc800078e004f */
[----:B------:R-:W-:-:S04]  /*9880*/  @P0 IMAD.IADD R77, R78, 0x1, R77 ;  /* 0x000000014e4d0824 */ /* 0x000fc800078e024d */
[----:B------:R-:W-:-:S07]  /*9890*/  IMAD.MOV.U32 R84, RZ, RZ, R77 ;  /* 0x000000ffff547224 */ /* 0x000fce00078e004d */
[----:B------:R-:W-:Y:S05]  /*98a0*/  WARPSYNC.COLLECTIVE R83, `(.L_x_340) ;  /* 0x0000000053087348 */ /* 0x000fea0003c00000 */
[----:B------:R0:W1:Y:S02]  /*98b0*/  SHFL.UP P0, R79, R84, R85, R86 ;  /* 0x04000055544f7389 */ /* 0x0000640000000056 */
[----:B01----:R-:W-:Y:S05]  /*98c0*/  ENDCOLLECTIVE ;  /* 0x000000000000791b */ /* 0x003fea0003800000 */
.L_x_340:
[----:B------:R-:W-:Y:S02]  /*98d0*/  IMAD.MOV.U32 R85, RZ, RZ, 0x10 ;  /* 0x00000010ff557424 */ /* 0x000fe400078e00ff */
[----:B------:R-:W-:-:S04]  /*98e0*/  IMAD.MOV.U32 R80, RZ, RZ, R79 ;  /* 0x000000ffff507224 */ /* 0x000fc800078e004f */
[----:B------:R-:W-:-:S04]  /*98f0*/  @P0 IMAD.IADD R80, R77, 0x1, R80 ;  /* 0x000000014d500824 */ /* 0x000fc800078e0250 */
[----:B------:R-:W-:-:S07]  /*9900*/  IMAD.MOV.U32 R84, RZ, RZ, R80 ;  /* 0x000000ffff547224 */ /* 0x000fce00078e0050 */
[----:B------:R-:W-:Y:S05]  /*9910*/  WARPSYNC.COLLECTIVE R83, `(.L_x_341) ;  /* 0x0000000053087348 */ /* 0x000fea0003c00000 */
[----:B------:R0:W1:Y:S02]  /*9920*/  SHFL.UP P0, R79, R84, R85, R86 ;  /* 0x04000055544f7389 */ /* 0x0000640000000056 */
[----:B01----:R-:W-:Y:S05]  /*9930*/  ENDCOLLECTIVE ;  /* 0x000000000000791b */ /* 0x003fea0003800000 */
.L_x_341:
[----:B------:R-:W-:Y:S05]  /*9940*/  BRA `(.L_x_342) ;  /* 0xffffff8c00d47947 */ /* 0x000fea000383ffff */
.L_x_343:
        /* <DEDUP_REMOVED lines=11> */
.L_x_2577:


//--------------------- .text._ZN3cub18CUB_300001_SM_10006detail10radix_sort33DeviceRadixSortExclusiveSumKernelINS1_5radix10policy_hubImiyE10Policy1000EyEEvPT0_ --------------------------
	.section	.text._ZN3cub18CUB_300001_SM_10006detail10radix_sort33DeviceRadixSortExclusiveSumKernelINS1_5radix10policy_hubImiyE10Policy1000EyEEvPT0_,"ax",@progbits
	.align	128
        .global         _ZN3cub18CUB_300001_SM_10006detail10radix_sort33DeviceRadixSortExclusiveSumKernelINS1_5radix10policy_hubImiyE10Policy1000EyEEvPT0_
        .type           _ZN3cub18CUB_300001_SM_10006detail10radix_sort33DeviceRadixSortExclusiveSumKernelINS1_5radix10policy_hubImiyE10Policy1000EyEEvPT0_,@function
        .size           _ZN3cub18CUB_300001_SM_10006detail10radix_sort33DeviceRadixSortExclusiveSumKernelINS1_5radix10policy_hubImiyE10Policy1000EyEEvPT0_,(.L_x_2578 - _ZN3cub18CUB_300001_SM_10006detail10radix_sort33DeviceRadixSortExclusiveSumKernelINS1_5radix10policy_hubImiyE10Policy1000EyEEvPT0_)
        .other          _ZN3cub18CUB_300001_SM_10006detail10radix_sort33DeviceRadixSortExclusiveSumKernelINS1_5radix10policy_hubImiyE10Policy1000EyEEvPT0_,@"STO_CUDA_ENTRY STV_DEFAULT"
_ZN3cub18CUB_300001_SM_10006detail10radix_sort33DeviceRadixSortExclusiveSumKernelINS1_5radix10policy_hubImiyE10Policy1000EyEEvPT0_:
.text._ZN3cub18CUB_300001_SM_10006detail10radix_sort33DeviceRadixSortExclusiveSumKernelINS1_5radix10policy_hubImiyE10Policy1000EyEEvPT0_:
        /* <DEDUP_REMOVED lines=63> */
.L_x_356:
        /* <DEDUP_REMOVED lines=28> */
.L_x_344:
[----:B------:R-:W-:Y:S05]  /*05b0*/  WARPSYNC.ALL ;  /* 0x0000000000007948 */ /* 0x000fea0003800000 */
[----:B------:R-:W-:Y:S06]  /*05c0*/  BAR.SYNC.DEFER_BLOCKING 0x0 ;  /* 0x0000000000007b1d */ /* 0x000fec0000010000 */
[----:B------:R-:W-:Y:S05]  /*05d0*/  @P1 EXIT ;  /* 0x000000000000194d */ /* 0x000fea0003800000 */
[----:B01----:R-:W0:Y:S04]  /*05e0*/  LDS.64 R2, [R0+0x10] ;  /* 0x0000100000027984 */ /* 0x003e280000000a00 */
[----:B0-----:R-:W-:Y:S01]  /*05f0*/  STG.E.64 desc[UR4][R16.64], R2 ;  /* 0x0000000210007986 */ /* 0x001fe2000c101b04 */
[----:B------:R-:W-:Y:S05]  /*0600*/  EXIT ;  /* 0x000000000000794d */ /* 0x000fea0003800000 */
.L_x_345:
[----:B------:R-:W-:Y:S02]  /*0610*/  IMAD.MOV.U32 R24, RZ, RZ, R20 ;  /* 0x000000ffff187224 */ /* 0x000fe400078e0014 */
[----:B------:R-:W-:Y:S02]  /*0620*/  IMAD.MOV.U32 R23, RZ, RZ, 0x1 ;  /* 0x00000001ff177424 */ /* 0x000fe400078e00ff */
[----:B------:R-:W-:Y:S02]  /*0630*/  IMAD.MOV.U32 R22, RZ, RZ, RZ ;  /* 0x000000ffff167224 */ /* 0x000fe400078e00ff */
[----:B------:R-:W-:-:S07]  /*0640*/  IMAD.MOV.U32 R21, RZ, RZ, -0x1 ;  /* 0xffffffffff157424 */ /* 0x000fce00078e00ff */
[----:B------:R-:W-:Y:S05]  /*0650*/  WARPSYNC.COLLECTIVE R21, `(.L_x_346) ;  /* 0x0000000015087348 */ /* 0x000fea0003c00000 */
[----:B------:R0:W1:Y:S02]  /*0660*/  SHFL.UP P0, R25, R24, R23, R22 ;  /* 0x0400001718197389 */ /* 0x0000640000000016 */
[----:B01----:R-:W-:Y:S05]  /*0670*/  ENDCOLLECTIVE ;  /* 0x000000000000791b */ /* 0x003fea0003800000 */
.L_x_346:
[----:B------:R-:W-:Y:S02]  /*0680*/  IMAD.MOV.U32 R24, RZ, RZ, R19 ;  /* 0x000000ffff187224 */ /* 0x000fe400078e0013 */
[----:B------:R-:W-:-:S07]  /*0690*/  IMAD.MOV.U32 R27, RZ, RZ, R25 ;  /* 0x000000ffff1b7224 */ /* 0x000fce00078e0019 */
[----:B------:R-:W-:Y:S05]  /*06a0*/  WARPSYNC.COLLECTIVE R21, `(.L_x_347) ;  /* 0x0000000015087348 */ /* 0x000fea0003c00000 */
[----:B------:R0:W1:Y:S02]  /*06b0*/  SHFL.UP P0, R25, R24, R23, R22 ;  /* 0x0400001718197389 */ /* 0x0000640000000016 */
[----:B01----:R-:W-:Y:S05]  /*06c0*/  ENDCOLLECTIVE ;  /* 0x000000000000791b */ /* 0x003fea0003800000 */
.L_x_347:
        /* <DEDUP_REMOVED lines=9> */
.L_x_348:
[----:B------:R-:W-:Y:S02]  /*0760*/  IMAD.MOV.U32 R24, RZ, RZ, R26 ;  /* 0x000000ffff187224 */ /* 0x000fe400078e001a */
[----:B------:R-:W-:-:S07]  /*0770*/  IMAD.MOV.U32 R28, RZ, RZ, R25 ;  /* 0x000000ffff1c7224 */ /* 0x000fce00078e0019 */
[----:B------:R-:W-:Y:S05]  /*0780*/  WARPSYNC.COLLECTIVE R21, `(.L_x_349) ;  /* 0x0000000015087348 */ /* 0x000fea0003c00000 */
[----:B------:R0:W1:Y:S02]  /*0790*/  SHFL.UP P0, R25, R24, R23, R22 ;  /* 0x0400001718197389 */ /* 0x0000640000000016 */
[----:B01----:R-:W-:Y:S05]  /*07a0*/  ENDCOLLECTIVE ;  /* 0x000000000000791b */ /* 0x003fea0003800000 */
.L_x_349:
        /* <DEDUP_REMOVED lines=9> */
.L_x_350:
[----:B------:R-:W-:Y:S02]  /*0840*/  IMAD.MOV.U32 R24, RZ, RZ, R29 ;  /* 0x000000ffff187224 */ /* 0x000fe400078e001d */
[----:B------:R-:W-:-:S07]  /*0850*/  IMAD.MOV.U32 R27, RZ, RZ, R25 ;  /* 0x000000ffff1b7224 */ /* 0x000fce00078e0019 */
[----:B------:R-:W-:Y:S05]  /*0860*/  WARPSYNC.COLLECTIVE R21, `(.L_x_351) ;  /* 0x0000000015087348 */ /* 0x000fea0003c00000 */
[----:B------:R0:W1:Y:S02]  /*0870*/  SHFL.UP P0, R25, R24, R23, R22 ;  /* 0x0400001718197389 */ /* 0x0000640000000016 */
[----:B01----:R-:W-:Y:S05]  /*0880*/  ENDCOLLECTIVE ;  /* 0x000000000000791b */ /* 0x003fea0003800000 */
.L_x_351:
        /* <DEDUP_REMOVED lines=9> */
.L_x_352:
[----:B------:R-:W-:Y:S02]  /*0920*/  IMAD.MOV.U32 R24, RZ, RZ, R29 ;  /* 0x000000ffff187224 */ /* 0x000fe400078e001d */
[----:B------:R-:W-:-:S07]  /*0930*/  IMAD.MOV.U32 R27, RZ, RZ, R25 ;  /* 0x000000ffff1b7224 */ /* 0x000fce00078e0019 */
[----:B------:R-:W-:Y:S05]  /*0940*/  WARPSYNC.COLLECTIVE R21, `(.L_x_353) ;  /* 0x0000000015087348 */ /* 0x000fea0003c00000 */
[----:B------:R0:W1:Y:S02]  /*0950*/  SHFL.UP P0, R25, R24, R23, R22 ;  /* 0x0400001718197389 */ /* 0x0000640000000016 */
[----:B01----:R-:W-:Y:S05]  /*0960*/  ENDCOLLECTIVE ;  /* 0x000000000000791b */ /* 0x003fea0003800000 */
.L_x_353:
        /* <DEDUP_REMOVED lines=9> */
.L_x_354:
[----:B------:R-:W-:Y:S02]  /*0a00*/  IMAD.MOV.U32 R24, RZ, RZ, R26 ;  /* 0x000000ffff187224 */ /* 0x000fe400078e001a */
[----:B------:R-:W-:-:S07]  /*0a10*/  IMAD.MOV.U32 R28, RZ, RZ, R25 ;  /* 0x000000ffff1c7224 */ /* 0x000fce00078e0019 */
[----:B------:R-:W-:Y:S05]  /*0a20*/  WARPSYNC.COLLECTIVE R21, `(.L_x_355) ;  /* 0x0000000015087348 */ /* 0x000fea0003c00000 */
[----:B------:R0:W1:Y:S02]  /*0a30*/  SHFL.UP P0, R25, R24, R23, R22 ;  /* 0x0400001718197389 */ /* 0x0000640000000016 */
[----:B01----:R-:W-:Y:S05]  /*0a40*/  ENDCOLLECTIVE ;  /* 0x000000000000791b */ /* 0x003fea0003800000 */
.L_x_355:
[----:B------:R-:W-:Y:S05]  /*0a50*/  BRA `(.L_x_356) ;  /* 0xfffffff800647947 */ /* 0x000fea000383ffff */
.L_x_357:
        /* <DEDUP_REMOVED lines=10> */
.L_x_2578:


//--------------------- .text._ZN3cub18CUB_300001_SM_10006detail10radix_sort30DeviceRadixSortHistogramKernelINS1_5radix10policy_hubImiyE10Policy1000ELNS0_9SortOrderE0EmyNS1_21identity_decomposer_tEEEvPT2_PKT1_SA_iiT3_ --------------------------
	.section	.text._ZN3cub18CUB_300001_SM_10006detail10radix_sort30DeviceRadixSortHistogramKernelINS1_5radix10policy_hubImiyE10Policy1000ELNS0_9SortOrderE0EmyNS1_21identity_decomposer_tEEEvPT2_PKT1_SA_iiT3_,"ax",@progbits
	.align	128
        .global         _ZN3cub18CUB_300001_SM_10006detail10radix_sort30DeviceRadixSortHistogramKernelINS1_5radix10policy_hubImiyE10Policy1000ELNS0_9SortOrderE0EmyNS1_21identity_decomposer_tEEEvPT2_PKT1_SA_iiT3_
        .type           _ZN3cub18CUB_300001_SM_10006detail10radix_sort30DeviceRadixSortHistogramKernelINS1_5radix10policy_hubImiyE10Policy1000ELNS0_9SortOrderE0EmyNS1_21identity_decomposer_tEEEvPT2_PKT1_SA_iiT3_,@function
        .size           _ZN3cub18CUB_300001_SM_10006detail10radix_sort30DeviceRadixSortHistogramKernelINS1_5radix10policy_hubImiyE10Policy1000ELNS0_9SortOrderE0EmyNS1_21identity_decomposer_tEEEvPT2_PKT1_SA_iiT3_,(.L_x_2579 - _ZN3cub18CUB_300001_SM_10006detail10radix_sort30DeviceRadixSortHistogramKernelINS1_5radix10policy_hubImiyE10Policy1000ELNS0_9SortOrderE0EmyNS1_21identity_decomposer_tEEEvPT2_PKT1_SA_iiT3_)
        .other          _ZN3cub18CUB_300001_SM_10006detail10radix_sort30DeviceRadixSortHistogramKernelINS1_5radix10policy_hubImiyE10Policy1000ELNS0_9SortOrderE0EmyNS1_21identity_decomposer_tEEEvPT2_PKT1_SA_iiT3_,@"STO_CUDA_ENTRY STV_DEFAULT"
_ZN3cub18CUB_300001_SM_10006detail10radix_sort30DeviceRadixSortHistogramKernelINS1_5radix10policy_hubImiyE10Policy1000ELNS0_9SortOrderE0EmyNS1_21identity_decomposer_tEEEvPT2_PKT1_SA_iiT3_:
.text._ZN3cub18CUB_300001_SM_10006detail10radix_sort30DeviceRadixSortHistogramKernelINS1_5radix10policy_hubImiyE10Policy1000ELNS0_9SortOrderE0EmyNS1_21identity_decomposer_tEEEvPT2_PKT1_SA_iiT3_:
        /* <DEDUP_REMOVED lines=27> */
.L_x_441:
        /* <DEDUP_REMOVED lines=15> */
.L_x_361:
        /* <DEDUP_REMOVED lines=21> */
.L_x_360:
        /* <DEDUP_REMOVED lines=20> */
.L_x_363:
        /* <DEDUP_REMOVED lines=17> */
.L_x_362:
[----:B------:R-:W-:-:S13]  /*0640*/  ISETP.GT.U32.AND P2, PT, R0, 0x7f, PT ;  /* 0x0000007f0000780c */ /* 0x000fda0003f44070 */
[----:B------:R-:W-:Y:S05]  /*0650*/  @P2 BRA `(.L_x_359) ;  /* 0x0000000000dc2947 */ /* 0x000fea0003800000 */
[----:B--2---:R-:W-:Y:S01]  /*0660*/  IMAD.MOV.U32 R7, RZ, RZ, RZ ;  /* 0x000000ffff077224 */ /* 0x004fe200078e00ff */
[----:B------:R-:W-:Y:S06]  /*0670*/  @!P0 BRA `(.L_x_364) ;  /* 0x0000000000588947 */ /* 0x000fec0003800000 */
[----:B------:R-:W-:-:S07]  /*0680*/  IMAD.MOV.U32 R7, RZ, RZ, RZ ;  /* 0x000000ffff077224 */ /* 0x000fce00078e00ff */
.L_x_365:
        /* <DEDUP_REMOVED lines=21> */
.L_x_364:
        /* <DEDUP_REMOVED lines=14> */
.L_x_366:
        /* <DEDUP_REMOVED lines=17> */
.L_x_359:
[----:B------:R-:W-:Y:S05]  /*09d0*/  BSYNC.RECONVERGENT B0 ;  /* 0x0000000000007941 */ /* 0x000fea0003800200 */
.L_x_358:
        /* <DEDUP_REMOVED lines=16> */
.L_x_372:
        /* <DEDUP_REMOVED lines=36> */
.L_x_368:
        /* <DEDUP_REMOVED lines=79> */
.L_x_369:
        /* <DEDUP_REMOVED lines=8> */
.L_x_371:
        /* <DEDUP_REMOVED lines=73> */
.L_x_370:
[----:B------:R-:W-:Y:S05]  /*1720*/  BRA.U !UP0, `(.L_x_372) ;  /* 0xfffffff108ec7547 */ /* 0x000fea000b83ffff */
.L_x_367:
        /* <DEDUP_REMOVED lines=16> */
.L_x_392:
        /* <DEDUP_REMOVED lines=16> */
.L_x_377:
[----:B------:R-:W-:Y:S05]  /*1930*/  BSYNC.RECONVERGENT B1 ;  /* 0x0000000000017941 */ /* 0x000fea0003800200 */
.L_x_376:
        /* <DEDUP_REMOVED lines=15> */
.L_x_379:
[----:B------:R-:W-:Y:S05]  /*1a30*/  BSYNC.RECONVERGENT B1 ;  /* 0x0000000000017941 */ /* 0x000fea0003800200 */
.L_x_378:
        /* <DEDUP_REMOVED lines=8> */
.L_x_381:
[----:B------:R-:W-:Y:S05]  /*1ac0*/  BSYNC.RECONVERGENT B1 ;  /* 0x0000000000017941 */ /* 0x000fea0003800200 */
.L_x_380:
        /* <DEDUP_REMOVED lines=8> */
.L_x_383:
[----:B------:R-:W-:Y:S05]  /*1b50*/  BSYNC.RECONVERGENT B1 ;  /* 0x0000000000017941 */ /* 0x000fea0003800200 */
.L_x_382:
[----:B------:R-:W-:Y:S04]  /*1b60*/  BSSY.RECONVERGENT B1, `(.L_x_384) ;  /* 0x0000007000017945 */ /* 0x000fe80003800200 */
[----:B------:R-:W-:Y:S05]  /*1b70*/  @!P2 BRA `(.L_x_385) ;  /* 0x000000000014a947 */ /* 0x000fea0003800000 */
[----:B0123--:R-:W-:Y:S01]  /*1b80*/  LEA R19, R11, R0, 0x8 ;  /* 0x000000000b137211 */ /* 0x00ffe200078e40ff */
[----:B------:R-:W-:-:S04]  /*1b90*/  IMAD.MOV.U32 R17, RZ, RZ, RZ ;  /* 0x000000ffff117224 */ /* 0x000fc800078e00ff */
[----:B------:R-:W-:-:S04]  /*1ba0*/  VIADD R19, R19, 0x400 ;  /* 0x0000040013137836 */ /* 0x000fc80000000000 */
[----:B------:R-:W-:-:S05]  /*1bb0*/  IMAD.WIDE.U32 R18, R19, 0x8, R8 ;  /* 0x0000000813127825 */ /* 0x000fca00078e0008 */
[----:B------:R4:W-:Y:S02]  /*1bc0*/  REDG.E.ADD.64.STRONG.GPU desc[UR16][R18.64], R16 ;  /* 0x000000101200798e */ /* 0x0009e4000c12e510 */
.L_x_385:
[----:B------:R-:W-:Y:S05]  /*1bd0*/  BSYNC.RECONVERGENT B1 ;  /* 0x0000000000017941 */ /* 0x000fea0003800200 */
.L_x_384:
[----:B------:R-:W-:Y:S04]  /*1be0*/  BSSY.RECONVERGENT B1, `(.L_x_386) ;  /* 0x0000007000017945 */ /* 0x000fe80003800200 */
[----:B------:R-:W-:Y:S05]  /*1bf0*/  @!P3 BRA `(.L_x_387) ;  /* 0x000000000014b947 */ /* 0x000fea0003800000 */
[----:B----4-:R-:W-:Y:S02]  /*1c00*/  IMAD R17, R11, 0x100, R0 ;  /* 0x000001000b117824 */ /* 0x010fe400078e0200 */
[----:B------:R-:W-:Y:S02]  /*1c10*/  IMAD.MOV.U32 R15, RZ, RZ, RZ ;  /* 0x000000ffff0f7224 */ /* 0x000fe400078e00ff */
[----:B------:R-:W-:-:S04]  /*1c20*/  VIADD R17, R17, 0x500 ;  /* 0x0000050011117836 */ /* 0x000fc80000000000 */
[----:B------:R-:W-:-:S05]  /*1c30*/  IMAD.WIDE.U32 R16, R17, 0x8, R8 ;  /* 0x0000000811107825 */ /* 0x000fca00078e0008 */
[----:B------:R4:W-:Y:S02]  /*1c40*/  REDG.E.ADD.64.STRONG.GPU desc[UR16][R16.64], R14 ;  /* 0x0000000e1000798e */ /* 0x0009e4000c12e510 */
.L_x_387:
[----:B------:R-:W-:Y:S05]  /*1c50*/  BSYNC.RECONVERGENT B1 ;  /* 0x0000000000017941 */ /* 0x000fea0003800200 */
.L_x_386:
        /* <DEDUP_REMOVED lines=8> */
.L_x_389:
[----:B------:R-:W-:Y:S05]  /*1ce0*/  BSYNC.RECONVERGENT B1 ;  /* 0x0000000000017941 */ /* 0x000fea0003800200 */
.L_x_388:
        /* <DEDUP_REMOVED lines=8> */
.L_x_391:
[----:B------:R-:W-:Y:S05]  /*1d70*/  BSYNC.RECONVERGENT B1 ;  /* 0x0000000000017941 */ /* 0x000fea0003800200 */
.L_x_390:
[----:B------:R-:W-:-:S04]  /*1d80*/  IADD3 R11, PT, PT, R11, 0x8, RZ ;  /* 0x000000080b0b7810 */ /* 0x000fc80007ffe0ff */
[----:B------:R-:W-:-:S13]  /*1d90*/  ISETP.NE.AND P0, PT, R11, R6, PT ;  /* 0x000000060b00720c */ /* 0x000fda0003f05270 */
[----:B------:R-:W-:Y:S05]  /*1da0*/  @P0 BRA `(.L_x_392) ;  /* 0xfffffff800a00947 */ /* 0x000fea000383ffff */
[----:B------:R-:W-:-:S07]  /*1db0*/  IMAD.MOV.U32 R9, RZ, RZ, R6 ;  /* 0x000000ffff097224 */ /* 0x000fce00078e0006 */
.L_x_375:
        /* <DEDUP_REMOVED lines=25> */
.L_x_396:
[----:B------:R-:W-:Y:S05]  /*1f50*/  BSYNC.RECONVERGENT B1 ;  /* 0x0000000000017941 */ /* 0x000fea0003800200 */
.L_x_395:
        /* <DEDUP_REMOVED lines=9> */
.L_x_398:
[----:B------:R-:W-:Y:S05]  /*1ff0*/  BSYNC.RECONVERGENT B1 ;  /* 0x0000000000017941 */ /* 0x000fea0003800200 */
.L_x_397:
        /* <DEDUP_REMOVED lines=9> */
.L_x_400:
[----:B------:R-:W-:Y:S05]  /*2090*/  BSYNC.RECONVERGENT B1 ;  /* 0x0000000000017941 */ /* 0x000fea0003800200 */
.L_x_399:
        /* <DEDUP_REMOVED lines=9> */
.L_x_402:
[----:B------:R-:W-:Y:S05]  /*2130*/  BSYNC.RECONVERGENT B1 ;  /* 0x0000000000017941 */ /* 0x000fea0003800200 */
.L_x_401:
[----:B------:R-:W-:-:S07]  /*2140*/  VIADD R9, R9, 0x4 ;  /* 0x0000000409097836 */ /* 0x000fce0000000000 */
.L_x_394:
        /* <DEDUP_REMOVED lines=18> */
.L_x_406:
[----:B------:R-:W-:Y:S05]  /*2270*/  BSYNC.RECONVERGENT B2 ;  /* 0x0000000000027941 */ /* 0x000fea0003800200 */
.L_x_405:
        /* <DEDUP_REMOVED lines=9> */
.L_x_408:
[----:B------:R-:W-:Y:S05]  /*2310*/  BSYNC.RECONVERGENT B2 ;  /* 0x0000000000027941 */ /* 0x000fea0003800200 */
.L_x_407:
[----:B------:R-:W-:-:S07]  /*2320*/  IADD3 R9, PT, PT, R9, 0x2, RZ ;  /* 0x0000000209097810 */ /* 0x000fce0007ffe0ff */
.L_x_404:
        /* <DEDUP_REMOVED lines=12> */
.L_x_403:
[----:B------:R-:W-:Y:S05]  /*23f0*/  BSYNC.RECONVERGENT B1 ;  /* 0x0000000000017941 */ /* 0x000fea0003800200 */
.L_x_393:
[----:B------:R-:W-:-:S13]  /*2400*/  ISETP.GT.U32.AND P0, PT, R0, 0x7f, PT ;  /* 0x0000007f0000780c */ /* 0x000fda0003f04070 */
[----:B------:R-:W-:Y:S05]  /*2410*/  @P0 BRA `(.L_x_374) ;  /* 0x0000000800a00947 */ /* 0x000fea0003800000 */
[----:B------:R-:W-:Y:S01]  /*2420*/  ISETP.GE.U32.AND P0, PT, R13, 0x7, PT ;  /* 0x000000070d00780c */ /* 0x000fe20003f06070 */
[----:B----4-:R-:W-:-:S12]  /*2430*/  IMAD.MOV.U32 R9, RZ, RZ, RZ ;  /* 0x000000ffff097224 */ /* 0x010fd800078e00ff */
[----:B------:R-:W-:Y:S05]  /*2440*/  @!P0 BRA `(.L_x_409) ;  /* 0x0000000400248947 */ /* 0x000fea0003800000 */
[----:B------:R-:W4:Y:S01]  /*2450*/  LDC.64 R8, c[0x0][0x380] ;  /* 0x0000e000ff087b82 */ /* 0x000f220000000a00 */
[----:B0123--:R-:W-:-:S07]  /*2460*/  IMAD.MOV.U32 R15, RZ, RZ, RZ ;  /* 0x000000ffff0f7224 */ /* 0x00ffce00078e00ff */
.L_x_426:
        /* <DEDUP_REMOVED lines=19> */
.L_x_411:
[----:B------:R-:W-:Y:S05]  /*25a0*/  BSYNC.RECONVERGENT B1 ;  /* 0x0000000000017941 */ /* 0x000fea0003800200 */
.L_x_410:
[----:B------:R-:W-:Y:S04]  /*25b0*/  BSSY.RECONVERGENT B1, `(.L_x_412) ;  /* 0x0000005000017945 */ /* 0x000fe80003800200 */
[----:B------:R-:W-:Y:S05]  /*25c0*/  @!P1 BRA `(.L_x_413) ;  /* 0x00000000000c9947 */ /* 0x000fea0003800000 */
[----:B0-2---:R-:W-:Y:S02]  /*25d0*/  IMAD.MOV.U32 R12, RZ, RZ, R20 ;  /* 0x000000ffff0c7224 */ /* 0x005fe400078e0014 */
[----:B------:R-:W-:-:S05]  /*25e0*/  IMAD.MOV.U32 R13, RZ, RZ, RZ ;  /* 0x000000ffff0d7224 */ /* 0x000fca00078e00ff */
[----:B------:R1:W-:Y:S02]  /*25f0*/  REDG.E.ADD.64.STRONG.GPU desc[UR16][R10.64+0xc00], R12 ;  /* 0x000c000c0a00798e */ /* 0x0003e4000c12e510 */
.L_x_413:
[----:B------:R-:W-:Y:S05]  /*2600*/  BSYNC.RECONVERGENT B1 ;  /* 0x0000000000017941 */ /* 0x000fea0003800200 */
.L_x_412:
        /* <DEDUP_REMOVED lines=12> */
.L_x_415:
[----:B------:R-:W-:Y:S05]  /*26d0*/  BSYNC.RECONVERGENT B1 ;  /* 0x0000000000017941 */ /* 0x000fea0003800200 */
.L_x_414:
[----:B------:R-:W-:Y:S04]  /*26e0*/  BSSY.RECONVERGENT B1, `(.L_x_416) ;  /* 0x0000005000017945 */ /* 0x000fe80003800200 */
[----:B------:R-:W-:Y:S05]  /*26f0*/  @!P1 BRA `(.L_x_417) ;  /* 0x00000000000c9947 */ /* 0x000fea0003800000 */
[----:B012---:R-:W-:Y:S02]  /*2700*/  IMAD.MOV.U32 R12, RZ, RZ, R22 ;  /* 0x000000ffff0c7224 */ /* 0x007fe400078e0016 */
[----:B------:R-:W-:-:S05]  /*2710*/  IMAD.MOV.U32 R13, RZ, RZ, RZ ;  /* 0x000000ffff0d7224 */ /* 0x000fca00078e00ff */
[----:B------:R3:W-:Y:S02]  /*2720*/  REDG.E.ADD.64.STRONG.GPU desc[UR16][R10.64+0x1c00], R12 ;  /* 0x001c000c0a00798e */ /* 0x0007e4000c12e510 */
.L_x_417:
[----:B------:R-:W-:Y:S05]  /*2730*/  BSYNC.RECONVERGENT B1 ;  /* 0x0000000000017941 */ /* 0x000fea0003800200 */
.L_x_416:
[----:B------:R-:W-:Y:S04]  /*2740*/  BSSY.RECONVERGENT B1, `(.L_x_418) ;  /* 0x0000005000017945 */ /* 0x000fe80003800200 */
[----:B------:R-:W-:Y:S05]  /*2750*/  @!P2 BRA `(.L_x_419) ;  /* 0x00000000000ca947 */ /* 0x000fea0003800000 */
[----:B0123--:R-:W-:Y:S02]  /*2760*/  IMAD.MOV.U32 R12, RZ, RZ, R23 ;  /* 0x000000ffff0c7224 */ /* 0x00ffe400078e0017 */
[----:B------:R-:W-:-:S05]  /*2770*/  IMAD.MOV.U32 R13, RZ, RZ, RZ ;  /* 0x000000ffff0d7224 */ /* 0x000fca00078e00ff */
[----:B------:R4:W-:Y:S02]  /*2780*/  REDG.E.ADD.64.STRONG.GPU desc[UR16][R10.64+0x2400], R12 ;  /* 0x0024000c0a00798e */ /* 0x0009e4000c12e510 */
.L_x_419:
[----:B------:R-:W-:Y:S05]  /*2790*/  BSYNC.RECONVERGENT B1 ;  /* 0x0000000000017941 */ /* 0x000fea0003800200 */
.L_x_418:
[----:B------:R-:W-:Y:S04]  /*27a0*/  BSSY.RECONVERGENT B1, `(.L_x_420) ;  /* 0x0000005000017945 */ /* 0x000fe80003800200 */
[----:B------:R-:W-:Y:S05]  /*27b0*/  @!P3 BRA `(.L_x_421) ;  /* 0x00000000000cb947 */ /* 0x000fea0003800000 */
[----:B01234-:R-:W-:Y:S02]  /*27c0*/  HFMA2 R13, -RZ, RZ, 0, 0 ;  /* 0x00000000ff0d7431 */ /* 0x01ffe400000001ff */
[----:B------:R-:W-:-:S05]  /*27d0*/  IMAD.MOV.U32 R12, RZ, RZ, R24 ;  /* 0x000000ffff0c7224 */ /* 0x000fca00078e0018 */
[----:B------:R0:W-:Y:S02]  /*27e0*/  REDG.E.ADD.64.STRONG.GPU desc[UR16][R10.64+0x2c00], R12 ;  /* 0x002c000c0a00798e */ /* 0x0001e4000c12e510 */
.L_x_421:
[----:B------:R-:W-:Y:S05]  /*27f0*/  BSYNC.RECONVERGENT B1 ;  /* 0x0000000000017941 */ /* 0x000fea0003800200 */
.L_x_420:
[----:B------:R-:W-:Y:S04]  /*2800*/  BSSY.RECONVERGENT B1, `(.L_x_422) ;  /* 0x0000005000017945 */ /* 0x000fe80003800200 */
[----:B------:R-:W-:Y:S05]  /*2810*/  @!P4 BRA `(.L_x_423) ;  /* 0x00000000000cc947 */ /* 0x000fea0003800000 */
[----:B01234-:R-:W-:Y:S02]  /*2820*/  IMAD.MOV.U32 R12, RZ, RZ, R25 ;  /* 0x000000ffff0c7224 */ /* 0x01ffe400078e0019 */
[----:B------:R-:W-:-:S05]  /*2830*/  IMAD.MOV.U32 R13, RZ, RZ, RZ ;  /* 0x000000ffff0d7224 */ /* 0x000fca00078e00ff */
[----:B------:R0:W-:Y:S02]  /*2840*/  REDG.E.ADD.64.STRONG.GPU desc[UR16][R10.64+0x3400], R12 ;  /* 0x0034000c0a00798e */ /* 0x0001e4000c12e510 */
.L_x_423:
[----:B------:R-:W-:Y:S05]  /*2850*/  BSYNC.RECONVERGENT B1 ;  /* 0x0000000000017941 */ /* 0x000fea0003800200 */
.L_x_422:
[----:B------:R-:W-:Y:S04]  /*2860*/  BSSY.RECONVERGENT B1, `(.L_x_424) ;  /* 0x0000005000017945 */ /* 0x000fe80003800200 */
[----:B------:R-:W-:Y:S05]  /*2870*/  @!P5 BRA `(.L_x_425) ;  /* 0x00000000000cd947 */ /* 0x000fea0003800000 */
[----:B01234-:R-:W-:Y:S02]  /*2880*/  IMAD.MOV.U32 R12, RZ, RZ, R26 ;  /* 0x000000ffff0c7224 */ /* 0x01ffe400078e001a */
[----:B------:R-:W-:-:S05]  /*2890*/  IMAD.MOV.U32 R13, RZ, RZ, RZ ;  /* 0x000000ffff0d7224 */ /* 0x000fca00078e00ff */
[----:B------:R0:W-:Y:S02]  /*28a0*/  REDG.E.ADD.64.STRONG.GPU desc[UR16][R10.64+0x3c00], R12 ;  /* 0x003c000c0a00798e */ /* 0x0001e4000c12e510 */
.L_x_425:
[----:B------:R-:W-:Y:S05]  /*28b0*/  BSYNC.RECONVERGENT B1 ;  /* 0x0000000000017941 */ /* 0x000fea0003800200 */
.L_x_424:
[----:B------:R-:W-:Y:S05]  /*28c0*/  @P0 BRA `(.L_x_426) ;  /* 0xfffffff800e80947 */ /* 0x000fea000383ffff */
[----:B------:R-:W-:-:S07]  /*28d0*/  IMAD.MOV.U32 R9, RZ, RZ, R6 ;  /* 0x000000ffff097224 */ /* 0x000fce00078e0006 */
.L_x_409:
        /* <DEDUP_REMOVED lines=20> */
.L_x_429:
[----:B------:R-:W-:Y:S05]  /*2a20*/  BSYNC.RECONVERGENT B1 ;  /* 0x0000000000017941 */ /* 0x000fea0003800200 */
.L_x_428:
        /* <DEDUP_REMOVED lines=9> */
.L_x_431:
[----:B------:R-:W-:Y:S05]  /*2ac0*/  BSYNC.RECONVERGENT B1 ;  /* 0x0000000000017941 */ /* 0x000fea0003800200 */
.L_x_430:
        /* <DEDUP_REMOVED lines=9> */
.L_x_433:
[----:B------:R-:W-:Y:S05]  /*2b60*/  BSYNC.RECONVERGENT B1 ;  /* 0x0000000000017941 */ /* 0x000fea0003800200 */
.L_x_432:
        /* <DEDUP_REMOVED lines=9> */
.L_x_435:
[----:B------:R-:W-:Y:S05]  /*2c00*/  BSYNC.RECONVERGENT B1 ;  /* 0x0000000000017941 */ /* 0x000fea0003800200 */
.L_x_434:
[----:B------:R-:W-:-:S07]  /*2c10*/  IADD3 R9, PT, PT, R9, 0x4, RZ ;  /* 0x0000000409097810 */ /* 0x000fce0007ffe0ff */
.L_x_427:
        /* <DEDUP_REMOVED lines=17> */
.L_x_438:
[----:B------:R-:W-:Y:S05]  /*2d30*/  BSYNC.RECONVERGENT B1 ;  /* 0x0000000000017941 */ /* 0x000fea0003800200 */
.L_x_437:
        /* <DEDUP_REMOVED lines=9> */
.L_x_440:
[----:B------:R-:W-:Y:S05]  /*2dd0*/  BSYNC.RECONVERGENT B1 ;  /* 0x0000000000017941 */ /* 0x000fea0003800200 */
.L_x_439:
[----:B------:R-:W-:-:S07]  /*2de0*/  VIADD R9, R9, 0x2 ;  /* 0x0000000209097836 */ /* 0x000fce0000000000 */
.L_x_436:
        /* <DEDUP_REMOVED lines=11> */
.L_x_374:
[----:B------:R-:W-:Y:S05]  /*2ea0*/  BSYNC.RECONVERGENT B0 ;  /* 0x0000000000007941 */ /* 0x000fea0003800200 */
.L_x_373:
        /* <DEDUP_REMOVED lines=17> */
.L_x_442:
        /* <DEDUP_REMOVED lines=12> */
.L_x_2579:


//--------------------- .text._ZN3cub18CUB_300001_SM_10006detail10radix_sort31DeviceRadixSortSingleTileKernelINS1_5radix10policy_hubImiyE10Policy1000ELNS0_9SortOrderE0EmiyNS1_21identity_decomposer_tEEEvPKT1_PSA_PKT2_PSE_T3_iiT4_ --------------------------
	.section	.text._ZN3cub18CUB_300001_SM_10006detail10radix_sort31DeviceRadixSortSingleTileKernelINS1_5radix10policy_hubImiyE10Policy1000ELNS0_9SortOrderE0EmiyNS1_21identity_decomposer_tEEEvPKT1_PSA_PKT2_PSE_T3_iiT4_,"ax",@progbits
	.align	128
        .global         _ZN3cub18CUB_300001_SM_10006detail10radix_sort31DeviceRadixSortSingleTileKernelINS1_5radix10policy_hubImiyE10Policy1000ELNS0_9SortOrderE0EmiyNS1_21identity_decomposer_tEEEvPKT1_PSA_PKT2_PSE_T3_iiT4_
        .type           _ZN3cub18CUB_300001_SM_10006detail10radix_sort31DeviceRadixSortSingleTileKernelINS1_5radix10policy_hubImiyE10Policy1000ELNS0_9SortOrderE0EmiyNS1_21identity_decomposer_tEEEvPKT1_PSA_PKT2_PSE_T3_iiT4_,@function
        .size           _ZN3cub18CUB_300001_SM_10006detail10radix_sort31DeviceRadixSortSingleTileKernelINS1_5radix10policy_hubImiyE10Policy1000ELNS0_9SortOrderE0EmiyNS1_21identity_decomposer_tEEEvPKT1_PSA_PKT2_PSE_T3_iiT4_,(.L_x_2580 - _ZN3cub18CUB_300001_SM_10006detail10radix_sort31DeviceRadixSortSingleTileKernelINS1_5radix10policy_hubImiyE10Policy1000ELNS0_9SortOrderE0EmiyNS1_21identity_decomposer_tEEEvPKT1_PSA_PKT2_PSE_T3_iiT4_)
        .other          _ZN3cub18CUB_300001_SM_10006detail10radix_sort31DeviceRadixSortSingleTileKernelINS1_5radix10policy_hubImiyE10Policy1000ELNS0_9SortOrderE0EmiyNS1_21identity_decomposer_tEEEvPKT1_PSA_PKT2_PSE_T3_iiT4_,@"STO_CUDA_ENTRY STV_DEFAULT"
_ZN3cub18CUB_300001_SM_10006detail10radix_sort31DeviceRadixSortSingleTileKernelINS1_5radix10policy_hubImiyE10Policy1000ELNS0_9SortOrderE0EmiyNS1_21identity_decomposer_tEEEvPKT1_PSA_PKT2_PSE_T3_iiT4_:
.text._ZN3cub18CUB_300001_SM_10006detail10radix_sort31DeviceRadixSortSingleTileKernelINS1_5radix10policy_hubImiyE10Policy1000ELNS0_9SortOrderE0EmiyNS1_21identity_decomposer_tEEEvPKT1_PSA_PKT2_PSE_T3_iiT4_:
[----:B------:R-:W-:Y:S01]  /*0000*/  LDC R1, c[0x0][0x37c] ;  /* 0x0000df00ff017b82 */ /* 0x000fe20000000800 */
[----:B------:R-:W0:Y:S01]  /*0010*/  S2R R0, SR_TID.X ;  /* 0x0000000000007919 */ /* 0x000e220000002100 */
[----:B------:R-:W1:Y:S06]  /*0020*/  LDCU UR4, c[0x0][0x3a0] ;  /* 0x00007400ff0477ac */ /* 0x000e6c0008000800 */
[----:B------:R-:W2:Y:S01]  /*0030*/  LDC.64 R4, c[0x0][0x380] ;  /* 0x0000e000ff047b82 */ /* 0x000ea20000000a00 */
[----:B------:R-:W-:Y:S01]  /*0040*/  IMAD.MOV.U32 R12, RZ, RZ, -0x1 ;  /* 0xffffffffff0c7424 */ /* 0x000fe200078e00ff */
[----:B------:R-:W-:Y:S01]  /*0050*/  MOV R17, 0xffffffff ;  /* 0xffffffff00117802 */ /* 0x000fe20000000f00 */
[----:B------:R-:W3:Y:S01]  /*0060*/  LDCU.64 UR10, c[0x0][0x358] ;  /* 0x00006b00ff0a77ac */ /* 0x000ee20008000a00 */
[----:B------:R-:W-:Y:S01]  /*0070*/  IMAD.MOV.U32 R13, RZ, RZ, -0x1 ;  /* 0xffffffffff0d7424 */ /* 0x000fe200078e00ff */
[----:B------:R-:W-:Y:S01]  /*0080*/  MOV R24, 0xffffffff ;  /* 0xffffffff00187802 */ /* 0x000fe20000000f00 */
[----:B------:R-:W-:Y:S01]  /*0090*/  IMAD.MOV.U32 R14, RZ, RZ, -0x1 ;  /* 0xffffffffff0e7424 */ /* 0x000fe200078e00ff */
[----:B------:R-:W4:Y:S01]  /*00a0*/  LDCU.64 UR6, c[0x0][0x3a8] ;  /* 0x00007500ff0677ac */ /* 0x000f220008000a00 */
[----:B------:R-:W-:Y:S01]  /*00b0*/  IMAD.MOV.U32 R15, RZ, RZ, -0x1 ;  /* 0xffffffffff0f7424 */ /* 0x000fe200078e00ff */
[----:B------:R-:W4:Y:S01]  /*00c0*/  LDC.64 R6, c[0x0][0x390] ;  /* 0x0000e400ff067b82 */ /* 0x000f220000000a00 */
[----:B------:R-:W-:Y:S01]  /*00d0*/  IMAD.MOV.U32 R16, RZ, RZ, -0x1 ;  /* 0xffffffffff107424 */ /* 0x000fe200078e00ff */
[----:B------:R-:W0:Y:S01]  /*00e0*/  LDCU UR9, c[0x0][0x3ac] ;  /* 0x00007580ff0977ac */ /* 0x000e220008000800 */
[----:B------:R-:W-:-:S02]  /*00f0*/  IMAD.MOV.U32 R18, RZ, RZ, -0x1 ;  /* 0xffffffffff127424 */ /* 0x000fc400078e00ff */
[----:B------:R-:W-:Y:S02]  /*0100*/  IMAD.MOV.U32 R19, RZ, RZ, -0x1 ;  /* 0xffffffffff137424 */ /* 0x000fe400078e00ff */
[----:B------:R-:W-:Y:S02]  /*0110*/  IMAD.MOV.U32 R20, RZ, RZ, -0x1 ;  /* 0xffffffffff147424 */ /* 0x000fe400078e00ff */
[----:B------:R-:W-:Y:S02]  /*0120*/  IMAD.MOV.U32 R21, RZ, RZ, -0x1 ;  /* 0xffffffffff157424 */ /* 0x000fe400078e00ff */
[----:B------:R-:W-:Y:S02]  /*0130*/  IMAD.MOV.U32 R22, RZ, RZ, -0x1 ;  /* 0xffffffffff167424 */ /* 0x000fe400078e00ff */
[----:B------:R-:W-:Y:S02]  /*0140*/  IMAD.MOV.U32 R23, RZ, RZ, -0x1 ;  /* 0xffffffffff177424 */ /* 0x000fe400078e00ff */
[----:B------:R-:W-:-:S02]  /*0150*/  IMAD.MOV.U32 R25, RZ, RZ, -0x1 ;  /* 0xffffffffff197424 */ /* 0x000fc400078e00ff */
[----:B------:R-:W-:Y:S02]  /*0160*/  IMAD.MOV.U32 R26, RZ, RZ, -0x1 ;  /* 0xffffffffff1a7424 */ /* 0x000fe400078e00ff */
[----:B------:R-:W-:Y:S02]  /*0170*/  IMAD.MOV.U32 R27, RZ, RZ, -0x1 ;  /* 0xffffffffff1b7424 */ /* 0x000fe400078e00ff */
[----:B0-----:R-:W-:-:S04]  /*0180*/  IMAD R9, R0, 0x9, RZ ;  /* 0x0000000900097824 */ /* 0x001fc800078e02ff */
        /* <DEDUP_REMOVED lines=13> */
[----:B------:R-:W-:Y:S01]  /*0260*/  MOV R2, 0xffffffff ;  /* 0xffffffff00027802 */ /* 0x000fe20000000f00 */
[C---:B------:R-:W-:Y:S01]  /*0270*/  VIADD R10, R9.reuse, 0x6 ;  /* 0x00000006090a7836 */ /* 0x040fe20000000000 */
[----:B------:R-:W-:Y:S01]  /*0280*/  P2R R8, PR, RZ, 0x20 ;  /* 0x00000020ff087803 */ /* 0x000fe20000000000 */
[C---:B------:R-:W-:Y:S01]  /*0290*/  VIADD R11, R9.reuse, 0x7 ;  /* 0x00000007090b7836 */ /* 0x040fe20000000000 */
[----:B---3--:R0:W5:Y:S01]  /*02a0*/  @!P5 LDG.E.64 R12, desc[UR10][R4.64+0x8] ;  /* 0x0000080a040cd981 */ /* 0x008162000c1e1b00 */
[C---:B------:R-:W-:Y:S01]  /*02b0*/  VIADD R37, R9.reuse, 0x8 ;  /* 0x0000000809257836 */ /* 0x040fe20000000000 */
[----:B------:R-:W-:Y:S01]  /*02c0*/  ISETP.GE.AND P4, PT, R10, UR4, PT ;  /* 0x000000040a007c0c */ /* 0x000fe2000bf86270 */
[----:B----4-:R-:W-:Y:S01]  /*02d0*/  IMAD.WIDE.U32 R6, R9, 0x4, R6 ;  /* 0x0000000409067825 */ /* 0x010fe200078e0006 */
[----:B------:R0:W5:Y:S01]  /*02e0*/  @!P6 LDG.E.64 R2, desc[UR10][R4.64] ;  /* 0x0000000a0402e981 */ /* 0x000162000c1e1b00 */
[----:B------:R-:W-:-:S02]  /*02f0*/  ISETP.GE.AND P5, PT, R11, UR4, PT ;  /* 0x000000040b007c0c */ /* 0x000fc4000bfa6270 */
[----:B------:R-:W-:Y:S01]  /*0300*/  ISETP.GE.AND P6, PT, R37, UR4, PT ;  /* 0x0000000425007c0c */ /* 0x000fe2000bfc6270 */
[----:B------:R0:W5:Y:S04]  /*0310*/  @!P0 LDG.E.64 R14, desc[UR10][R4.64+0x10] ;  /* 0x0000100a040e8981 */ /* 0x000168000c1e1b00 */
        /* <DEDUP_REMOVED lines=12> */
[----:B------:R0:W5:Y:S01]  /*03e0*/  @!P0 LDG.E R28, desc[UR10][R6.64] ;  /* 0x0000000a061c8981 */ /* 0x000162000c1e1900 */
[----:B------:R-:W-:-:S03]  /*03f0*/  ISETP.NE.AND P0, PT, R8, RZ, PT ;  /* 0x000000ff0800720c */ /* 0x000fc60003f05270 */
[----:B------:R0:W5:Y:S04]  /*0400*/  @!P1 LDG.E R31, desc[UR10][R6.64+0xc] ;  /* 0x00000c0a061f9981 */ /* 0x000168000c1e1900 */
[----:B------:R0:W5:Y:S04]  /*0410*/  @!P2 LDG.E R32, desc[UR10][R6.64+0x10] ;  /* 0x0000100a0620a981 */ /* 0x000168000c1e1900 */
[----:B------:R0:W5:Y:S04]  /*0420*/  @!P3 LDG.E R33, desc[UR10][R6.64+0x14] ;  /* 0x0000140a0621b981 */ /* 0x000168000c1e1900 */
[----:B------:R0:W5:Y:S01]  /*0430*/  @!P0 LDG.E R29, desc[UR10][R6.64+0x4] ;  /* 0x0000040a061d8981 */ /* 0x000162000c1e1900 */
[----:B------:R-:W-:Y:S01]  /*0440*/  ISETP.NE.AND P0, PT, R10, RZ, PT ;  /* 0x000000ff0a00720c */ /* 0x000fe20003f05270 */
[----:B------:R-:W-:-:S02]  /*0450*/  UMOV UR4, 0x400 ;  /* 0x0000040000047882 */ /* 0x000fc40000000000 */
[----:B------:R0:W5:Y:S01]  /*0460*/  @!P4 LDG.E R34, desc[UR10][R6.64+0x18] ;  /* 0x0000180a0622c981 */ /* 0x000162000c1e1900 */
[----:B-1----:R-:W-:-:S03]  /*0470*/  ULEA UR4, UR5, UR4, 0x18 ;  /* 0x0000000405047291 */ /* 0x002fc6000f8ec0ff */
[----:B------:R0:W5:Y:S04]  /*0480*/  @!P5 LDG.E R35, desc[UR10][R6.64+0x1c] ;  /* 0x00001c0a0623d981 */ /* 0x000168000c1e1900 */
[----:B------:R0:W5:Y:S04]  /*0490*/  @!P6 LDG.E R36, desc[UR10][R6.64+0x20] ;  /* 0x0000200a0624e981 */ /* 0x000168000c1e1900 */
[----:B------:R0:W5:Y:S01]  /*04a0*/  @!P0 LDG.E R30, desc[UR10][R6.64+0x8] ;  /* 0x0000080a061e8981 */ /* 0x000162000c1e1900 */
[----:B------:R-:W1:Y:S01]  /*04b0*/  S2R R37, SR_LANEID ;  /* 0x0000000000257919 */ /* 0x000e620000000000 */
[----:B------:R-:W-:-:S05]  /*04c0*/  LEA R39, R0, UR4, 0x2 ;  /* 0x0000000400277c11 */ /* 0x000fca000f8e10ff */
[----:B------:R-:W-:Y:S01]  /*04d0*/  IMAD R41, R0, 0x80, R39 ;  /* 0x0000008000297824 */ /* 0x000fe200078e0227 */
[----:B------:R-:W-:-:S03]  /*04e0*/  SHF.R.U32.HI R94, RZ, 0x5, R0 ;  /* 0x00000005ff5e7819 */ /* 0x000fc60000011600 */
[----:B------:R-:W-:Y:S01]  /*04f0*/  IMAD R43, R0, -0x3c, R41 ;  /* 0xffffffc4002b7824 */ /* 0x000fe200078e0229 */
[----:B------:R-:W-:-:S03]  /*0500*/  LEA R38, R94, UR4, 0x2 ;  /* 0x000000045e267c11 */ /* 0x000fc6000f8e10ff */
[----:B------:R-:W-:Y:S01]  /*0510*/  IMAD R45, R0, -0x24, R43 ;  /* 0xffffffdc002d7824 */ /* 0x000fe200078e022b */
[----:B------:R-:W-:Y:S02]  /*0520*/  UIADD3 UR8, UPT, UPT, UR6, 0x6, URZ ;  /* 0x0000000606087890 */ /* 0x000fe4000fffe0ff */
[----:B------:R-:W-:Y:S01]  /*0530*/  UIADD3 UR5, UPT, UPT, -UR6, UR7, URZ ;  /* 0x0000000706057290 */ /* 0x000fe2000fffe1ff */
[----:B0-----:R-:W-:Y:S11]  /*0540*/  BAR.SYNC.DEFER_BLOCKING 0x0 ;  /* 0x0000000000007b1d */ /* 0x001ff60000010000 */
.L_x_444:
[----:B------:R-:W-:Y:S01]  /*0550*/  UISETP.LT.AND UP0, UPT, UR5, 0x6, UPT ;  /* 0x000000060500788c */ /* 0x000fe2000bf01270 */
[----:B------:R-:W-:Y:S01]  /*0560*/  STS [R39], RZ ;  /* 0x000000ff27007388 */ /* 0x000fe20000000800 */
[----:B------:R-:W-:Y:S01]  /*0570*/  UMOV UR6, 0x1 ;  /* 0x0000000100067882 */ /* 0x000fe20000000000 */
[----:B------:R-:W-:Y:S01]  /*0580*/  UIADD3 UR7, UPT, UPT, UR8, -0x6, URZ ;  /* 0xfffffffa08077890 */ /* 0x000fe2000fffe0ff */
[----:B-1----:R-:W-:Y:S01]  /*0590*/  ISETP.NE.AND P1, PT, R37, 0x1f, PT ;  /* 0x0000001f2500780c */ /* 0x002fe20003f25270 */
[----:B------:R-:W-:Y:S01]  /*05a0*/  USEL UR4, UR5, 0x6, UP0 ;  /* 0x0000000605047887 */ /* 0x000fe20008000000 */
[----:B------:R-:W-:Y:S01]  /*05b0*/  STS [R39+0x400], RZ ;  /* 0x000400ff27007388 */ /* 0x000fe20000000800 */
[----:B------:R-:W-:Y:S01]  /*05c0*/  ISETP.NE.AND P2, PT, R94, 0x6, PT ;  /* 0x000000065e00780c */ /* 0x000fe20003f45270 */
[----:B------:R-:W-:Y:S01]  /*05d0*/  UISETP.GE.AND UP0, UPT, UR8, UR9, UPT ;  /* 0x000000090800728c */ /* 0x000fe2000bf06270 */
[----:B0--3-5:R-:W-:Y:S01]  /*05e0*/  SHF.R.U64 R4, R2, UR7, R3 ;  /* 0x0000000702047c19 */ /* 0x029fe20008001203 */
[----:B------:R-:W-:Y:S01]  /*05f0*/  USHF.L.U32 UR4, UR6, UR4, URZ ;  /* 0x0000000406047299 */ /* 0x000fe200080006ff */
[----:B------:R-:W-:Y:S01]  /*0600*/  STS [R39+0x800], RZ ;  /* 0x000800ff27007388 */ /* 0x000fe20000000800 */
[----:B------:R-:W0:Y:S01]  /*0610*/  S2UR UR6, SR_CgaCtaId ;  /* 0x00000000000679c3 */ /* 0x000e220000008800 */
[----:B------:R-:W-:Y:S01]  /*0620*/  ISETP.NE.AND P3, PT, R94, 0x7, PT ;  /* 0x000000075e00780c */ /* 0x000fe20003f65270 */
[----:B------:R-:W-:Y:S01]  /*0630*/  UIADD3 UR4, UPT, UPT, UR4, -0x1, URZ ;  /* 0xffffffff04047890 */ /* 0x000fe2000fffe0ff */
[----:B------:R-:W-:Y:S04]  /*0640*/  STS [R39+0xc00], RZ ;  /* 0x000c00ff27007388 */ /* 0x000fe80000000800 */
[----:B------:R-:W-:Y:S01]  /*0650*/  STS [R39+0x1000], RZ ;  /* 0x001000ff27007388 */ /* 0x000fe20000000800 */
[----:B------:R-:W-:-:S03]  /*0660*/  LOP3.LUT R4, R4, UR4, RZ, 0xc0, !PT ;  /* 0x0000000404047c12 */ /* 0x000fc6000f8ec0ff */
[----:B------:R-:W-:Y:S01]  /*0670*/  STS [R39+0x1400], RZ ;  /* 0x001400ff27007388 */ /* 0x000fe20000000800 */
[----:B------:R-:W-:Y:S02]  /*0680*/  SHF.L.U32 R5, R4, 0xa, RZ ;  /* 0x0000000a04057819 */ /* 0x000fe400000006ff */
[----:B------:R-:W-:Y:S01]  /*0690*/  SHF.R.U32.HI R4, RZ, 0x4, R4 ;  /* 0x00000004ff047819 */ /* 0x000fe20000011604 */
[----:B------:R-:W-:Y:S01]  /*06a0*/  STS [R39+0x1800], RZ ;  /* 0x001800ff27007388 */ /* 0x000fe20000000800 */
[----:B------:R-:W-:Y:S02]  /*06b0*/  LOP3.LUT R42, R5, 0x7c00, RZ, 0xc0, !PT ;  /* 0x00007c00052a7812 */ /* 0x000fe400078ec0ff */
[----:B------:R-:W-:Y:S01]  /*06c0*/  LOP3.LUT R4, R4, 0xffffffe, RZ, 0xc0, !PT ;  /* 0x0ffffffe04047812 */ /* 0x000fe200078ec0ff */
[----:B------:R-:W-:Y:S03]  /*06d0*/  STS [R39+0x1c00], RZ ;  /* 0x001c00ff27007388 */ /* 0x000fe60000000800 */
[----:B------:R-:W-:Y:S01]  /*06e0*/  IADD3 R42, PT, PT, R4, R39, R42 ;  /* 0x00000027042a7210 */ /* 0x000fe20007ffe02a */
[----:B------:R-:W-:Y:S01]  /*06f0*/  STS [R39+0x2000], RZ ;  /* 0x002000ff27007388 */ /* 0x000fe20000000800 */
[----:B------:R-:W-:-:S03]  /*0700*/  SHF.R.U64 R4, R12, UR7, R13 ;  /* 0x000000070c047c19 */ /* 0x000fc6000800120d */
        /* <DEDUP_REMOVED lines=100> */
[----:B0-----:R-:W-:-:S05]  /*0d50*/  IADD3 R5, PT, PT, R57, 0x1, RZ ;  /* 0x0000000139057810 */ /* 0x001fca0007ffe0ff */
        /* <DEDUP_REMOVED lines=24> */
[----:B------:R-:W2:Y:S02]  /*0ee0*/  LDS R75, [R41+0x34] ;  /* 0x00003400294b7984 */ /* 0x000ea40000000800 */
[----:B---3--:R-:W-:Y:S02]  /*0ef0*/  IADD3 R66, PT, PT, R66, R65, RZ ;  /* 0x0000004142427210 */ /* 0x008fe40007ffe0ff */
[----:B------:R-:W3:Y:S03]  /*0f00*/  LDS R76, [R41+0x38] ;  /* 0x00003800294c7984 */ /* 0x000ee60000000800 */
[----:B----4-:R-:W-:Y:S01]  /*0f10*/  IMAD.IADD R67, R67, 0x1, R66 ;  /* 0x0000000143437824 */ /* 0x010fe200078e0242 */
[----:B------:R-:W4:Y:S03]  /*0f20*/  LDS R77, [R41+0x3c] ;  /* 0x00003c00294d7984 */ /* 0x000f260000000800 */
[----:B------:R-:W-:Y:S01]  /*0f30*/  IMAD.IADD R68, R68, 0x1, R67 ;  /* 0x0000000144447824 */ /* 0x000fe200078e0243 */
        /* <DEDUP_REMOVED lines=8> */
[----:B------:R-:W4:Y:S04]  /*0fc0*/  LDS R82, [R41+0x50] ;  /* 0x0000500029527984 */ /* 0x000f280000000800 */
[----:B0-----:R-:W-:Y:S01]  /*0fd0*/  IADD3 R73, PT, PT, R73, R72, RZ ;  /* 0x0000004849497210 */ /* 0x001fe20007ffe0ff */
[----:B------:R-:W0:Y:S04]  /*0fe0*/  LDS R83, [R41+0x54] ;  /* 0x0000540029537984 */ /* 0x000e280000000800 */
[----:B-1----:R-:W-:Y:S01]  /*0ff0*/  IMAD.IADD R74, R74, 0x1, R73 ;  /* 0x000000014a4a7824 */ /* 0x002fe200078e0249 */
[----:B------:R-:W1:Y:S03]  /*1000*/  LDS R84, [R41+0x58] ;  /* 0x0000580029547984 */ /* 0x000e660000000800 */
[----:B--2---:R-:W-:Y:S01]  /*1010*/  IMAD.IADD R75, R75, 0x1, R74 ;  /* 0x000000014b4b7824 */ /* 0x004fe200078e024a */
[----:B------:R-:W2:Y:S03]  /*1020*/  LDS R85, [R41+0x5c] ;  /* 0x00005c0029557984 */ /* 0x000ea60000000800 */
[----:B---3--:R-:W-:Y:S01]  /*1030*/  IMAD.IADD R76, R76, 0x1, R75 ;  /* 0x000000014c4c7824 */ /* 0x008fe200078e024b */
[----:B------:R-:W3:Y:S03]  /*1040*/  LDS R86, [R41+0x60] ;  /* 0x0000600029567984 */ /* 0x000ee60000000800 */
[----:B----4-:R-:W-:Y:S01]  /*1050*/  IMAD.IADD R77, R77, 0x1, R76 ;  /* 0x000000014d4d7824 */ /* 0x010fe200078e024c */
[----:B------:R-:W4:Y:S03]  /*1060*/  LDS R87, [R41+0x64] ;  /* 0x0000640029577984 */ /* 0x000f260000000800 */
[----:B------:R-:W-:Y:S01]  /*1070*/  IMAD.IADD R78, R78, 0x1, R77 ;  /* 0x000000014e4e7824 */ /* 0x000fe200078e024d */
[----:B------:R-:W4:Y:S03]  /*1080*/  LDS R88, [R41+0x68] ;  /* 0x0000680029587984 */ /* 0x000f260000000800 */
[----:B------:R-:W-:Y:S01]  /*1090*/  IMAD.IADD R79, R79, 0x1, R78 ;  /* 0x000000014f4f7824 */ /* 0x000fe200078e024e */
[----:B------:R-:W4:Y:S04]  /*10a0*/  LDS R89, [R41+0x6c] ;  /* 0x00006c0029597984 */ /* 0x000f280000000800 */
[----:B------:R-:W-:Y:S01]  /*10b0*/  IADD3 R80, PT, PT, R80, R79, RZ ;  /* 0x0000004f50507210 */ /* 0x000fe20007ffe0ff */
[----:B------:R-:W4:Y:S04]  /*10c0*/  LDS R90, [R41+0x70] ;  /* 0x00007000295a7984 */ /* 0x000f280000000800 */
[----:B------:R-:W-:Y:S01]  /*10d0*/  IMAD.IADD R81, R81, 0x1, R80 ;  /* 0x0000000151517824 */ /* 0x000fe200078e0250 */
[----:B------:R-:W4:Y:S03]  /*10e0*/  LDS R91, [R41+0x74] ;  /* 0x00007400295b7984 */ /* 0x000f260000000800 */
[----:B------:R-:W-:Y:S01]  /*10f0*/  IMAD.IADD R82, R82, 0x1, R81 ;  /* 0x0000000152527824 */ /* 0x000fe200078e0251 */
[----:B------:R-:W4:Y:S03]  /*1100*/  LDS R92, [R41+0x78] ;  /* 0x00007800295c7984 */ /* 0x000f260000000800 */
[----:B0-----:R-:W-:Y:S01]  /*1110*/  IMAD.IADD R83, R83, 0x1, R82 ;  /* 0x0000000153537824 */ /* 0x001fe200078e0252 */
[----:B------:R-:W0:Y:S03]  /*1120*/  LDS R93, [R41+0x7c] ;  /* 0x00007c00295d7984 */ /* 0x000e260000000800 */
[----:B-1----:R-:W-:Y:S01]  /*1130*/  IMAD.IADD R84, R84, 0x1, R83 ;  /* 0x0000000154547824 */ /* 0x002fe200078e0253 */
[----:B------:R-:W1:Y:S03]  /*1140*/  LDS R4, [R41+0x80] ;  /* 0x0000800029047984 */ /* 0x000e660000000800 */
[----:B--2---:R-:W-:-:S04]  /*1150*/  IMAD.IADD R85, R85, 0x1, R84 ;  /* 0x0000000155557824 */ /* 0x004fc800078e0254 */
[----:B---3--:R-:W-:-:S05]  /*1160*/  IMAD.IADD R86, R86, 0x1, R85 ;  /* 0x0000000156567824 */ /* 0x008fca00078e0255 */
[----:B----4-:R-:W-:-:S05]  /*1170*/  IADD3 R87, PT, PT, R87, R86, RZ ;  /* 0x0000005657577210 */ /* 0x010fca0007ffe0ff */
[----:B------:R-:W-:-:S04]  /*1180*/  IMAD.IADD R88, R88, 0x1, R87 ;  /* 0x0000000158587824 */ /* 0x000fc800078e0257 */
[----:B------:R-:W-:-:S04]  /*1190*/  IMAD.IADD R89, R89, 0x1, R88 ;  /* 0x0000000159597824 */ /* 0x000fc800078e0258 */
[----:B------:R-:W-:-:S04]  /*11a0*/  IMAD.IADD R90, R90, 0x1, R89 ;  /* 0x000000015a5a7824 */ /* 0x000fc800078e0259 */
[----:B------:R-:W-:-:S04]  /*11b0*/  IMAD.IADD R91, R91, 0x1, R90 ;  /* 0x000000015b5b7824 */ /* 0x000fc800078e025a */
[----:B------:R-:W-:-:S04]  /*11c0*/  IMAD.IADD R92, R92, 0x1, R91 ;  /* 0x000000015c5c7824 */ /* 0x000fc800078e025b */
[----:B0-----:R-:W-:-:S05]  /*11d0*/  IMAD.IADD R93, R93, 0x1, R92 ;  /* 0x000000015d5d7824 */ /* 0x001fca00078e025c */
[----:B-1----:R-:W-:-:S05]  /*11e0*/  IADD3 R95, PT, PT, R4, R93, RZ ;  /* 0x0000005d045f7210 */ /* 0x002fca0007ffe0ff */
        /* <DEDUP_REMOVED lines=17> */
[C---:B0-----:R-:W-:Y:S01]  /*1300*/  IMAD.IADD R5, R4.reuse, 0x1, R5 ;  /* 0x0000000104057824 */ /* 0x041fe200078e0205 */
[----:B------:R-:W-:Y:S02]  /*1310*/  SEL R47, R4, R47, !P0 ;  /* 0x0000002f042f7207 */ /* 0x000fe40004000000 */
[----:B------:R-:W-:Y:S02]  /*1320*/  ISETP.NE.AND P0, PT, R94, 0x2, PT ;  /* 0x000000025e00780c */ /* 0x000fe40003f05270 */
[----:B------:R-:W-:-:S02]  /*1330*/  IADD3 R6, PT, PT, R6, R5, RZ ;  /* 0x0000000506067210 */ /* 0x000fc40007ffe0ff */
[----:B------:R-:W-:Y:S02]  /*1340*/  SEL R47, R5, R47, !P0 ;  /* 0x0000002f052f7207 */ /* 0x000fe40004000000 */
[----:B------:R-:W-:Y:S01]  /*1350*/  ISETP.NE.AND P0, PT, R94, 0x3, PT ;  /* 0x000000035e00780c */ /* 0x000fe20003f05270 */
[----:B------:R-:W-:-:S03]  /*1360*/  IMAD.IADD R7, R7, 0x1, R6 ;  /* 0x0000000107077824 */ /* 0x000fc600078e0206 */
[----:B------:R-:W-:Y:S01]  /*1370*/  SEL R47, R6, R47, !P0 ;  /* 0x0000002f062f7207 */ /* 0x000fe20004000000 */
[C---:B-1----:R-:W-:Y:S01]  /*1380*/  IMAD.IADD R8, R7.reuse, 0x1, R8 ;  /* 0x0000000107087824 */ /* 0x042fe200078e0208 */
[----:B------:R-:W-:Y:S02]  /*1390*/  ISETP.NE.AND P0, PT, R94, 0x5, PT ;  /* 0x000000055e00780c */ /* 0x000fe40003f05270 */
[----:B------:R-:W-:Y:S01]  /*13a0*/  SEL R47, R7, R47, !P1 ;  /* 0x0000002f072f7207 */ /* 0x000fe20004800000 */
[----:B------:R-:W-:Y:S01]  /*13b0*/  IMAD.IADD R9, R9, 0x1, R8 ;  /* 0x0000000109097824 */ /* 0x000fe200078e0208 */
[----:B------:R-:W-:Y:S02]  /*13c0*/  ISETP.NE.AND P1, PT, R37, RZ, PT ;  /* 0x000000ff2500720c */ /* 0x000fe40003f25270 */
[----:B------:R-:W-:Y:S01]  /*13d0*/  SEL R47, R8, R47, !P0 ;  /* 0x0000002f082f7207 */ /* 0x000fe20004000000 */
[----:B------:R-:W-:Y:S01]  /*13e0*/  IMAD.IADD R10, R10, 0x1, R9 ;  /* 0x000000010a0a7824 */ /* 0x000fe200078e0209 */
[----:B------:R-:W-:-:S02]  /*13f0*/  ISETP.GT.U32.AND P0, PT, R0, 0x1f, PT ;  /* 0x0000001f0000780c */ /* 0x000fc40003f04070 */
[----:B------:R-:W-:Y:S01]  /*1400*/  SEL R47, R9, R47, !P2 ;  /* 0x0000002f092f7207 */ /* 0x000fe20005000000 */
[----:B------:R-:W-:Y:S01]  /*1410*/  IMAD.IADD R11, R11, 0x1, R10 ;  /* 0x000000010b0b7824 */ /* 0x000fe200078e020a */
[----:B------:R-:W-:Y:S02]  /*1420*/  ISETP.GT.U32.OR P2, PT, R0, 0x1f, P1 ;  /* 0x0000001f0000780c */ /* 0x000fe40000f44470 */
[----:B------:R-:W-:Y:S02]  /*1430*/  SEL R4, R95, RZ, P1 ;  /* 0x000000ff5f047207 */ /* 0x000fe40000800000 */
[----:B------:R-:W-:-:S05]  /*1440*/  SEL R47, R10, R47, !P3 ;  /* 0x0000002f0a2f7207 */ /* 0x000fca0005800000 */
[----:B------:R-:W-:Y:S02]  /*1450*/  @P0 IADD3 R95, PT, PT, R47, R4, RZ ;  /* 0x000000042f5f0210 */ /* 0x000fe40007ffe0ff */
[----:B------:R-:W-:Y:S02]  /*1460*/  ISETP.NE.AND P0, PT, R0, RZ, PT ;  /* 0x000000ff0000720c */ /* 0x000fe40003f05270 */
        /* <DEDUP_REMOVED lines=83> */
[----:B--2---:R-:W-:Y:S01]  /*19a0*/  IMAD.IADD R6, R49, 0x1, R48 ;  /* 0x0000000131067824 */ /* 0x004fe200078e0230 */
[----:B---3--:R-:W-:Y:S01]  /*19b0*/  IADD3 R8, PT, PT, R51, R50, RZ ;  /* 0x0000003233087210 */ /* 0x008fe20007ffe0ff */
[----:B----4-:R-:W-:Y:S02]  /*19c0*/  IMAD.IADD R10, R53, 0x1, R52 ;  /* 0x00000001350a7824 */ /* 0x010fe400078e0234 */
[----:B------:R-:W-:Y:S02]  /*19d0*/  IMAD.IADD R54, R55, 0x1, R54 ;  /* 0x0000000137367824 */ /* 0x000fe400078e0236 */
[----:B------:R-:W-:Y:S02]  /*19e0*/  IMAD.IADD R56, R57, 0x1, R56 ;  /* 0x0000000139387824 */ /* 0x000fe400078e0238 */
[----:B------:R-:W-:-:S02]  /*19f0*/  IMAD.IADD R58, R59, 0x1, R58 ;  /* 0x000000013b3a7824 */ /* 0x000fc400078e023a */
        /* <DEDUP_REMOVED lines=9> */
[----:B------:R-:W-:Y:S01]  /*1a90*/  LEA R11, R8, UR4, 0x3 ;  /* 0x00000004080b7c11 */ /* 0x000fe2000f8e18ff */
[----:B------:R-:W-:Y:S01]  /*1aa0*/  IMAD R55, R40, -0x4, R5 ;  /* 0xfffffffc28377824 */ /* 0x000fe200078e0205 */
[----:B------:R-:W-:Y:S01]  /*1ab0*/  LEA R49, R10, UR4, 0x3 ;  /* 0x000000040a317c11 */ /* 0x000fe2000f8e18ff */
[----:B------:R1:W-:Y:S01]  /*1ac0*/  STS.64 [R7], R12 ;  /* 0x0000000c07007388 */ /* 0x0003e20000000a00 */
[----:B------:R-:W-:Y:S01]  /*1ad0*/  LEA R51, R56, UR4, 0x3 ;  /* 0x0000000438337c11 */ /* 0x000fe2000f8e18ff */
[----:B------:R-:W-:Y:S01]  /*1ae0*/  IMAD R4, R4, -0x4, R7 ;  /* 0xfffffffc04047824 */ /* 0x000fe200078e0207 */
[----:B------:R-:W-:Y:S01]  /*1af0*/  LEA R53, R58, UR4, 0x3 ;  /* 0x000000043a357c11 */ /* 0x000fe2000f8e18ff */
[----:B------:R2:W-:Y:S01]  /*1b00*/  STS.64 [R9], R14 ;  /* 0x0000000e09007388 */ /* 0x0005e20000000a00 */
[----:B------:R-:W-:-:S02]  /*1b10*/  IMAD R57, R6, -0x4, R9 ;  /* 0xfffffffc06397824 */ /* 0x000fc400078e0209 */
[----:B------:R-:W-:Y:S01]  /*1b20*/  IMAD R6, R8, -0x4, R11 ;  /* 0xfffffffc08067824 */ /* 0x000fe200078e020b */
[----:B0-----:R-:W-:Y:S01]  /*1b30*/  LEA R5, R54, UR4, 0x3 ;  /* 0x0000000436057c11 */ /* 0x001fe2000f8e18ff */
[----:B------:R0:W-:Y:S01]  /*1b40*/  STS.64 [R11], R16 ;  /* 0x000000100b007388 */ /* 0x0001e20000000a00 */
[----:B------:R-:W-:Y:S01]  /*1b50*/  IMAD R59, R10, -0x4, R49 ;  /* 0xfffffffc0a3b7824 */ /* 0x000fe200078e0231 */
[----:B-1----:R-:W-:Y:S02]  /*1b60*/  LEA R7, R60, UR4, 0x3 ;  /* 0x000000043c077c11 */ /* 0x002fe4000f8e18ff */
[----:B------:R3:W-:Y:S01]  /*1b70*/  STS.64 [R49], R18 ;  /* 0x0000001231007388 */ /* 0x0007e20000000a00 */
[----:B------:R-:W-:Y:S02]  /*1b80*/  IMAD R8, R54, -0x4, R5 ;  /* 0xfffffffc36087824 */ /* 0x000fe400078e0205 */
[----:B--2---:R-:W-:Y:S01]  /*1b90*/  IMAD R9, R56, -0x4, R51 ;  /* 0xfffffffc38097824 */ /* 0x004fe200078e0233 */
[----:B------:R3:W-:Y:S01]  /*1ba0*/  STS.64 [R5], R20 ;  /* 0x0000001405007388 */ /* 0x0007e20000000a00 */
[----:B------:R-:W-:-:S03]  /*1bb0*/  IMAD R10, R58, -0x4, R53 ;  /* 0xfffffffc3a0a7824 */ /* 0x000fc600078e0235 */
[----:B------:R3:W-:Y:S01]  /*1bc0*/  STS.64 [R51], R22 ;  /* 0x0000001633007388 */ /* 0x0007e20000000a00 */
[----:B0-----:R-:W-:-:S03]  /*1bd0*/  IMAD R11, R60, -0x4, R7 ;  /* 0xfffffffc3c0b7824 */ /* 0x001fc600078e0207 */
[----:B------:R3:W-:Y:S04]  /*1be0*/  STS.64 [R53], R24 ;  /* 0x0000001835007388 */ /* 0x0007e80000000a00 */
[----:B------:R3:W-:Y:S01]  /*1bf0*/  STS.64 [R7], R26 ;  /* 0x0000001a07007388 */ /* 0x0007e20000000a00 */
[----:B------:R-:W-:Y:S06]  /*1c00*/  BAR.SYNC.DEFER_BLOCKING 0x0 ;  /* 0x0000000000007b1d */ /* 0x000fec0000010000 */
[----:B------:R3:W0:Y:S04]  /*1c10*/  LDS.64 R2, [R43] ;  /* 0x000000002b027984 */ /* 0x0006280000000a00 */
[----:B------:R3:W2:Y:S04]  /*1c20*/  LDS.64 R12, [R43+0x8] ;  /* 0x000008002b0c7984 */ /* 0x0006a80000000a00 */
[----:B------:R3:W4:Y:S04]  /*1c30*/  LDS.64 R14, [R43+0x10] ;  /* 0x000010002b0e7984 */ /* 0x0007280000000a00 */
[----:B------:R3:W1:Y:S04]  /*1c40*/  LDS.64 R16, [R43+0x18] ;  /* 0x000018002b107984 */ /* 0x0006680000000a00 */
[----:B------:R3:W0:Y:S04]  /*1c50*/  LDS.64 R18, [R43+0x20] ;  /* 0x000020002b127984 */ /* 0x0006280000000a00 */
[----:B------:R3:W0:Y:S04]  /*1c60*/  LDS.64 R20, [R43+0x28] ;  /* 0x000028002b147984 */ /* 0x0006280000000a00 */
[----:B------:R3:W0:Y:S04]  /*1c70*/  LDS.64 R22, [R43+0x30] ;  /* 0x000030002b167984 */ /* 0x0006280000000a00 */
[----:B------:R3:W0:Y:S04]  /*1c80*/  LDS.64 R24, [R43+0x38] ;  /* 0x000038002b187984 */ /* 0x0006280000000a00 */
[----:B------:R3:W0:Y:S01]  /*1c90*/  LDS.64 R26, [R43+0x40] ;  /* 0x000040002b1a7984 */ /* 0x0006220000000a00 */
[----:B------:R-:W-:Y:S06]  /*1ca0*/  BAR.SYNC.DEFER_BLOCKING 0x0 ;  /* 0x0000000000007b1d */ /* 0x000fec0000010000 */
[----:B------:R3:W-:Y:S04]  /*1cb0*/  STS [R55], R28 ;  /* 0x0000001c37007388 */ /* 0x0007e80000000800 */
[----:B------:R3:W-:Y:S04]  /*1cc0*/  STS [R4], R29 ;  /* 0x0000001d04007388 */ /* 0x0007e80000000800 */
[----:B------:R3:W-:Y:S04]  /*1cd0*/  STS [R57], R30 ;  /* 0x0000001e39007388 */ /* 0x0007e80000000800 */
[----:B------:R3:W-:Y:S04]  /*1ce0*/  STS [R6], R31 ;  /* 0x0000001f06007388 */ /* 0x0007e80000000800 */
[----:B------:R3:W-:Y:S04]  /*1cf0*/  STS [R59], R32 ;  /* 0x000000203b007388 */ /* 0x0007e80000000800 */
[----:B------:R3:W-:Y:S04]  /*1d00*/  STS [R8], R33 ;  /* 0x0000002108007388 */ /* 0x0007e80000000800 */
[----:B------:R3:W-:Y:S04]  /*1d10*/  STS [R9], R34 ;  /* 0x0000002209007388 */ /* 0x0007e80000000800 */
[----:B------:R3:W-:Y:S04]  /*1d20*/  STS [R10], R35 ;  /* 0x000000230a007388 */ /* 0x0007e80000000800 */
[----:B------:R3:W-:Y:S01]  /*1d30*/  STS [R11], R36 ;  /* 0x000000240b007388 */ /* 0x0007e20000000800 */
[----:B------:R-:W-:Y:S06]  /*1d40*/  BAR.SYNC.DEFER_BLOCKING 0x0 ;  /* 0x0000000000007b1d */ /* 0x000fec0000010000 */
[----:B------:R3:W0:Y:S04]  /*1d50*/  LDS R28, [R45] ;  /* 0x000000002d1c7984 */ /* 0x0006280000000800 */
[----:B------:R3:W0:Y:S04]  /*1d60*/  LDS R29, [R45+0x4] ;  /* 0x000004002d1d7984 */ /* 0x0006280000000800 */
[----:B------:R3:W0:Y:S04]  /*1d70*/  LDS R30, [R45+0x8] ;  /* 0x000008002d1e7984 */ /* 0x0006280000000800 */
[----:B------:R3:W0:Y:S04]  /*1d80*/  LDS R31, [R45+0xc] ;  /* 0x00000c002d1f7984 */ /* 0x0006280000000800 */
[----:B------:R3:W0:Y:S04]  /*1d90*/  LDS R32, [R45+0x10] ;  /* 0x000010002d207984 */ /* 0x0006280000000800 */
[----:B------:R3:W0:Y:S04]  /*1da0*/  LDS R33, [R45+0x14] ;  /* 0x000014002d217984 */ /* 0x0006280000000800 */
[----:B------:R3:W0:Y:S04]  /*1db0*/  LDS R34, [R45+0x18] ;  /* 0x000018002d227984 */ /* 0x0006280000000800 */
[----:B------:R3:W0:Y:S04]  /*1dc0*/  LDS R35, [R45+0x1c] ;  /* 0x00001c002d237984 */ /* 0x0006280000000800 */
[----:B------:R3:W0:Y:S01]  /*1dd0*/  LDS R36, [R45+0x20] ;  /* 0x000020002d247984 */ /* 0x0006220000000800 */
[----:B------:R-:W-:Y:S06]  /*1de0*/  BAR.SYNC.DEFER_BLOCKING 0x0 ;  /* 0x0000000000007b1d */ /* 0x000fec0000010000 */
[----:B-12-4-:R-:W-:Y:S05]  /*1df0*/  BRA `(.L_x_444) ;  /* 0xffffffe400d47947 */ /* 0x016fea000383ffff */
.L_x_443:
[----:B------:R-:W0:Y:S01]  /*1e00*/  LDCU.64 UR6, c[0x0][0x3a0] ;  /* 0x00007400ff0677ac */ /* 0x000e220008000a00 */
[----:B------:R-:W-:Y:S01]  /*1e10*/  LEA R5, R40, UR4, 0x3 ;  /* 0x0000000428057c11 */ /* 0x000fe2000f8e18ff */
[----:B------:R-:W-:Y:S01]  /*1e20*/  IMAD R45, R0, -0x1c, R45 ;  /* 0xffffffe4002d7824 */ /* 0x000fe200078e022d */
[----:B------:R-:W-:Y:S02]  /*1e30*/  LEA R7, R4, UR4, 0x3 ;  /* 0x0000000404077c11 */ /* 0x000fe4000f8e18ff */
[----:B------:R-:W-:Y:S01]  /*1e40*/  LEA R9, R6, UR4, 0x3 ;  /* 0x0000000406097c11 */ /* 0x000fe2000f8e18ff */
[----:B------:R1:W-:Y:S01]  /*1e50*/  STS.64 [R5], R2 ;  /* 0x0000000205007388 */ /* 0x0003e20000000a00 */
[----:B------:R-:W-:Y:S01]  /*1e60*/  LEA R37, R10, UR4, 0x3 ;  /* 0x000000040a257c11 */ /* 0x000fe2000f8e18ff */
[----:B------:R-:W-:Y:S01]  /*1e70*/  IMAD R43, R40, -0x4, R5 ;  /* 0xfffffffc282b7824 */ /* 0x000fe200078e0205 */
[----:B------:R-:W-:Y:S01]  /*1e80*/  LEA R39, R58, UR4, 0x3 ;  /* 0x000000043a277c11 */ /* 0x000fe2000f8e18ff */
[----:B------:R2:W-:Y:S01]  /*1e90*/  STS.64 [R7], R12 ;  /* 0x0000000c07007388 */ /* 0x0005e20000000a00 */
[----:B------:R-:W-:Y:S01]  /*1ea0*/  LEA R41, R60, UR4, 0x3 ;  /* 0x000000043c297c11 */ /* 0x000fe2000f8e18ff */
[----:B------:R-:W-:-:S02]  /*1eb0*/  IMAD R38, R4, -0x4, R7 ;  /* 0xfffffffc04267824 */ /* 0x000fc400078e0207 */
[----:B------:R-:W-:Y:S01]  /*1ec0*/  STS.64 [R9], R14 ;  /* 0x0000000e09007388 */ /* 0x000fe20000000a00 */
[----:B------:R-:W-:Y:S02]  /*1ed0*/  IMAD R47, R6, -0x4, R9 ;  /* 0xfffffffc062f7824 */ /* 0x000fe400078e0209 */
[----:B------:R-:W-:Y:S01]  /*1ee0*/  IMAD R49, R10, -0x4, R37 ;  /* 0xfffffffc0a317824 */ /* 0x000fe200078e0225 */
[----:B0-----:R-:W-:Y:S01]  /*1ef0*/  ISETP.LT.U32.AND P2, PT, R0, UR6, PT ;  /* 0x0000000600007c0c */ /* 0x001fe2000bf41070 */
[----:B------:R-:W-:Y:S01]  /*1f00*/  IMAD R58, R58, -0x4, R39 ;  /* 0xfffffffc3a3a7824 */ /* 0x000fe200078e0227 */
[----:B------:R-:W-:Y:S02]  /*1f10*/  MOV R11, UR7 ;  /* 0x00000007000b7c02 */ /* 0x000fe40008000f00 */
[----:B-1----:R-:W-:Y:S02]  /*1f20*/  LEA R3, R54, UR4, 0x3 ;  /* 0x0000000436037c11 */ /* 0x002fe4000f8e18ff */
[----:B------:R-:W-:-:S02]  /*1f30*/  ISETP.GT.U32.AND.EX P2, PT, R11, RZ, PT, P2 ;  /* 0x000000ff0b00720c */ /* 0x000fc40003f44120 */
[----:B------:R-:W-:Y:S01]  /*1f40*/  LEA R11, R8, UR4, 0x3 ;  /* 0x00000004080b7c11 */ /* 0x000fe2000f8e18ff */
[----:B------:R-:W-:Y:S01]  /*1f50*/  IMAD R54, R54, -0x4, R3 ;  /* 0xfffffffc36367824 */ /* 0x000fe200078e0203 */
[----:B--2---:R-:W-:-:S03]  /*1f60*/  LEA R13, R56, UR4, 0x3 ;  /* 0x00000004380d7c11 */ /* 0x004fc6000f8e18ff */
[----:B------:R-:W-:Y:S01]  /*1f70*/  STS.64 [R11], R16 ;  /* 0x000000100b007388 */ /* 0x000fe20000000a00 */
[----:B------:R-:W-:Y:S02]  /*1f80*/  IMAD R40, R8, -0x4, R11 ;  /* 0xfffffffc08287824 */ /* 0x000fe400078e020b */
[----:B------:R-:W-:Y:S01]  /*1f90*/  IMAD R51, R56, -0x4, R13 ;  /* 0xfffffffc38337824 */ /* 0x000fe200078e020d */
[----:B------:R0:W-:Y:S04]  /*1fa0*/  STS.64 [R37], R18 ;  /* 0x0000001225007388 */ /* 0x0001e80000000a00 */
[----:B------:R1:W-:Y:S04]  /*1fb0*/  STS.64 [R3], R20 ;  /* 0x0000001403007388 */ /* 0x0003e80000000a00 */
[----:B------:R-:W-:Y:S04]  /*1fc0*/  STS.64 [R13], R22 ;  /* 0x000000160d007388 */ /* 0x000fe80000000a00 */
[----:B------:R2:W-:Y:S01]  /*1fd0*/  STS.64 [R39], R24 ;  /* 0x0000001827007388 */ /* 0x0005e20000000a00 */
[----:B0-----:R-:W-:-:S03]  /*1fe0*/  IMAD R37, R60, -0x4, R41 ;  /* 0xfffffffc3c257824 */ /* 0x001fc600078e0229 */
[----:B------:R0:W-:Y:S01]  /*1ff0*/  STS.64 [R41], R26 ;  /* 0x0000001a29007388 */ /* 0x0001e20000000a00 */
[----:B-1----:R-:W1:Y:S08]  /*2000*/  LDC.64 R20, c[0x0][0x388] ;  /* 0x0000e200ff147b82 */ /* 0x002e700000000a00 */
[----:B------:R-:W-:Y:S01]  /*2010*/  BAR.SYNC.DEFER_BLOCKING 0x0 ;  /* 0x0000000000007b1d */ /* 0x000fe20000010000 */
[----:B--2---:R-:W-:-:S07]  /*2020*/  IMAD R24, R0, -0x4, R45 ;  /* 0xfffffffc00187824 */ /* 0x004fce00078e022d */
[----:B------:R-:W2:Y:S01]  /*2030*/  LDC.64 R22, c[0x0][0x398] ;  /* 0x0000e600ff167b82 */ /* 0x000ea20000000a00 */
[C---:B0-----:R-:W-:Y:S02]  /*2040*/  VIADD R27, R0.reuse, 0x200 ;  /* 0x00000200001b7836 */ /* 0x041fe40000000000 */
[----:B------:R-:W-:-:S03]  /*2050*/  VIADD R26, R0, 0x100 ;  /* 0x00000100001a7836 */ /* 0x000fc60000000000 */
[----:B------:R-:W-:Y:S02]  /*2060*/  ISETP.LT.U32.AND P0, PT, R27, UR6, PT ;  /* 0x000000061b007c0c */ /* 0x000fe4000bf01070 */
[----:B------:R-:W-:Y:S02]  /*2070*/  ISETP.LT.U32.AND P1, PT, R26, UR6, PT ;  /* 0x000000061a007c0c */ /* 0x000fe4000bf21070 */
[----:B------:R-:W-:-:S04]  /*2080*/  LOP3.LUT R26, R0, 0x400, RZ, 0xfc, !PT ;  /* 0x00000400001a7812 */ /* 0x000fc800078efcff */
[----:B------:R-:W-:Y:S01]  /*2090*/  ISETP.LT.U32.AND P6, PT, R26, UR6, PT ;  /* 0x000000061a007c0c */ /* 0x000fe2000bfc1070 */
[C---:B------:R-:W-:Y:S01]  /*20a0*/  VIADD R26, R0.reuse, 0x500 ;  /* 0x00000500001a7836 */ /* 0x040fe20000000000 */
[----:B------:R-:W0:Y:S01]  /*20b0*/  LDS.64 R2, [R45] ;  /* 0x000000002d027984 */ /* 0x000e220000000a00 */
[----:B-1----:R-:W-:-:S03]  /*20c0*/  IMAD.WIDE.U32 R20, R0, 0x8, R20 ;  /* 0x0000000800147825 */ /* 0x002fc600078e0014 */
[----:B------:R-:W-:Y:S01]  /*20d0*/  ISETP.LT.U32.AND P5, PT, R26, UR6, PT ;  /* 0x000000061a007c0c */ /* 0x000fe2000bfa1070 */
[----:B------:R-:W-:Y:S01]  /*20e0*/  LDS.64 R4, [R45+0x800] ;  /* 0x000800002d047984 */ /* 0x000fe20000000a00 */
[C---:B------:R-:W-:Y:S02]  /*20f0*/  VIADD R26, R0.reuse, 0x700 ;  /* 0x00000700001a7836 */ /* 0x040fe40000000000 */
[C---:B--2---:R-:W-:Y:S01]  /*2100*/  IMAD.WIDE.U32 R22, R0.reuse, 0x4, R22 ;  /* 0x0000000400167825 */ /* 0x044fe200078e0016 */
        /* <DEDUP_REMOVED lines=8> */
[----:B------:R1:W-:Y:S04]  /*2190*/  STS [R43], R28 ;  /* 0x0000001c2b007388 */ /* 0x0003e80000000800 */
[----:B------:R-:W-:Y:S04]  /*21a0*/  STS [R38], R29 ;  /* 0x0000001d26007388 */ /* 0x000fe80000000800 */
[----:B------:R-:W-:Y:S01]  /*21b0*/  STS [R47], R30 ;  /* 0x0000001e2f007388 */ /* 0x000fe20000000800 */
[----:B-1----:R-:W-:-:S03]  /*21c0*/  VIADD R28, R0, 0x300 ;  /* 0x00000300001c7836 */ /* 0x002fc60000000000 */
[----:B------:R-:W-:Y:S02]  /*21d0*/  STS [R40], R31 ;  /* 0x0000001f28007388 */ /* 0x000fe40000000800 */
[----:B------:R-:W-:Y:S02]  /*21e0*/  ISETP.LT.U32.AND P4, PT, R28, UR6, PT ;  /* 0x000000061c007c0c */ /* 0x000fe4000bf81070 */
[----:B------:R-:W-:Y:S01]  /*21f0*/  STS [R49], R32 ;  /* 0x0000002031007388 */ /* 0x000fe20000000800 */
[----:B------:R-:W-:-:S03]  /*2200*/  IMAD.U32 R28, RZ, RZ, UR7 ;  /* 0x00000007ff1c7e24 */ /* 0x000fc6000f8e00ff */
[----:B------:R-:W-:Y:S02]  /*2210*/  STS [R54], R33 ;  /* 0x0000002136007388 */ /* 0x000fe40000000800 */
[----:B------:R-:W-:Y:S02]  /*2220*/  ISETP.GT.U32.AND.EX P1, PT, R28, RZ, PT, P1 ;  /* 0x000000ff1c00720c */ /* 0x000fe40003f24110 */
[----:B------:R-:W-:Y:S01]  /*2230*/  STS [R51], R34 ;  /* 0x0000002233007388 */ /* 0x000fe20000000800 */
[C---:B------:R-:W-:Y:S02]  /*2240*/  IADD3 R28, PT, PT, R0.reuse, 0x600, RZ ;  /* 0x00000600001c7810 */ /* 0x040fe40007ffe0ff */
[----:B------:R-:W-:Y:S01]  /*2250*/  LOP3.LUT R0, R0, 0x800, RZ, 0xfc, !PT ;  /* 0x0000080000007812 */ /* 0x000fe200078efcff */
[----:B------:R-:W-:Y:S01]  /*2260*/  STS [R58], R35 ;  /* 0x000000233a007388 */ /* 0x000fe20000000800 */
[----:B------:R-:W-:-:S03]  /*2270*/  ISETP.LT.U32.AND P3, PT, R28, UR6, PT ;  /* 0x000000061c007c0c */ /* 0x000fc6000bf61070 */
[----:B------:R-:W-:Y:S01]  /*2280*/  STS [R37], R36 ;  /* 0x0000002425007388 */ /* 0x000fe20000000800 */
[----:B------:R-:W-:Y:S06]  /*2290*/  BAR.SYNC.DEFER_BLOCKING 0x0 ;  /* 0x0000000000007b1d */ /* 0x000fec0000010000 */
[----:B------:R-:W1:Y:S04]  /*22a0*/  @P2 LDS R39, [R24] ;  /* 0x0000000018272984 */ /* 0x000e680000000800 */
[----:B------:R-:W2:Y:S04]  /*22b0*/  LDS R25, [R24+0x400] ;  /* 0x0004000018197984 */ /* 0x000ea80000000800 */
[----:B------:R-:W3:Y:S04]  /*22c0*/  LDS R27, [R24+0x800] ;  /* 0x00080000181b7984 */ /* 0x000ee80000000800 */
[----:B------:R-:W4:Y:S04]  /*22d0*/  LDS R29, [R24+0xc00] ;  /* 0x000c0000181d7984 */ /* 0x000f280000000800 */
[----:B------:R-:W5:Y:S04]  /*22e0*/  LDS R31, [R24+0x1000] ;  /* 0x00100000181f7984 */ /* 0x000f680000000800 */
[----:B------:R-:W5:Y:S04]  /*22f0*/  LDS R33, [R24+0x1400] ;  /* 0x0014000018217984 */ /* 0x000f680000000800 */
[----:B------:R-:W5:Y:S04]  /*2300*/  LDS R35, [R24+0x1800] ;  /* 0x0018000018237984 */ /* 0x000f680000000800 */
[----:B------:R-:W5:Y:S04]  /*2310*/  LDS R37, [R24+0x1c00] ;  /* 0x001c000018257984 */ /* 0x000f680000000800 */
[----:B0-----:R0:W-:Y:S04]  /*2320*/  @P2 STG.E.64 desc[UR10][R20.64], R2 ;  /* 0x0000000214002986 */ /* 0x0011e8000c101b0a */
[----:B-1----:R1:W-:Y:S01]  /*2330*/  @P2 STG.E desc[UR10][R22.64], R39 ;  /* 0x0000002716002986 */ /* 0x0023e2000c10190a */
[----:B------:R-:W-:Y:S01]  /*2340*/  ISETP.LT.U32.AND P2, PT, R26, UR6, PT ;  /* 0x000000061a007c0c */ /* 0x000fe2000bf41070 */
[----:B------:R-:W-:-:S02]  /*2350*/  IMAD.U32 R26, RZ, RZ, UR7 ;  /* 0x00000007ff1a7e24 */ /* 0x000fc4000f8e00ff */
[----:B------:R1:W-:Y:S01]  /*2360*/  @P1 STG.E.64 desc[UR10][R20.64+0x800], R4 ;  /* 0x0008000414001986 */ /* 0x0003e2000c101b0a */
[----:B0-----:R-:W-:Y:S02]  /*2370*/  IMAD.U32 R2, RZ, RZ, UR7 ;  /* 0x00000007ff027e24 */ /* 0x001fe4000f8e00ff */
[----:B------:R-:W-:Y:S01]  /*2380*/  ISETP.GT.U32.AND.EX P0, PT, R26, RZ, PT, P0 ;  /* 0x000000ff1a00720c */ /* 0x000fe20003f04100 */
[----:B--2---:R1:W-:Y:S01]  /*2390*/  @P1 STG.E desc[UR10][R22.64+0x400], R25 ;  /* 0x0004001916001986 */ /* 0x0043e2000c10190a */
        /* <DEDUP_REMOVED lines=9> */
[----:B---3--:R1:W-:Y:S04]  /*2430*/  @P0 STG.E desc[UR10][R22.64+0x800], R27 ;  /* 0x0008001b16000986 */ /* 0x0083e8000c10190a */
[----:B------:R1:W-:Y:S04]  /*2440*/  @P4 STG.E.64 desc[UR10][R20.64+0x1800], R8 ;  /* 0x0018000814004986 */ /* 0x0003e8000c101b0a */
[----:B----4-:R1:W-:Y:S04]  /*2450*/  @P4 STG.E desc[UR10][R22.64+0xc00], R29 ;  /* 0x000c001d16004986 */ /* 0x0103e8000c10190a */
[----:B------:R1:W-:Y:S04]  /*2460*/  @P6 STG.E.64 desc[UR10][R20.64+0x2000], R10 ;  /* 0x0020000a14006986 */ /* 0x0003e8000c101b0a */
[----:B-----5:R1:W-:Y:S04]  /*2470*/  @P6 STG.E desc[UR10][R22.64+0x1000], R31 ;  /* 0x0010001f16006986 */ /* 0x0203e8000c10190a */
[----:B------:R1:W-:Y:S04]  /*2480*/  @P5 STG.E.64 desc[UR10][R20.64+0x2800], R12 ;  /* 0x0028000c14005986 */ /* 0x0003e8000c101b0a */
[----:B------:R1:W-:Y:S04]  /*2490*/  @P5 STG.E desc[UR10][R22.64+0x1400], R33 ;  /* 0x0014002116005986 */ /* 0x0003e8000c10190a */
[----:B------:R1:W-:Y:S04]  /*24a0*/  @P3 STG.E.64 desc[UR10][R20.64+0x3000], R14 ;  /* 0x0030000e14003986 */ /* 0x0003e8000c101b0a */
[----:B------:R1:W-:Y:S04]  /*24b0*/  @P3 STG.E desc[UR10][R22.64+0x1800], R35 ;  /* 0x0018002316003986 */ /* 0x0003e8000c10190a */
[----:B------:R1:W-:Y:S04]  /*24c0*/  @P2 STG.E.64 desc[UR10][R20.64+0x3800], R16 ;  /* 0x0038001014002986 */ /* 0x0003e8000c101b0a */
[----:B------:R1:W-:Y:S01]  /*24d0*/  @P2 STG.E desc[UR10][R22.64+0x1c00], R37 ;  /* 0x001c002516002986 */ /* 0x0003e2000c10190a */
[----:B------:R-:W-:Y:S05]  /*24e0*/  @!P1 EXIT ;  /* 0x000000000000994d */ /* 0x000fea0003800000 */
[----:B------:R-:W0:Y:S04]  /*24f0*/  LDS R3, [R24+0x2000] ;  /* 0x0020000018037984 */ /* 0x000e280000000800 */
[----:B------:R-:W-:Y:S04]  /*2500*/  STG.E.64 desc[UR10][R20.64+0x4000], R18 ;  /* 0x0040001214007986 */ /* 0x000fe8000c101b0a */
[----:B0-----:R-:W-:Y:S01]  /*2510*/  STG.E desc[UR10][R22.64+0x2000], R3 ;  /* 0x0020000316007986 */ /* 0x001fe2000c10190a */
[----:B------:R-:W-:Y:S05]  /*2520*/  EXIT ;  /* 0x000000000000794d */ /* 0x000fea0003800000 */
.L_x_445:
        /* <DEDUP_REMOVED lines=13> */
.L_x_2580:


//--------------------- .text._ZN3cub18CUB_300001_SM_10006detail4scan16DeviceScanKernelINS2_10policy_hubIiiimN4cuda3std3__44plusIvEEE10Policy1000EN6thrust24THRUST_300001_SM_1000_NS6detail15normal_iteratorINSD_10device_ptrIiEEEESI_NS0_13ScanTileStateIiLb1EEES9_NS0_8NullTypeEmiLb0ESL_EEvT0_T1_T2_iT3_T4_T5_ --------------------------
	.section	.text._ZN3cub18CUB_300001_SM_10006detail4scan16DeviceScanKernelINS2_10policy_hubIiiimN4cuda3std3__44plusIvEEE10Policy1000EN6thrust24THRUST_300001_SM_1000_NS6detail15normal_iteratorINSD_10device_ptrIiEEEESI_NS0_13ScanTileStateIiLb1EEES9_NS0_8NullTypeEmiLb0ESL_EEvT0_T1_T2_iT3_T4_T5_,"ax",@progbits
	.align	128
        .global         _ZN3cub18CUB_300001_SM_10006detail4scan16DeviceScanKernelINS2_10policy_hubIiiimN4cuda3std3__44plusIvEEE10Policy1000EN6thrust24THRUST_300001_SM_1000_NS6detail15normal_iteratorINSD_10device_ptrIiEEEESI_NS0_13ScanTileStateIiLb1EEES9_NS0_8NullTypeEmiLb0ESL_EEvT0_T1_T2_iT3_T4_T5_
        .type           _ZN3cub18CUB_300001_SM_10006detail4scan16DeviceScanKernelINS2_10policy_hubIiiimN4cuda3std3__44plusIvEEE10Policy1000EN6thrust24THRUST_300001_SM_1000_NS6detail15normal_iteratorINSD_10device_ptrIiEEEESI_NS0_13ScanTileStateIiLb1EEES9_NS0_8NullTypeEmiLb0ESL_EEvT0_T1_T2_iT3_T4_T5_,@function
        .size           _ZN3cub18CUB_300001_SM_10006detail4scan16DeviceScanKernelINS2_10policy_hubIiiimN4cuda3std3__44plusIvEEE10Policy1000EN6thrust24THRUST_300001_SM_1000_NS6detail15normal_iteratorINSD_10device_ptrIiEEEESI_NS0_13ScanTileStateIiLb1EEES9_NS0_8NullTypeEmiLb0ESL_EEvT0_T1_T2_iT3_T4_T5_,(.L_x_2581 - _ZN3cub18CUB_300001_SM_10006detail4scan16DeviceScanKernelINS2_10policy_hubIiiimN4cuda3std3__44plusIvEEE10Policy1000EN6thrust24THRUST_300001_SM_1000_NS6detail15normal_iteratorINSD_10device_ptrIiEEEESI_NS0_13ScanTileStateIiLb1EEES9_NS0_8NullTypeEmiLb0ESL_EEvT0_T1_T2_iT3_T4_T5_)
        .other          _ZN3cub18CUB_300001_SM_10006detail4scan16DeviceScanKernelINS2_10policy_hubIiiimN4cuda3std3__44plusIvEEE10Policy1000EN6thrust24THRUST_300001_SM_1000_NS6detail15normal_iteratorINSD_10device_ptrIiEEEESI_NS0_13ScanTileStateIiLb1EEES9_NS0_8NullTypeEmiLb0ESL_EEvT0_T1_T2_iT3_T4_T5_,@"STO_CUDA_ENTRY STV_DEFAULT"
_ZN3cub18CUB_300001_SM_10006detail4scan16DeviceScanKernelINS2_10policy_hubIiiimN4cuda3std3__44plusIvEEE10Policy1000EN6thrust24THRUST_300001_SM_1000_NS6detail15normal_iteratorINSD_10device_ptrIiEEEESI_NS0_13ScanTileStateIiLb1EEES9_NS0_8NullTypeEmiLb0ESL_EEvT0_T1_T2_iT3_T4_T5_:
.text._ZN3cub18CUB_300001_SM_10006detail4scan16DeviceScanKernelINS2_10policy_hubIiiimN4cuda3std3__44plusIvEEE10Policy1000EN6thrust24THRUST_300001_SM_1000_NS6detail15normal_iteratorINSD_10device_ptrIiEEEESI_NS0_13ScanTileStateIiLb1EEES9_NS0_8NullTypeEmiLb0ESL_EEvT0_T1_T2_iT3_T4_T5_:
[----:B------:R-:W-:Y:S08]  /*0000*/  LDC R1, c[0x0][0x37c] ;  /* 0x0000df00ff017b82 */ /* 0x000ff00000000800 */
[----:B------:R-:W0:Y:S01]  /*0010*/  S2UR UR6, SR_CTAID.X ;  /* 0x00000000000679c3 */ /* 0x000e220000002500 */
[----:B------:R-:W0:Y:S01]  /*0020*/  LDCU UR4, c[0x0][0x398] ;  /* 0x00007300ff0477ac */ /* 0x000e220008000800 */
[----:B------:R-:W1:Y:S01]  /*0030*/  LDCU.64 UR8, c[0x0][0x3a0] ;  /* 0x00007400ff0877ac */ /* 0x000e620008000a00 */
[----:B------:R-:W2:Y:S01]  /*0040*/  LDCU.64 UR12, c[0x0][0x358] ;  /* 0x00006b00ff0c77ac */ /* 0x000ea20008000a00 */
[----:B0-----:R-:W-:-:S04]  /*0050*/  UIADD3 UR6, UPT, UPT, UR6, UR4, URZ ;  /* 0x0000000406067290 */ /* 0x001fc8000fffe0ff */
[----:B------:R-:W-:-:S04]  /*0060*/  UIMAD.WIDE UR10, UR6, 0x1ee0, URZ ;  /* 0x00001ee0060a78a5 */ /* 0x000fc8000f8e02ff */
[----:B-1----:R-:W-:-:S04]  /*0070*/  UIADD3 UR7, UP0, UPT, -UR10, UR8, URZ ;  /* 0x000000080a077290 */ /* 0x002fc8000ff1e1ff */
[----:B------:R-:W-:Y:S02]  /*0080*/  UIADD3.X UR4, UPT, UPT, ~UR11, UR9, URZ, UP0, !UPT ;  /* 0x000000090b047290 */ /* 0x000fe400087fe5ff */
[----:B------:R-:W-:-:S04]  /*0090*/  UISETP.GE.U32.AND UP0, UPT, UR7, 0x1ee1, UPT ;  /* 0x00001ee10700788c */ /* 0x000fc8000bf06070 */
[----:B------:R-:W-:-:S09]  /*00a0*/  UISETP.GE.U32.AND.EX UP0, UPT, UR4, URZ, UPT, UP0 ;  /* 0x000000ff0400728c */ /* 0x000fd2000bf06100 */
[----:B--2---:R-:W-:Y:S05]  /*00b0*/  BRA.U !UP0, `(.L_x_446) ;  /* 0x0000001d08047547 */ /* 0x004fea000b800000 */
[----:B------:R-:W0:Y:S01]  /*00c0*/  S2R R36, SR_TID.X ;  /* 0x0000000000247919 */ /* 0x000e220000002100 */
[----:B------:R-:W1:Y:S01]  /*00d0*/  LDCU.64 UR4, c[0x0][0x380] ;  /* 0x00007000ff0477ac */ /* 0x000e620008000a00 */
[C---:B0-----:R-:W-:Y:S02]  /*00e0*/  LOP3.LUT R0, R36.reuse, 0x1f, RZ, 0xc0, !PT ;  /* 0x0000001f24007812 */ /* 0x041fe400078ec0ff */
[----:B------:R-:W-:-:S05]  /*00f0*/  LOP3.LUT R3, R36, 0x3e0, RZ, 0xc0, !PT ;  /* 0x000003e024037812 */ /* 0x000fca00078ec0ff */
[----:B------:R-:W-:-:S05]  /*0100*/  IMAD R0, R3, 0x13, R0 ;  /* 0x0000001303007824 */ /* 0x000fca00078e0200 */
[----:B------:R-:W-:-:S05]  /*0110*/  IADD3 R0, P0, PT, R0, UR10, RZ ;  /* 0x0000000a00007c10 */ /* 0x000fca000ff1e0ff */
[----:B------:R-:W-:Y:S02]  /*0120*/  IMAD.X R41, RZ, RZ, UR11, P0 ;  /* 0x0000000bff297e24 */ /* 0x000fe400080e06ff */
[----:B------:R-:W-:-:S03]  /*0130*/  IMAD.SHL.U32 R42, R0, 0x4, RZ ;  /* 0x00000004002a7824 */ /* 0x000fc600078e00ff */
[----:B------:R-:W-:Y:S02]  /*0140*/  SHF.L.U64.HI R41, R0, 0x2, R41 ;  /* 0x0000000200297819 */ /* 0x000fe40000010229 */
[----:B-1----:R-:W-:-:S04]  /*0150*/  IADD3 R2, P0, PT, R42, UR4, RZ ;  /* 0x000000042a027c10 */ /* 0x002fc8000ff1e0ff */
[----:B------:R-:W-:-:S05]  /*0160*/  IADD3.X R3, PT, PT, R41, UR5, RZ, P0, !PT ;  /* 0x0000000529037c10 */ /* 0x000fca00087fe4ff */
[----:B------:R-:W2:Y:S04]  /*0170*/  LDG.E R5, desc[UR12][R2.64] ;  /* 0x0000000c02057981 */ /* 0x000ea8000c1e1900 */
[----:B------:R-:W3:Y:S04]  /*0180*/  LDG.E R7, desc[UR12][R2.64+0x80] ;  /* 0x0000800c02077981 */ /* 0x000ee8000c1e1900 */
[----:B------:R-:W4:Y:S04]  /*0190*/  LDG.E R9, desc[UR12][R2.64+0x100] ;  /* 0x0001000c02097981 */ /* 0x000f28000c1e1900 */
[----:B------:R-:W5:Y:S04]  /*01a0*/  LDG.E R11, desc[UR12][R2.64+0x180] ;  /* 0x0001800c020b7981 */ /* 0x000f68000c1e1900 */
        /* <DEDUP_REMOVED lines=14> */
[----:B------:R-:W5:Y:S01]  /*0290*/  LDG.E R0, desc[UR12][R2.64+0x900] ;  /* 0x0009000c02007981 */ /* 0x000f62000c1e1900 */
[----:B------:R-:W0:Y:S01]  /*02a0*/  S2UR UR5, SR_CgaCtaId ;  /* 0x00000000000579c3 */ /* 0x000e220000008800 */
[----:B------:R-:W-:Y:S01]  /*02b0*/  SHF.R.U32.HI R32, RZ, 0x5, R36 ;  /* 0x00000005ff207819 */ /* 0x000fe20000011624 */
[----:B------:R-:W-:Y:S01]  /*02c0*/  UMOV UR4, 0x400 ;  /* 0x0000040000047882 */ /* 0x000fe20000000000 */
[----:B------:R-:W1:Y:S01]  /*02d0*/  S2R R44, SR_LANEID ;  /* 0x00000000002c7919 */ /* 0x000e620000000000 */
[----:B------:R-:W-:Y:S01]  /*02e0*/  UISETP.NE.AND UP0, UPT, UR6, URZ, UPT ;  /* 0x000000ff0600728c */ /* 0x000fe2000bf05270 */
[----:B------:R-:W-:Y:S01]  /*02f0*/  BSSY.RECONVERGENT B0, `(.L_x_447) ;  /* 0x000014b000007945 */ /* 0x000fe20003800200 */
[----:B0-----:R-:W-:Y:S01]  /*0300*/  ULEA UR4, UR5, UR4, 0x18 ;  /* 0x0000000405047291 */ /* 0x001fe2000f8ec0ff */
[----:B-1----:R-:W-:-:S05]  /*0310*/  IMAD R28, R32, 0x260, R44 ;  /* 0x00000260201c7824 */ /* 0x002fca00078e022c */
[----:B------:R-:W-:-:S05]  /*0320*/  LEA R28, R28, UR4, 0x2 ;  /* 0x000000041c1c7c11 */ /* 0x000fca000f8e10ff */
[----:B------:R-:W-:Y:S01]  /*0330*/  IMAD R27, R44, 0x48, R28 ;  /* 0x000000482c1b7824 */ /* 0x000fe200078e021c */
[----:B--2---:R0:W-:Y:S04]  /*0340*/  STS [R28], R5 ;  /* 0x000000051c007388 */ /* 0x0041e80000000800 */
[----:B---3--:R0:W-:Y:S04]  /*0350*/  STS [R28+0x80], R7 ;  /* 0x000080071c007388 */ /* 0x0081e80000000800 */
[----:B----4-:R0:W-:Y:S04]  /*0360*/  STS [R28+0x100], R9 ;  /* 0x000100091c007388 */ /* 0x0101e80000000800 */
[----:B-----5:R0:W-:Y:S04]  /*0370*/  STS [R28+0x180], R11 ;  /* 0x0001800b1c007388 */ /* 0x0201e80000000800 */
[----:B------:R0:W-:Y:S04]  /*0380*/  STS [R28+0x200], R13 ;  /* 0x0002000d1c007388 */ /* 0x0001e80000000800 */
        /* <DEDUP_REMOVED lines=13> */
[----:B------:R0:W-:Y:S01]  /*0460*/  STS [R28+0x900], R0 ;  /* 0x000900001c007388 */ /* 0x0001e20000000800 */
[----:B------:R-:W-:-:S03]  /*0470*/  NOP ;  /* 0x0000000000007918 */ /* 0x000fc60000000000 */
[----:B------:R0:W1:Y:S04]  /*0480*/  LDS R26, [R27] ;  /* 0x000000001b1a7984 */ /* 0x0000680000000800 */
[----:B------:R0:W2:Y:S04]  /*0490*/  LDS R25, [R27+0x4] ;  /* 0x000004001b197984 */ /* 0x0000a80000000800 */
[----:B------:R0:W3:Y:S04]  /*04a0*/  LDS R24, [R27+0x8] ;  /* 0x000008001b187984 */ /* 0x0000e80000000800 */
[----:B------:R0:W4:Y:S04]  /*04b0*/  LDS R40, [R27+0xc] ;  /* 0x00000c001b287984 */ /* 0x0001280000000800 */
[----:B------:R0:W0:Y:S04]  /*04c0*/  LDS R39, [R27+0x10] ;  /* 0x000010001b277984 */ /* 0x0000280000000800 */
        /* <DEDUP_REMOVED lines=15> */
[----:B-1234-:R-:W-:Y:S05]  /*05c0*/  BRA.U UP0, `(.L_x_448) ;  /* 0x0000000500247547 */ /* 0x01efea000b800000 */
[----:B------:R-:W-:Y:S02]  /*05d0*/  IADD3 R8, PT, PT, R24, R25, R26 ;  /* 0x0000001918087210 */ /* 0x000fe40007ffe01a */
[----:B------:R-:W-:Y:S02]  /*05e0*/  ISETP.NE.AND P1, PT, R44, 0x1f, PT ;  /* 0x0000001f2c00780c */ /* 0x000fe40003f25270 */
[----:B0-----:R-:W-:Y:S02]  /*05f0*/  IADD3 R8, PT, PT, R39, R40, R8 ;  /* 0x0000002827087210 */ /* 0x001fe40007ffe008 */
[----:B------:R-:W-:Y:S02]  /*0600*/  ISETP.GE.U32.AND P2, PT, R36, 0x20, PT ;  /* 0x000000202400780c */ /* 0x000fe40003f46070 */
[----:B------:R-:W-:Y:S02]  /*0610*/  IADD3 R8, PT, PT, R30, R31, R8 ;  /* 0x0000001f1e087210 */ /* 0x000fe40007ffe008 */
[----:B------:R-:W-:-:S02]  /*0620*/  ISETP.NE.AND P3, PT, R44, RZ, PT ;  /* 0x000000ff2c00720c */ /* 0x000fc40003f65270 */
[----:B------:R-:W-:-:S03]  /*0630*/  IADD3 R8, PT, PT, R23, R29, R8 ;  /* 0x0000001d17087210 */ /* 0x000fc60007ffe008 */
[----:B------:R-:W-:Y:S02]  /*0640*/  @!P1 LEA R37, R32, UR4, 0x2 ;  /* 0x0000000420259c11 */ /* 0x000fe4000f8e10ff */
[----:B------:R-:W-:-:S04]  /*0650*/  IADD3 R8, PT, PT, R21, R22, R8 ;  /* 0x0000001615087210 */ /* 0x000fc80007ffe008 */
[----:B------:R-:W-:-:S04]  /*0660*/  IADD3 R8, PT, PT, R7, R20, R8 ;  /* 0x0000001407087210 */ /* 0x000fc80007ffe008 */
[----:B------:R-:W-:-:S04]  /*0670*/  IADD3 R8, PT, PT, R5, R6, R8 ;  /* 0x0000000605087210 */ /* 0x000fc80007ffe008 */
[----:B------:R-:W-:-:S04]  /*0680*/  IADD3 R33, PT, PT, R3, R4, R8 ;  /* 0x0000000403217210 */ /* 0x000fc80007ffe008 */
[----:B------:R-:W-:-:S05]  /*0690*/  IADD3 R33, PT, PT, R0, R2, R33 ;  /* 0x0000000200217210 */ /* 0x000fca0007ffe021 */
        /* <DEDUP_REMOVED lines=16> */
[----:B------:R-:W1:Y:S04]  /*07a0*/  LDS.128 R12, [UR4+0x20] ;  /* 0x00002004ff0c7984 */ /* 0x000e680008000c00 */
[----:B------:R-:W2:Y:S01]  /*07b0*/  LDS.128 R16, [UR4+0x30] ;  /* 0x00003004ff107984 */ /* 0x000ea20008000c00 */
[----:B0-----:R-:W-:-:S04]  /*07c0*/  IMAD.IADD R9, R8, 0x1, R9 ;  /* 0x0000000108097824 */ /* 0x001fc800078e0209 */
[----:B------:R-:W-:Y:S01]  /*07d0*/  IMAD.IADD R10, R10, 0x1, R9 ;  /* 0x000000010a0a7824 */ /* 0x000fe200078e0209 */
[----:B------:R-:W-:Y:S02]  /*07e0*/  SEL R8, R9, R8, !P0 ;  /* 0x0000000809087207 */ /* 0x000fe40004000000 */
[----:B------:R-:W-:Y:S01]  /*07f0*/  ISETP.NE.AND P0, PT, R32, 0x3, PT ;  /* 0x000000032000780c */ /* 0x000fe20003f05270 */
[----:B------:R-:W-:Y:S01]  /*0800*/  IMAD.IADD R11, R11, 0x1, R10 ;  /* 0x000000010b0b7824 */ /* 0x000fe200078e020a */
[----:B------:R-:W-:Y:S02]  /*0810*/  SEL R9, R33, RZ, P3 ;  /* 0x000000ff21097207 */ /* 0x000fe40001800000 */
[----:B------:R-:W-:Y:S01]  /*0820*/  SEL R8, R10, R8, !P0 ;  /* 0x000000080a087207 */ /* 0x000fe20004000000 */
[----:B-1----:R-:W-:Y:S01]  /*0830*/  IMAD.IADD R12, R11, 0x1, R12 ;  /* 0x000000010b0c7824 */ /* 0x002fe200078e020c */
[----:B------:R-:W-:-:S03]  /*0840*/  ISETP.NE.AND P0, PT, R32, 0x4, PT ;  /* 0x000000042000780c */ /* 0x000fc60003f05270 */
[----:B------:R-:W-:Y:S01]  /*0850*/  IMAD.IADD R13, R13, 0x1, R12 ;  /* 0x000000010d0d7824 */ /* 0x000fe200078e020c */
[----:B------:R-:W-:Y:S02]  /*0860*/  SEL R8, R11, R8, !P0 ;  /* 0x000000080b087207 */ /* 0x000fe40004000000 */
[----:B------:R-:W-:Y:S01]  /*0870*/  ISETP.NE.AND P0, PT, R32, 0x5, PT ;  /* 0x000000052000780c */ /* 0x000fe20003f05270 */
[----:B------:R-:W-:-:S03]  /*0880*/  IMAD.IADD R14, R14, 0x1, R13 ;  /* 0x000000010e0e7824 */ /* 0x000fc600078e020d */
[----:B------:R-:W-:Y:S01]  /*0890*/  SEL R8, R12, R8, !P0 ;  /* 0x000000080c087207 */ /* 0x000fe20004000000 */
[----:B------:R-:W-:Y:S01]  /*08a0*/  IMAD.IADD R15, R15, 0x1, R14 ;  /* 0x000000010f0f7824 */ /* 0x000fe200078e020e */
[----:B------:R-:W-:-:S03]  /*08b0*/  ISETP.NE.AND P0, PT, R32, 0x6, PT ;  /* 0x000000062000780c */ /* 0x000fc60003f05270 */
[----:B--2---:R-:W-:Y:S01]  /*08c0*/  IMAD.IADD R16, R15, 0x1, R16 ;  /* 0x000000010f107824 */ /* 0x004fe200078e0210 */
[----:B------:R-:W-:Y:S02]  /*08d0*/  SEL R8, R13, R8, !P0 ;  /* 0x000000080d087207 */ /* 0x000fe40004000000 */
[----:B------:R-:W-:Y:S01]  /*08e0*/  ISETP.NE.AND P0, PT, R32, 0x7, PT ;  /* 0x000000072000780c */ /* 0x000fe20003f05270 */
[----:B------:R-:W-:-:S03]  /*08f0*/  IMAD.IADD R17, R17, 0x1, R16 ;  /* 0x0000000111117824 */ /* 0x000fc600078e0210 */
[----:B------:R-:W-:Y:S01]  /*0900*/  SEL R8, R14, R8, !P0 ;  /* 0x000000080e087207 */ /* 0x000fe20004000000 */
[----:B------:R-:W-:Y:S01]  /*0910*/  IMAD.IADD R18, R18, 0x1, R17 ;  /* 0x0000000112127824 */ /* 0x000fe200078e0211 */
[----:B------:R-:W-:-:S03]  /*0920*/  ISETP.NE.AND P0, PT, R32, 0x8, PT ;  /* 0x000000082000780c */ /* 0x000fc60003f05270 */
[----:B------:R-:W-:Y:S01]  /*0930*/  IMAD.IADD R19, R19, 0x1, R18 ;  /* 0x0000000113137824 */ /* 0x000fe200078e0212 */
[----:B------:R-:W-:Y:S02]  /*0940*/  SEL R8, R15, R8, !P0 ;  /* 0x000000080f087207 */ /* 0x000fe40004000000 */
[----:B------:R-:W-:Y:S02]  /*0950*/  ISETP.NE.AND P0, PT, R32, 0xa, PT ;  /* 0x0000000a2000780c */ /* 0x000fe40003f05270 */
[----:B------:R-:W-:Y:S02]  /*0960*/  SEL R8, R16, R8, !P1 ;  /* 0x0000000810087207 */ /* 0x000fe40004800000 */
[C---:B------:R-:W-:Y:S02]  /*0970*/  ISETP.NE.AND P1, PT, R32.reuse, 0xb, PT ;  /* 0x0000000b2000780c */ /* 0x040fe40003f25270 */
[----:B------:R-:W-:Y:S02]  /*0980*/  SEL R8, R17, R8, !P0 ;  /* 0x0000000811087207 */ /* 0x000fe40004000000 */
[----:B------:R-:W-:-:S02]  /*0990*/  ISETP.NE.AND P0, PT, R32, 0xc, PT ;  /* 0x0000000c2000780c */ /* 0x000fc40003f05270 */
[----:B------:R-:W-:Y:S02]  /*09a0*/  SEL R8, R18, R8, !P1 ;  /* 0x0000000812087207 */ /* 0x000fe40004800000 */
[----:B------:R-:W-:Y:S02]  /*09b0*/  ISETP.NE.AND P1, PT, R36, RZ, PT ;  /* 0x000000ff2400720c */ /* 0x000fe40003f25270 */
[----:B------:R-:W-:-:S05]  /*09c0*/  SEL R8, R19, R8, !P0 ;  /* 0x0000000813087207 */ /* 0x000fca0004000000 */
[----:B------:R-:W-:-:S06]  /*09d0*/  @P2 IMAD.IADD R33, R8, 0x1, R9 ;  /* 0x0000000108212824 */ /* 0x000fcc00078e0209 */
[----:B------:R-:W-:Y:S05]  /*09e0*/  @P1 BRA `(.L_x_449) ;  /* 0x0000000c006c1947 */ /* 0x000fea0003800000 */
[----:B------:R-:W0:Y:S01]  /*09f0*/  LDS R12, [UR4+0x40] ;  /* 0x00004004ff0c7984 */ /* 0x000e220008000800 */
[----:B------:R-:W1:Y:S01]  /*0a00*/  LDC.64 R10, c[0x0][0x390] ;  /* 0x0000e400ff0a7b82 */ /* 0x000e620000000a00 */
[----:B------:R-:W-:Y:S02]  /*0a10*/  IMAD.MOV.U32 R8, RZ, RZ, 0x65 ;  /* 0x00000065ff087424 */ /* 0x000fe400078e00ff */
[----:B------:R-:W-:Y:S02]  /*0a20*/  IMAD.MOV.U32 R33, RZ, RZ, RZ ;  /* 0x000000ffff217224 */ /* 0x000fe400078e00ff */
[----:B0-----:R-:W-:-:S05]  /*0a30*/  IMAD.IADD R9, R19, 0x1, R12 ;  /* 0x0000000113097824 */ /* 0x001fca00078e020c */
[----:B-1----:R0:W-:Y:S01]  /*0a40*/  ST.E.64.STRONG.GPU desc[UR12][R10.64+0x100], R8 ;  /* 0x000100080a007985 */ /* 0x0021e2000c10fb0c */
[----:B------:R-:W-:Y:S05]  /*0a50*/  BRA `(.L_x_449) ;  /* 0x0000000c00507947 */ /* 0x000fea0003800000 */
.L_x_448:
[----:B------:R-:W-:Y:S02]  /*0a60*/  IADD3 R8, PT, PT, R24, R25, R26 ;  /* 0x0000001918087210 */ /* 0x000fe40007ffe01a */
[C---:B------:R-:W-:Y:S02]  /*0a70*/  ISETP.NE.AND P1, PT, R44.reuse, 0x1f, PT ;  /* 0x0000001f2c00780c */ /* 0x040fe40003f25270 */
[----:B0-----:R-:W-:Y:S02]  /*0a80*/  IADD3 R8, PT, PT, R39, R40, R8 ;  /* 0x0000002827087210 */ /* 0x001fe40007ffe008 */
[----:B------:R-:W-:Y:S02]  /*0a90*/  ISETP.NE.AND P2, PT, R44, RZ, PT ;  /* 0x000000ff2c00720c */ /* 0x000fe40003f45270 */
[----:B------:R-:W-:-:S04]  /*0aa0*/  IADD3 R8, PT, PT, R30, R31, R8 ;  /* 0x0000001f1e087210 */ /* 0x000fc80007ffe008 */
        /* <DEDUP_REMOVED lines=37> */
[----:B------:R-:W-:Y:S01]  /*0d00*/  IMAD.IADD R14, R14, 0x1, R13 ;  /* 0x000000010e0e7824 */ /* 0x000fe200078e020d */
[----:B------:R-:W0:Y:S02]  /*0d10*/  LDS R11, [UR4+0x40] ;  /* 0x00004004ff0b7984 */ /* 0x000e240008000800 */
        /* <DEDUP_REMOVED lines=12> */
[----:B------:R-:W-:-:S04]  /*0de0*/  ISETP.NE.AND P0, PT, R32, 0x9, PT ;  /* 0x000000092000780c */ /* 0x000fc80003f05270 */
[----:B------:R-:W-:Y:S02]  /*0df0*/  SEL R8, R16, R8, !P0 ;  /* 0x0000000810087207 */ /* 0x000fe40004000000 */
[----:B------:R-:W-:-:S04]  /*0e00*/  ISETP.NE.AND P0, PT, R32, 0xa, PT ;  /* 0x0000000a2000780c */ /* 0x000fc80003f05270 */
[----:B------:R-:W-:Y:S02]  /*0e10*/  SEL R8, R17, R8, !P0 ;  /* 0x0000000811087207 */ /* 0x000fe40004000000 */
[----:B------:R-:W-:-:S04]  /*0e20*/  ISETP.NE.AND P0, PT, R32, 0xb, PT ;  /* 0x0000000b2000780c */ /* 0x000fc80003f05270 */
[----:B------:R-:W-:Y:S02]  /*0e30*/  SEL R8, R18, R8, !P0 ;  /* 0x0000000812087207 */ /* 0x000fe40004000000 */
[C---:B------:R-:W-:Y:S01]  /*0e40*/  ISETP.GT.U32.AND P0, PT, R36.reuse, 0x1f, PT ;  /* 0x0000001f2400780c */ /* 0x040fe20003f04070 */
[C---:B0-----:R-:W-:Y:S01]  /*0e50*/  IMAD.IADD R11, R19.reuse, 0x1, R11 ;  /* 0x00000001130b7824 */ /* 0x041fe200078e020b */
[----:B------:R-:W-:Y:S02]  /*0e60*/  SEL R8, R19, R8, !P1 ;  /* 0x0000000813087207 */ /* 0x000fe40004800000 */
[----:B------:R-:W-:-:S03]  /*0e70*/  ISETP.GE.U32.AND P1, PT, R36, 0x20, PT ;  /* 0x000000202400780c */ /* 0x000fc60003f26070 */
[----:B------:R-:W-:-:S05]  /*0e80*/  IMAD.IADD R8, R8, 0x1, R9 ;  /* 0x0000000108087824 */ /* 0x000fca00078e0209 */
[----:B------:R-:W-:Y:S01]  /*0e90*/  SEL R43, R33, R8, !P1 ;  /* 0x00000008212b7207 */ /* 0x000fe20004800000 */
[----:B------:R-:W-:Y:S06]  /*0ea0*/  @P0 BRA `(.L_x_450) ;  /* 0x0000000800140947 */ /* 0x000fec0003800000 */
[----:B------:R-:W0:Y:S01]  /*0eb0*/  LDC.64 R16, c[0x0][0x390] ;  /* 0x0000e400ff107b82 */ /* 0x000e220000000a00 */
[----:B------:R-:W-:Y:S01]  /*0ec0*/  ISETP.NE.AND P1, PT, R36, RZ, PT ;  /* 0x000000ff2400720c */ /* 0x000fe20003f25270 */
[----:B------:R-:W-:Y:S01]  /*0ed0*/  IMAD.U32 R13, RZ, RZ, UR6 ;  /* 0x00000006ff0d7e24 */ /* 0x000fe2000f8e00ff */
[----:B------:R-:W-:-:S05]  /*0ee0*/  LOP3.LUT R18, RZ, R36, RZ, 0x33, !PT ;  /* 0x00000024ff127212 */ /* 0x000fca00078e33ff */
[----:B------:R-:W-:-:S06]  /*0ef0*/  VIADD R18, R18, UR6 ;  /* 0x0000000612127c36 */ /* 0x000fcc0008000000 */
[----:B------:R-:W-:Y:S01]  /*0f00*/  @!P1 IMAD.MOV.U32 R10, RZ, RZ, 0x64 ;  /* 0x00000064ff0a9424 */ /* 0x000fe200078e00ff */
[----:B------:R1:W-:Y:S01]  /*0f10*/  @!P1 STS [UR4+0xc], R11 ;  /* 0x00000c0bff009988 */ /* 0x0003e20008000804 */
[----:B0-----:R-:W-:-:S04]  /*0f20*/  IMAD.WIDE R12, R13, 0x8, R16 ;  /* 0x000000080d0c7825 */ /* 0x001fc800078e0210 */
[----:B------:R-:W-:Y:S01]  /*0f30*/  IMAD.WIDE R16, R18, 0x8, R16 ;  /* 0x0000000812107825 */ /* 0x000fe200078e0210 */
[----:B------:R1:W-:Y:S01]  /*0f40*/  @!P1 ST.E.64.STRONG.GPU desc[UR12][R12.64+0x100], R10 ;  /* 0x0001000a0c009985 */ /* 0x0003e2000c10fb0c */
[----:B------:R-:W-:Y:S05]  /*0f50*/  NANOSLEEP 0x226 ;  /* 0x000002260000795d */ /* 0x000fea0003800000 */
[----:B------:R-:W2:Y:S01]  /*0f60*/  LD.E.64.STRONG.GPU R14, desc[UR12][R16.64+0x100] ;  /* 0x0001000c100e7980 */ /* 0x000ea2000c10fb00 */
[----:B------:R-:W-:Y:S01]  /*0f70*/  UMOV UR5, 0xffffffff ;  /* 0xffffffff00057882 */ /* 0x000fe20000000000 */
[----:B--2---:R-:W-:Y:S02]  /*0f80*/  ISETP.NE.AND P0, PT, R14, 0x63, PT ;  /* 0x000000630e00780c */ /* 0x004fe40003f05270 */
[----:B-1----:R-:W-:Y:S11]  /*0f90*/  BRA.DIV UR5, `(.L_x_451) ;  /* 0x0000002e05dc7947 */ /* 0x002ff6000b800000 */
[----:B------:R-:W-:-:S13]  /*0fa0*/  VOTE.ANY P0, !P0 ;  /* 0x0000000000ff7806 */ /* 0x000fda0004000100 */
.L_x_480:
[----:B------:R-:W-:Y:S05]  /*0fb0*/  @!P0 BRA `(.L_x_452) ;  /* 0x0000000000248947 */ /* 0x000fea0003800000 */
[----:B------:R-:W-:-:S07]  /*0fc0*/  IMAD.MOV.U32 R9, RZ, RZ, 0x1de ;  /* 0x000001deff097424 */ /* 0x000fce00078e00ff */
.L_x_454:
[----:B------:R-:W-:Y:S05]  /*0fd0*/  NANOSLEEP R9 ;  /* 0x000000090000735d */ /* 0x000fea0003800000 */
[----:B------:R-:W2:Y:S01]  /*0fe0*/  LD.E.64.STRONG.GPU R14, desc[UR12][R16.64+0x100] ;  /* 0x0001000c100e7980 */ /* 0x000ea2000c10fb00 */
[----:B------:R-:W-:Y:S01]  /*0ff0*/  UMOV UR5, 0xffffffff ;  /* 0xffffffff00057882 */ /* 0x000fe20000000000 */
[----:B------:R-:W-:Y:S02]  /*1000*/  SHF.R.U32.HI R9, RZ, 0x1, R9 ;  /* 0x00000001ff097819 */ /* 0x000fe40000011609 */
[----:B--2---:R-:W-:Y:S01]  /*1010*/  ISETP.NE.AND P0, PT, R14, 0x63, PT ;  /* 0x000000630e00780c */ /* 0x004fe20003f05270 */
[----:B------:R-:W-:-:S12]  /*1020*/  BRA.DIV UR5, `(.L_x_453) ;  /* 0x0000002e05d87947 */ /* 0x000fd8000b800000 */
[----:B------:R-:W-:-:S13]  /*1030*/  VOTE.ANY P0, !P0 ;  /* 0x0000000000ff7806 */ /* 0x000fda0004000100 */
.L_x_483:
[----:B------:R-:W-:Y:S05]  /*1040*/  @P0 BRA `(.L_x_454) ;  /* 0xfffffffc00e00947 */ /* 0x000fea000383ffff */
.L_x_452:
[----:B------:R-:W-:Y:S01]  /*1050*/  UMOV UR5, 0xffffffff ;  /* 0xffffffff00057882 */ /* 0x000fe20000000000 */
[----:B------:R-:W-:Y:S02]  /*1060*/  ISETP.NE.AND P2, PT, R14, 0x65, PT ;  /* 0x000000650e00780c */ /* 0x000fe40003f45270 */
[----:B------:R-:W-:Y:S11]  /*1070*/  BRA.DIV UR5, `(.L_x_455) ;  /* 0x0000002e05e47947 */ /* 0x000ff6000b800000 */
[----:B------:R-:W0:Y:S01]  /*1080*/  S2R R45, SR_GEMASK ;  /* 0x00000000002d7919 */ /* 0x000e220000003c00 */
[----:B------:R-:W-:Y:S01]  /*1090*/  VOTE.ANY R8, PT, !P2 ;  /* 0x0000000000087806 */ /* 0x000fe200050e0100 */
[C---:B------:R-:W-:Y:S02]  /*10a0*/  VIADD R33, R44.reuse, 0x2 ;  /* 0x000000022c217836 */ /* 0x040fe40000000000 */
[C---:B------:R-:W-:Y:S02]  /*10b0*/  VIADD R32, R44.reuse, 0x4 ;  /* 0x000000042c207836 */ /* 0x040fe40000000000 */
[C---:B------:R-:W-:Y:S02]  /*10c0*/  VIADD R19, R44.reuse, 0x8 ;  /* 0x000000082c137836 */ /* 0x040fe40000000000 */
[----:B------:R-:W-:Y:S01]  /*10d0*/  VIADD R34, R44, 0x10 ;  /* 0x000000102c227836 */ /* 0x000fe20000000000 */
[----:B0-----:R-:W-:-:S05]  /*10e0*/  LOP3.LUT R8, R8, 0x80000000, R45, 0xec, !PT ;  /* 0x8000000008087812 */ /* 0x001fca00078eec2d */
[----:B------:R-:W-:-:S05]  /*10f0*/  VIADD R9, R8, 0xffffffff ;  /* 0xffffffff08097836 */ /* 0x000fca0000000000 */
[----:B------:R-:W-:-:S04]  /*1100*/  LOP3.LUT R9, R8, R9, RZ, 0xc, !PT ;  /* 0x0000000908097212 */ /* 0x000fc800078e0cff */
[----:B------:R0:W1:Y:S02]  /*1110*/  POPC R38, R9 ;  /* 0x0000000900267309 */ /* 0x0000640000000000 */
[----:B0-----:R-:W0:Y:S01]  /*1120*/  LDC.64 R8, c[0x0][0x390] ;  /* 0x0000e400ff087b82 */ /* 0x001e220000000a00 */
[----:B-1----:R-:W1:Y:S01]  /*1130*/  SHFL.DOWN PT, R16, R15, 0x1, R38 ;  /* 0x082000000f107989 */ /* 0x002e6200000e0026 */
[-C--:B------:R-:W-:Y:S02]  /*1140*/  ISETP.GE.AND P0, PT, R44, R38.reuse, PT ;  /* 0x000000262c00720c */ /* 0x080fe40003f06270 */
[-C--:B------:R-:W-:Y:S02]  /*1150*/  ISETP.GT.AND P2, PT, R34, R38.reuse, PT ;  /* 0x000000262200720c */ /* 0x080fe40003f44270 */
[----:B-1----:R-:W-:Y:S02]  /*1160*/  SEL R16, R16, RZ, !P0 ;  /* 0x000000ff10107207 */ /* 0x002fe40004000000 */
[----:B------:R-:W-:-:S03]  /*1170*/  ISETP.GT.AND P0, PT, R33, R38, PT ;  /* 0x000000262100720c */ /* 0x000fc60003f04270 */
[----:B------:R-:W-:-:S05]  /*1180*/  IMAD.IADD R17, R16, 0x1, R15 ;  /* 0x0000000110117824 */ /* 0x000fca00078e020f */
[----:B------:R-:W1:Y:S02]  /*1190*/  SHFL.DOWN PT, R16, R17, 0x2, R38 ;  /* 0x0840000011107989 */ /* 0x000e6400000e0026 */
[----:B-1----:R-:W-:Y:S02]  /*11a0*/  SEL R16, R16, RZ, !P0 ;  /* 0x000000ff10107207 */ /* 0x002fe40004000000 */
[----:B------:R-:W-:-:S03]  /*11b0*/  ISETP.GT.AND P0, PT, R32, R38, PT ;  /* 0x000000262000720c */ /* 0x000fc60003f04270 */
[----:B------:R-:W-:-:S05]  /*11c0*/  IMAD.IADD R35, R17, 0x1, R16 ;  /* 0x0000000111237824 */ /* 0x000fca00078e0210 */
[----:B------:R-:W1:Y:S02]  /*11d0*/  SHFL.DOWN PT, R16, R35, 0x4, R38 ;  /* 0x0880000023107989 */ /* 0x000e6400000e0026 */
[----:B-1----:R-:W-:Y:S02]  /*11e0*/  SEL R16, R16, RZ, !P0 ;  /* 0x000000ff10107207 */ /* 0x002fe40004000000 */
[----:B------:R-:W-:-:S03]  /*11f0*/  ISETP.GT.AND P0, PT, R19, R38, PT ;  /* 0x000000261300720c */ /* 0x000fc60003f04270 */
[----:B------:R-:W-:Y:S01]  /*1200*/  IMAD.IADD R37, R35, 0x1, R16 ;  /* 0x0000000123257824 */ /* 0x000fe200078e0210 */
[----:B0-----:R-:W-:-:S04]  /*1210*/  IADD3 R35, P3, PT, R8, 0x100, RZ ;  /* 0x0000010008237810 */ /* 0x001fc80007f7e0ff */
[----:B------:R-:W0:Y:S02]  /*1220*/  SHFL.DOWN PT, R16, R37, 0x8, R38 ;  /* 0x0900000025107989 */ /* 0x000e2400000e0026 */
[----:B0-----:R-:W-:Y:S02]  /*1230*/  SEL R16, R16, RZ, !P0 ;  /* 0x000000ff10107207 */ /* 0x001fe40004000000 */
[----:B------:R-:W-:-:S03]  /*1240*/  ISETP.NE.AND P0, PT, R14, 0x65, PT ;  /* 0x000000650e00780c */ /* 0x000fc60003f05270 */
[----:B------:R-:W-:Y:S02]  /*1250*/  IMAD.IADD R17, R37, 0x1, R16 ;  /* 0x0000000125117824 */ /* 0x000fe400078e0210 */
[----:B------:R-:W-:-:S03]  /*1260*/  IMAD.X R37, RZ, RZ, R9, P3 ;  /* 0x000000ffff257224 */ /* 0x000fc600018e0609 */
[----:B------:R-:W0:Y:S05]  /*1270*/  SHFL.DOWN PT, R16, R17, 0x10, R38 ;  /* 0x0a00000011107989 */ /* 0x000e2a00000e0026 */
[----:B------:R-:W-:Y:S02]  /*1280*/  VOTE.ALL P0, P0 ;  /* 0x0000000000ff7806 */ /* 0x000fe40000000000 */
[----:B0-----:R-:W-:-:S05]  /*1290*/  SEL R16, R16, RZ, !P2 ;  /* 0x000000ff10107207 */ /* 0x001fca0005000000 */
[----:B------:R-:W-:-:S07]  /*12a0*/  IMAD.IADD R36, R17, 0x1, R16 ;  /* 0x0000000111247824 */ /* 0x000fce00078e0210 */
.L_x_492:
[----:B------:R-:W-:Y:S05]  /*12b0*/  @!P0 BRA `(.L_x_456) ;  /* 0x0000000000d48947 */ /* 0x000fea0003800000 */
[----:B------:R-:W-:-:S07]  /*12c0*/  IMAD.MOV.U32 R38, RZ, RZ, 0x1de ;  /* 0x000001deff267424 */ /* 0x000fce00078e00ff */
.L_x_462:
[----:B------:R-:W-:Y:S02]  /*12d0*/  IMAD.MOV.U32 R8, RZ, RZ, R35 ;  /* 0x000000ffff087224 */ /* 0x000fe400078e0023 */
[----:B------:R-:W-:Y:S02]  /*12e0*/  IMAD.MOV.U32 R9, RZ, RZ, R37 ;  /* 0x000000ffff097224 */ /* 0x000fe400078e0025 */
[----:B------:R-:W-:-:S05]  /*12f0*/  IMAD.WIDE R16, R18, 0x8, R8 ;  /* 0x0000000812107825 */ /* 0x000fca00078e0208 */
[----:B------:R-:W2:Y:S01]  /*1300*/  LD.E.64.STRONG.GPU R14, desc[UR12][R16.64+-0x100] ;  /* 0xffff000c100e7980 */ /* 0x000ea2000c10fb00 */
[----:B------:R-:W-:Y:S05]  /*1310*/  YIELD ;  /* 0x0000000000007946 */ /* 0x000fea0003800000 */
[----:B------:R-:W-:Y:S01]  /*1320*/  UMOV UR5, 0xffffffff ;  /* 0xffffffff00057882 */ /* 0x000fe20000000000 */
[----:B------:R-:W-:Y:S02]  /*1330*/  SHF.R.U32.HI R38, RZ, 0x1, R38 ;  /* 0x00000001ff267819 */ /* 0x000fe40000011626 */
[----:B--2---:R-:W-:Y:S01]  /*1340*/  ISETP.NE.AND P0, PT, R14, 0x63, PT ;  /* 0x000000630e00780c */ /* 0x004fe20003f05270 */
[----:B------:R-:W-:-:S12]  /*1350*/  BRA.DIV UR5, `(.L_x_457) ;  /* 0x0000003205347947 */ /* 0x000fd8000b800000 */
[----:B------:R-:W-:-:S13]  /*1360*/  VOTE.ANY P0, !P0 ;  /* 0x0000000000ff7806 */ /* 0x000fda0004000100 */
.L_x_495:
[----:B------:R-:W-:Y:S05]  /*1370*/  @!P0 BRA `(.L_x_458) ;  /* 0x0000000000248947 */ /* 0x000fea0003800000 */
[----:B------:R-:W-:-:S07]  /*1380*/  IMAD.MOV.U32 R9, RZ, RZ, R38 ;  /* 0x000000ffff097224 */ /* 0x000fce00078e0026 */
.L_x_460:
[----:B------:R-:W-:Y:S05]  /*1390*/  NANOSLEEP R9 ;  /* 0x000000090000735d */ /* 0x000fea0003800000 */
[----:B------:R-:W2:Y:S01]  /*13a0*/  LD.E.64.STRONG.GPU R14, desc[UR12][R16.64+-0x100] ;  /* 0xffff000c100e7980 */ /* 0x000ea2000c10fb00 */
[----:B------:R-:W-:Y:S01]  /*13b0*/  UMOV UR5, 0xffffffff ;  /* 0xffffffff00057882 */ /* 0x000fe20000000000 */
[----:B------:R-:W-:Y:S02]  /*13c0*/  SHF.R.U32.HI R9, RZ, 0x1, R9 ;  /* 0x00000001ff097819 */ /* 0x000fe40000011609 */
[----:B--2---:R-:W-:Y:S01]  /*13d0*/  ISETP.NE.AND P0, PT, R14, 0x63, PT ;  /* 0x000000630e00780c */ /* 0x004fe20003f05270 */
[----:B------:R-:W-:-:S12]  /*13e0*/  BRA.DIV UR5, `(.L_x_459) ;  /* 0x0000003205307947 */ /* 0x000fd8000b800000 */
[----:B------:R-:W-:-:S13]  /*13f0*/  VOTE.ANY P0, !P0 ;  /* 0x0000000000ff7806 */ /* 0x000fda0004000100 */
.L_x_498:
[----:B------:R-:W-:Y:S05]  /*1400*/  @P0 BRA `(.L_x_460) ;  /* 0xfffffffc00e00947 */ /* 0x000fea000383ffff */
.L_x_458:
[----:B------:R-:W-:Y:S01]  /*1410*/  UMOV UR5, 0xffffffff ;  /* 0xffffffff00057882 */ /* 0x000fe20000000000 */
[----:B------:R-:W-:Y:S02]  /*1420*/  ISETP.NE.AND P0, PT, R14, 0x65, PT ;  /* 0x000000650e00780c */ /* 0x000fe40003f05270 */
[----:B------:R-:W-:Y:S11]  /*1430*/  BRA.DIV UR5, `(.L_x_461) ;  /* 0x00000032053c7947 */ /* 0x000ff6000b800000 */
[----:B------:R-:W-:Y:S01]  /*1440*/  VOTE.ANY R8, PT, !P0 ;  /* 0x0000000000087806 */ /* 0x000fe200040e0100 */
[----:B------:R-:W-:-:S03]  /*1450*/  VIADD R18, R18, 0xffffffe0 ;  /* 0xffffffe012127836 */ /* 0x000fc60000000000 */
[----:B------:R-:W-:-:S05]  /*1460*/  LOP3.LUT R8, R8, 0x80000000, R45, 0xec, !PT ;  /* 0x8000000008087812 */ /* 0x000fca00078eec2d */
[----:B------:R-:W-:-:S05]  /*1470*/  VIADD R9, R8, 0xffffffff ;  /* 0xffffffff08097836 */ /* 0x000fca0000000000 */
[----:B------:R-:W-:-:S06]  /*1480*/  LOP3.LUT R9, R8, R9, RZ, 0xc, !PT ;  /* 0x0000000908097212 */ /* 0x000fcc00078e0cff */
[----:B------:R-:W0:Y:S02]  /*1490*/  POPC R9, R9 ;  /* 0x0000000900097309 */ /* 0x000e240000000000 */
[----:B0-----:R-:W0:Y:S01]  /*14a0*/  SHFL.DOWN PT, R16, R15, 0x1, R9 ;  /* 0x082000000f107989 */ /* 0x001e2200000e0009 */
[-C--:B------:R-:W-:Y:S02]  /*14b0*/  ISETP.GE.AND P0, PT, R44, R9.reuse, PT ;  /* 0x000000092c00720c */ /* 0x080fe40003f06270 */
[-C--:B------:R-:W-:Y:S02]  /*14c0*/  ISETP.GT.AND P2, PT, R34, R9.reuse, PT ;  /* 0x000000092200720c */ /* 0x080fe40003f44270 */
[----:B0-----:R-:W-:Y:S02]  /*14d0*/  SEL R16, R16, RZ, !P0 ;  /* 0x000000ff10107207 */ /* 0x001fe40004000000 */
[----:B------:R-:W-:-:S03]  /*14e0*/  ISETP.GT.AND P0, PT, R33, R9, PT ;  /* 0x000000092100720c */ /* 0x000fc60003f04270 */
[----:B------:R-:W-:-:S05]  /*14f0*/  IMAD.IADD R15, R16, 0x1, R15 ;  /* 0x00000001100f7824 */ /* 0x000fca00078e020f */
[----:B------:R-:W0:Y:S02]  /*1500*/  SHFL.DOWN PT, R16, R15, 0x2, R9 ;  /* 0x084000000f107989 */ /* 0x000e2400000e0009 */
        /* <DEDUP_REMOVED lines=9> */
[----:B------:R-:W-:-:S03]  /*15a0*/  ISETP.NE.AND P0, PT, R14, 0x65, PT ;  /* 0x000000650e00780c */ /* 0x000fc60003f05270 */
[----:B------:R-:W-:-:S05]  /*15b0*/  IMAD.IADD R15, R15, 0x1, R16 ;  /* 0x000000010f0f7824 */ /* 0x000fca00078e0210 */
[----:B------:R-:W0:Y:S05]  /*15c0*/  SHFL.DOWN PT, R16, R15, 0x10, R9 ;  /* 0x0a0000000f107989 */ /* 0x000e2a00000e0009 */
[----:B------:R-:W-:Y:S02]  /*15d0*/  VOTE.ALL P0, P0 ;  /* 0x0000000000ff7806 */ /* 0x000fe40000000000 */
[----:B0-----:R-:W-:-:S04]  /*15e0*/  SEL R16, R16, RZ, !P2 ;  /* 0x000000ff10107207 */ /* 0x001fc80005000000 */
[----:B------:R-:W-:-:S07]  /*15f0*/  IADD3 R36, PT, PT, R15, R16, R36 ;  /* 0x000000100f247210 */ /* 0x000fce0007ffe024 */
.L_x_507:
[----:B------:R-:W-:Y:S05]  /*1600*/  @P0 BRA `(.L_x_462) ;  /* 0xfffffffc00300947 */ /* 0x000fea000383ffff */
.L_x_456:
[----:B------:R-:W-:Y:S01]  /*1610*/  ISETP.NE.AND P0, PT, R44, RZ, PT ;  /* 0x000000ff2c00720c */ /* 0x000fe20003f05270 */
[----:B------:R-:W0:Y:S01]  /*1620*/  @!P1 S2R R9, SR_CgaCtaId ;  /* 0x0000000000099919 */ /* 0x000e220000008800 */
[----:B------:R-:W-:Y:S01]  /*1630*/  @!P1 MOV R8, 0x400 ;  /* 0x0000040000089802 */ /* 0x000fe20000000f00 */
[----:B------:R-:W-:Y:S02]  /*1640*/  @!P1 IMAD.IADD R11, R11, 0x1, R36 ;  /* 0x000000010b0b9824 */ /* 0x000fe400078e0224 */
[----:B------:R-:W-:-:S05]  /*1650*/  @!P1 IMAD.MOV.U32 R10, RZ, RZ, 0x65 ;  /* 0x00000065ff0a9424 */ /* 0x000fca00078e00ff */
[----:B------:R1:W-:Y:S03]  /*1660*/  @!P1 ST.E.64.STRONG.GPU desc[UR12][R12.64+0x100], R10 ;  /* 0x0001000a0c009985 */ /* 0x0003e6000c10fb0c */
[----:B------:R-:W-:Y:S01]  /*1670*/  @!P0 MOV R14, 0x400 ;  /* 0x00000400000e8802 */ /* 0x000fe20000000f00 */
[----:B------:R-:W2:Y:S01]  /*1680*/  @!P0 S2R R15, SR_CgaCtaId ;  /* 0x00000000000f8919 */ /* 0x000ea20000008800 */
[----:B0-----:R-:W-:Y:S01]  /*1690*/  @!P1 LEA R9, R9, R8, 0x18 ;  /* 0x0000000809099211 */ /* 0x001fe200078ec0ff */
[----:B------:R-:W-:Y:S02]  /*16a0*/  IMAD.MOV.U32 R8, RZ, RZ, R43 ;  /* 0x000000ffff087224 */ /* 0x000fe400078e002b */
[----:B------:R-:W-:Y:S02]  /*16b0*/  @!P0 IMAD.MOV.U32 R8, RZ, RZ, R36 ;  /* 0x000000ffff088224 */ /* 0x000fe400078e0024 */
[----:B------:R1:W-:Y:S04]  /*16c0*/  @!P1 STS [R9+0x8], R11 ;  /* 0x0000080b09009388 */ /* 0x0003e80000000800 */
[----:B------:R1:W-:Y:S01]  /*16d0*/  @!P1 STS [R9+0x4], R36 ;  /* 0x0000042409009388 */ /* 0x0003e20000000800 */
[----:B--2---:R-:W-:-:S05]  /*16e0*/  @!P0 LEA R15, R15, R14, 0x18 ;  /* 0x0000000e0f0f8211 */ /* 0x004fca00078ec0ff */
[----:B------:R1:W-:Y:S02]  /*16f0*/  @!P0 STS [R15+0x54], R36 ;  /* 0x000054240f008388 */ /* 0x0003e40000000800 */
.L_x_450:
[----:B------:R-:W-:Y:S05]  /*1700*/  WARPSYNC.ALL ;  /* 0x0000000000007948 */ /* 0x000fea0003800000 */
[----:B------:R-:W0:Y:S08]  /*1710*/  S2UR UR7, SR_CgaCtaId ;  /* 0x00000000000779c3 */ /* 0x000e300000008800 */
[----:B------:R-:W-:Y:S06]  /*1720*/  BAR.SYNC.DEFER_BLOCKING 0x0 ;  /* 0x0000000000007b1d */ /* 0x000fec0000010000 */
[----:B------:R-:W-:Y:S01]  /*1730*/  UMOV UR5, 0x400 ;  /* 0x0000040000057882 */ /* 0x000fe20000000000 */
[----:B-1----:R-:W1:Y:S01]  /*1740*/  S2R R10, SR_TID.X ;  /* 0x00000000000a7919 */ /* 0x002e620000002100 */
[----:B0-----:R-:W-:-:S09]  /*1750*/  ULEA UR5, UR7, UR5, 0x18 ;  /* 0x0000000507057291 */ /* 0x001fd2000f8ec0ff */
[----:B------:R-:W0:Y:S01]  /*1760*/  LDS R9, [UR5+0x54] ;  /* 0x00005405ff097984 */ /* 0x000e220008000800 */
[----:B-1----:R-:W-:-:S04]  /*1770*/  ISETP.NE.AND P0, PT, R10, RZ, PT ;  /* 0x000000ff0a00720c */ /* 0x002fc80003f05270 */
[----:B0-----:R-:W-:-:S05]  /*1780*/  SEL R9, R9, RZ, P0 ;  /* 0x000000ff09097207 */ /* 0x001fca0000000000 */
[----:B------:R-:W-:-:S07]  /*1790*/  IMAD.IADD R33, R9, 0x1, R8 ;  /* 0x0000000109217824 */ /* 0x000fce00078e0208 */
.L_x_449:
[----:B------:R-:W-:Y:S05]  /*17a0*/  BSYNC.RECONVERGENT B0 ;  /* 0x0000000000007941 */ /* 0x000fea0003800200 */
.L_x_447:
[----:B------:R-:W-:Y:S01]  /*17b0*/  IMAD.IADD R26, R26, 0x1, R33 ;  /* 0x000000011a1a7824 */ /* 0x000fe200078e0221 */
[----:B------:R-:W-:Y:S03]  /*17c0*/  BAR.SYNC.DEFER_BLOCKING 0x0 ;  /* 0x0000000000007b1d */ /* 0x000fe60000010000 */
[----:B------:R-:W-:-:S03]  /*17d0*/  IMAD.IADD R25, R25, 0x1, R26 ;  /* 0x0000000119197824 */ /* 0x000fc600078e021a */
[----:B------:R-:W1:Y:S01]  /*17e0*/  LDCU.64 UR8, c[0x0][0x388] ;  /* 0x00007100ff0877ac */ /* 0x000e620008000a00 */
[----:B------:R-:W-:-:S04]  /*17f0*/  IMAD.IADD R24, R24, 0x1, R25 ;  /* 0x0000000118187824 */ /* 0x000fc800078e0219 */
[----:B------:R-:W-:-:S04]  /*1800*/  IMAD.IADD R40, R40, 0x1, R24 ;  /* 0x0000000128287824 */ /* 0x000fc800078e0218 */
[----:B0-----:R-:W-:-:S04]  /*1810*/  IMAD.IADD R8, R39, 0x1, R40 ;  /* 0x0000000127087824 */ /* 0x001fc800078e0228 */
[----:B------:R-:W-:-:S04]  /*1820*/  IMAD.IADD R31, R31, 0x1, R8 ;  /* 0x000000011f1f7824 */ /* 0x000fc800078e0208 */
[----:B------:R-:W-:Y:S01]  /*1830*/  IMAD.IADD R30, R30, 0x1, R31 ;  /* 0x000000011e1e7824 */ /* 0x000fe200078e021f */
[----:B------:R-:W-:Y:S01]  /*1840*/  STS [R27], R26 ;  /* 0x0000001a1b007388 */ /* 0x000fe20000000800 */
[----:B-1----:R-:W-:Y:S02]  /*1850*/  IADD3 R42, P0, PT, R42, UR8, RZ ;  /* 0x000000082a2a7c10 */ /* 0x002fe4000ff1e0ff */
[----:B------:R-:W-:Y:S01]  /*1860*/  IMAD.IADD R10, R29, 0x1, R30 ;  /* 0x000000011d0a7824 */ /* 0x000fe200078e021e */
[----:B------:R-:W-:Y:S01]  /*1870*/  STS [R27+0x4], R25 ;  /* 0x000004191b007388 */ /* 0x000fe20000000800 */
[----:B------:R-:W-:Y:S02]  /*1880*/  IADD3.X R43, PT, PT, R41, UR9, RZ, P0, !PT ;  /* 0x00000009292b7c10 */ /* 0x000fe400087fe4ff */
[----:B------:R-:W-:Y:S01]  /*1890*/  IMAD.IADD R23, R23, 0x1, R10 ;  /* 0x0000000117177824 */ /* 0x000fe200078e020a */
[----:B------:R-:W-:Y:S03]  /*18a0*/  STS [R27+0x8], R24 ;  /* 0x000008181b007388 */ /* 0x000fe60000000800 */
        /* <DEDUP_REMOVED lines=19> */
[----:B------:R-:W-:Y:S04]  /*19e0*/  STS [R27+0x30], R7 ;  /* 0x000030071b007388 */ /* 0x000fe80000000800 */
[----:B------:R-:W-:Y:S04]  /*19f0*/  STS [R27+0x34], R6 ;  /* 0x000034061b007388 */ /* 0x000fe80000000800 */
[----:B------:R-:W-:Y:S04]  /*1a00*/  STS [R27+0x38], R5 ;  /* 0x000038051b007388 */ /* 0x000fe80000000800 */
[----:B------:R-:W-:Y:S04]  /*1a10*/  STS [R27+0x3c], R4 ;  /* 0x00003c041b007388 */ /* 0x000fe80000000800 */
[----:B------:R-:W-:Y:S04]  /*1a20*/  STS [R27+0x40], R3 ;  /* 0x000040031b007388 */ /* 0x000fe80000000800 */
[----:B------:R-:W-:Y:S04]  /*1a30*/  STS [R27+0x44], R2 ;  /* 0x000044021b007388 */ /* 0x000fe80000000800 */
[----:B------:R-:W-:Y:S01]  /*1a40*/  STS [R27+0x48], R0 ;  /* 0x000048001b007388 */ /* 0x000fe20000000800 */
[----:B------:R-:W-:-:S03]  /*1a50*/  NOP ;  /* 0x0000000000007918 */ /* 0x000fc60000000000 */
        /* <DEDUP_REMOVED lines=19> */
[----:B0-----:R-:W-:Y:S04]  /*1b90*/  STG.E desc[UR12][R42.64], R9 ;  /* 0x000000092a007986 */ /* 0x001fe8000c10190c */
[----:B-1----:R-:W-:Y:S04]  /*1ba0*/  STG.E desc[UR12][R42.64+0x80], R7 ;  /* 0x000080072a007986 */ /* 0x002fe8000c10190c */
[----:B--2---:R-:W-:Y:S04]  /*1bb0*/  STG.E desc[UR12][R42.64+0x100], R11 ;  /* 0x0001000b2a007986 */ /* 0x004fe8000c10190c */
[----:B---3--:R-:W-:Y:S04]  /*1bc0*/  STG.E desc[UR12][R42.64+0x180], R13 ;  /* 0x0001800d2a007986 */ /* 0x008fe8000c10190c */
[----:B----4-:R-:W-:Y:S04]  /*1bd0*/  STG.E desc[UR12][R42.64+0x200], R5 ;  /* 0x000200052a007986 */ /* 0x010fe8000c10190c */
        /* <DEDUP_REMOVED lines=15> */
.L_x_446:
[----:B------:R-:W-:-:S04]  /*1cd0*/  ISETP.NE.U32.AND P0, PT, RZ, UR7, PT ;  /* 0x00000007ff007c0c */ /* 0x000fc8000bf05070 */
[----:B------:R-:W-:-:S13]  /*1ce0*/  ISETP.NE.AND.EX P0, PT, RZ, UR4, PT, P0 ;  /* 0x00000004ff007c0c */ /* 0x000fda000bf05300 */
[----:B------:R-:W-:Y:S05]  /*1cf0*/  @!P0 EXIT ;  /* 0x000000000000894d */ /* 0x000fea0003800000 */
[----:B------:R-:W0:Y:S02]  /*1d00*/  LDCU.64 UR4, c[0x0][0x380] ;  /* 0x00007000ff0477ac */ /* 0x000e240008000a00 */
[----:B0-----:R-:W-:-:S06]  /*1d10*/  UIMAD.WIDE UR4, UR6, 0x7b80, UR4 ;  /* 0x00007b80060478a5 */ /* 0x001fcc000f8e0204 */
[----:B------:R-:W-:Y:S02]  /*1d20*/  IMAD.U32 R2, RZ, RZ, UR4 ;  /* 0x00000004ff027e24 */ /* 0x000fe4000f8e00ff */
[----:B------:R-:W-:-:S05]  /*1d30*/  IMAD.U32 R3, RZ, RZ, UR5 ;  /* 0x00000005ff037e24 */ /* 0x000fca000f8e00ff */
[----:B------:R0:W2:Y:S01]  /*1d40*/  LDG.E R0, desc[UR12][R2.64] ;  /* 0x0000000c02007981 */ /* 0x0000a2000c1e1900 */
[----:B------:R-:W1:Y:S02]  /*1d50*/  S2R R43, SR_TID.X ;  /* 0x00000000002b7919 */ /* 0x000e640000002100 */
[C---:B-1----:R-:W-:Y:S02]  /*1d60*/  LOP3.LUT R28, R43.reuse, 0x1f, RZ, 0xc0, !PT ;  /* 0x0000001f2b1c7812 */ /* 0x042fe400078ec0ff */
[----:B------:R-:W-:-:S05]  /*1d70*/  LOP3.LUT R5, R43, 0x3e0, RZ, 0xc0, !PT ;  /* 0x000003e02b057812 */ /* 0x000fca00078ec0ff */
[----:B------:R-:W-:-:S04]  /*1d80*/  IMAD R28, R5, 0x13, R28 ;  /* 0x00000013051c7824 */ /* 0x000fc800078e021c */
[C---:B------:R-:W-:Y:S01]  /*1d90*/  VIADD R4, R28.reuse, 0x20 ;  /* 0x000000201c047836 */ /* 0x040fe20000000000 */
[C---:B------:R-:W-:Y:S01]  /*1da0*/  ISETP.GE.U32.AND P1, PT, R28.reuse, UR7, PT ;  /* 0x000000071c007c0c */ /* 0x040fe2000bf26070 */
[C---:B------:R-:W-:Y:S01]  /*1db0*/  VIADD R5, R28.reuse, 0x40 ;  /* 0x000000401c057836 */ /* 0x040fe20000000000 */
[C---:B0-----:R-:W-:Y:S01]  /*1dc0*/  LEA R2, P0, R28.reuse, UR4, 0x2 ;  /* 0x000000041c027c11 */ /* 0x041fe2000f8010ff */
[----:B------:R-:W-:Y:S01]  /*1dd0*/  VIADD R3, R28, 0x80 ;  /* 0x000000801c037836 */ /* 0x000fe20000000000 */
[----:B------:R-:W-:Y:S01]  /*1de0*/  ISETP.GE.U32.AND P2, PT, R4, UR7, PT ;  /* 0x0000000704007c0c */ /* 0x000fe2000bf46070 */
[C---:B------:R-:W-:Y:S01]  /*1df0*/  VIADD R4, R28.reuse, 0xa0 ;  /* 0x000000a01c047836 */ /* 0x040fe20000000000 */
[----:B------:R-:W-:Y:S01]  /*1e00*/  ISETP.GE.U32.AND P3, PT, R5, UR7, PT ;  /* 0x0000000705007c0c */ /* 0x000fe2000bf66070 */
[C---:B------:R-:W-:Y:S01]  /*1e10*/  VIADD R5, R28.reuse, 0xc0 ;  /* 0x000000c01c057836 */ /* 0x040fe20000000000 */
[----:B------:R-:W-:Y:S01]  /*1e20*/  ISETP.GE.U32.AND P5, PT, R3, UR7, PT ;  /* 0x0000000703007c0c */ /* 0x000fe2000bfa6070 */
[----:B------:R-:W-:Y:S01]  /*1e30*/  VIADD R6, R28, 0x60 ;  /* 0x000000601c067836 */ /* 0x000fe20000000000 */
[----:B------:R-:W-:Y:S01]  /*1e40*/  ISETP.GE.U32.AND P6, PT, R4, UR7, PT ;  /* 0x0000000704007c0c */ /* 0x000fe2000bfc6070 */
[----:B------:R-:W-:Y:S01]  /*1e50*/  IMAD.X R3, RZ, RZ, UR5, P0 ;  /* 0x00000005ff037e24 */ /* 0x000fe200080e06ff */
[----:B------:R-:W-:Y:S01]  /*1e60*/  ISETP.GE.U32.AND P0, PT, R5, UR7, PT ;  /* 0x0000000705007c0c */ /* 0x000fe2000bf06070 */
[----:B------:R-:W-:Y:S01]  /*1e70*/  VIADD R5, R28, 0xe0 ;  /* 0x000000e01c057836 */ /* 0x000fe20000000000 */
[----:B------:R-:W-:Y:S01]  /*1e80*/  ISETP.GE.U32.AND P4, PT, R6, UR7, PT ;  /* 0x0000000706007c0c */ /* 0x000fe2000bf86070 */
[----:B------:R-:W-:-:S02]  /*1e90*/  VIADD R41, R28, 0x100 ;  /* 0x000001001c297836 */ /* 0x000fc40000000000 */
[C---:B------:R-:W-:Y:S02]  /*1ea0*/  VIADD R7, R28.reuse, 0x120 ;  /* 0x000001201c077836 */ /* 0x040fe40000000000 */
[C---:B------:R-:W-:Y:S02]  /*1eb0*/  VIADD R40, R28.reuse, 0x240 ;  /* 0x000002401c287836 */ /* 0x040fe40000000000 */
[----:B--2---:R-:W-:Y:S02]  /*1ec0*/  IMAD.MOV.U32 R4, RZ, RZ, R0 ;  /* 0x000000ffff047224 */ /* 0x004fe400078e0000 */
[----:B------:R-:W2:Y:S01]  /*1ed0*/  @!P1 LDG.E R0, desc[UR12][R2.64] ;  /* 0x0000000c02009981 */ /* 0x000ea2000c1e1900 */
[----:B------:R-:W-:Y:S01]  /*1ee0*/  ISETP.GE.U32.AND P1, PT, R5, UR7, PT ;  /* 0x0000000705007c0c */ /* 0x000fe2000bf26070 */
[----:B------:R-:W-:Y:S02]  /*1ef0*/  IMAD.MOV.U32 R8, RZ, RZ, R4 ;  /* 0x000000ffff087224 */ /* 0x000fe400078e0004 */
[----:B------:R-:W-:-:S02]  /*1f00*/  VIADD R5, R28, 0x140 ;  /* 0x000001401c057836 */ /* 0x000fc40000000000 */
[--C-:B------:R-:W-:Y:S02]  /*1f10*/  IMAD.MOV.U32 R10, RZ, RZ, R4.reuse ;  /* 0x000000ffff0a7224 */ /* 0x100fe400078e0004 */
[----:B------:R-:W3:Y:S01]  /*1f20*/  @!P3 LDG.E R8, desc[UR12][R2.64+0x100] ;  /* 0x0001000c0208b981 */ /* 0x000ee2000c1e1900 */
[----:B------:R-:W-:Y:S01]  /*1f30*/  ISETP.GE.U32.AND P3, PT, R5, UR7, PT ;  /* 0x0000000705007c0c */ /* 0x000fe2000bf66070 */
[C---:B------:R-:W-:Y:S02]  /*1f40*/  VIADD R5, R28.reuse, 0x160 ;  /* 0x000001601c057836 */ /* 0x040fe40000000000 */
[--C-:B------:R-:W-:Y:S01]  /*1f50*/  IMAD.MOV.U32 R12, RZ, RZ, R4.reuse ;  /* 0x000000ffff0c7224 */ /* 0x100fe200078e0004 */
[----:B------:R-:W4:Y:S01]  /*1f60*/  @!P4 LDG.E R10, desc[UR12][R2.64+0x180] ;  /* 0x0001800c020ac981 */ /* 0x000f22000c1e1900 */
[----:B------:R-:W-:Y:S01]  /*1f70*/  IMAD.MOV.U32 R14, RZ, RZ, R4 ;  /* 0x000000ffff0e7224 */ /* 0x000fe200078e0004 */
[----:B------:R-:W-:Y:S01]  /*1f80*/  ISETP.GE.U32.AND P4, PT, R5, UR7, PT ;  /* 0x0000000705007c0c */ /* 0x000fe2000bf86070 */
[----:B------:R-:W-:-:S02]  /*1f90*/  VIADD R5, R28, 0x180 ;  /* 0x000001801c057836 */ /* 0x000fc40000000000 */
[--C-:B------:R-:W-:Y:S01]  /*1fa0*/  IMAD.MOV.U32 R6, RZ, RZ, R4.reuse ;  /* 0x000000ffff067224 */ /* 0x100fe200078e0004 */
[----:B------:R-:W5:Y:S01]  /*1fb0*/  @!P5 LDG.E R12, desc[UR12][R2.64+0x200] ;  /* 0x0002000c020cd981 */ /* 0x000f62000c1e1900 */
[----:B------:R-:W-:Y:S01]  /*1fc0*/  ISETP.GE.U32.AND P5, PT, R41, UR7, PT ;  /* 0x0000000729007c0c */ /* 0x000fe2000bfa6070 */
[--C-:B------:R-:W-:Y:S02]  /*1fd0*/  IMAD.MOV.U32 R16, RZ, RZ, R4.reuse ;  /* 0x000000ffff107224 */ /* 0x100fe400078e0004 */
[----:B------:R-:W5:Y:S01]  /*1fe0*/  @!P6 LDG.E R14, desc[UR12][R2.64+0x280] ;  /* 0x0002800c020ee981 */ /* 0x000f62000c1e1900 */
[----:B------:R-:W-:Y:S01]  /*1ff0*/  ISETP.GE.U32.AND P6, PT, R5, UR7, PT ;  /* 0x0000000705007c0c */ /* 0x000fe2000bfc6070 */
[----:B------:R-:W-:Y:S02]  /*2000*/  VIADD R5, R28, 0x1a0 ;  /* 0x000001a01c057836 */ /* 0x000fe40000000000 */
[----:B------:R-:W5:Y:S01]  /*2010*/  @!P2 LDG.E R6, desc[UR12][R2.64+0x80] ;  /* 0x0000800c0206a981 */ /* 0x000f62000c1e1900 */
[----:B------:R-:W-:Y:S01]  /*2020*/  ISETP.GE.U32.AND P2, PT, R7, UR7, PT ;  /* 0x0000000707007c0c */ /* 0x000fe2000bf46070 */
[----:B------:R-:W-:-:S02]  /*2030*/  IMAD.MOV.U32 R18, RZ, RZ, R4 ;  /* 0x000000ffff127224 */ /* 0x000fc400078e0004 */
[--C-:B------:R-:W-:Y:S01]  /*2040*/  IMAD.MOV.U32 R20, RZ, RZ, R4.reuse ;  /* 0x000000ffff147224 */ /* 0x100fe200078e0004 */
[----:B------:R-:W5:Y:S01]  /*2050*/  @!P0 LDG.E R16, desc[UR12][R2.64+0x300] ;  /* 0x0003000c02108981 */ /* 0x000f62000c1e1900 */
[----:B------:R-:W-:Y:S01]  /*2060*/  ISETP.GE.U32.AND P0, PT, R5, UR7, PT ;  /* 0x0000000705007c0c */ /* 0x000fe2000bf06070 */
[C---:B------:R-:W-:Y:S02]  /*2070*/  VIADD R7, R28.reuse, 0x1c0 ;  /* 0x000001c01c077836 */ /* 0x040fe40000000000 */
[C---:B------:R-:W-:Y:S01]  /*2080*/  VIADD R5, R28.reuse, 0x1e0 ;  /* 0x000001e01c057836 */ /* 0x040fe20000000000 */
[----:B------:R-:W5:Y:S01]  /*2090*/  @!P1 LDG.E R18, desc[UR12][R2.64+0x380] ;  /* 0x0003800c02129981 */ /* 0x000f62000c1e1900 */
[--C-:B------:R-:W-:Y:S01]  /*20a0*/  IMAD.MOV.U32 R22, RZ, RZ, R4.reuse ;  /* 0x000000ffff167224 */ /* 0x100fe200078e0004 */
[----:B------:R-:W-:Y:S01]  /*20b0*/  ISETP.GE.U32.AND P1, PT, R7, UR7, PT ;  /* 0x0000000707007c0c */ /* 0x000fe2000bf26070 */
[--C-:B------:R-:W-:Y:S01]  /*20c0*/  IMAD.MOV.U32 R24, RZ, RZ, R4.reuse ;  /* 0x000000ffff187224 */ /* 0x100fe200078e0004 */
[----:B------:R-:W5:Y:S01]  /*20d0*/  @!P5 LDG.E R20, desc[UR12][R2.64+0x400] ;  /* 0x0004000c0214d981 */ /* 0x000f62000c1e1900 */
[----:B------:R-:W-:Y:S01]  /*20e0*/  IMAD.MOV.U32 R30, RZ, RZ, R4 ;  /* 0x000000ffff1e7224 */ /* 0x000fe200078e0004 */
[----:B------:R-:W-:Y:S01]  /*20f0*/  ISETP.GE.U32.AND P5, PT, R5, UR7, PT ;  /* 0x0000000705007c0c */ /* 0x000fe2000bfa6070 */
[C---:B------:R-:W-:Y:S01]  /*2100*/  VIADD R5, R28.reuse, 0x200 ;  /* 0x000002001c057836 */ /* 0x040fe20000000000 */
[----:B------:R-:W5:Y:S01]  /*2110*/  @!P2 LDG.E R22, desc[UR12][R2.64+0x480] ;  /* 0x0004800c0216a981 */ /* 0x000f62000c1e1900 */
[----:B------:R-:W-:-:S03]  /*2120*/  VIADD R7, R28, 0x220 ;  /* 0x000002201c077836 */ /* 0x000fc60000000000 */
[----:B------:R-:W5:Y:S01]  /*2130*/  @!P3 LDG.E R24, desc[UR12][R2.64+0x500] ;  /* 0x0005000c0218b981 */ /* 0x000f62000c1e1900 */
[----:B------:R-:W-:Y:S02]  /*2140*/  ISETP.GE.U32.AND P2, PT, R5, UR7, PT ;  /* 0x0000000705007c0c */ /* 0x000fe4000bf46070 */
[----:B------:R-:W-:Y:S01]  /*2150*/  ISETP.GE.U32.AND P3, PT, R7, UR7, PT ;  /* 0x0000000707007c0c */ /* 0x000fe2000bf66070 */
[----:B------:R-:W5:Y:S01]  /*2160*/  @!P4 LDG.E R30, desc[UR12][R2.64+0x580] ;  /* 0x0005800c021ec981 */ /* 0x000f62000c1e1900 */
[----:B------:R-:W-:Y:S01]  /*2170*/  ISETP.GE.U32.AND P4, PT, R40, UR7, PT ;  /* 0x0000000728007c0c */ /* 0x000fe2000bf86070 */
[--C-:B------:R-:W-:Y:S02]  /*2180*/  IMAD.MOV.U32 R32, RZ, RZ, R4.reuse ;  /* 0x000000ffff207224 */ /* 0x100fe400078e0004 */
[--C-:B------:R-:W-:Y:S02]  /*2190*/  IMAD.MOV.U32 R34, RZ, RZ, R4.reuse ;  /* 0x000000ffff227224 */ /* 0x100fe400078e0004 */
[----:B------:R-:W-:-:S02]  /*21a0*/  IMAD.MOV.U32 R38, RZ, RZ, R4 ;  /* 0x000000ffff267224 */ /* 0x000fc400078e0004 */
[--C-:B------:R-:W-:Y:S01]  /*21b0*/  IMAD.MOV.U32 R42, RZ, RZ, R4.reuse ;  /* 0x000000ffff2a7224 */ /* 0x100fe200078e0004 */
[----:B------:R-:W5:Y:S01]  /*21c0*/  @!P6 LDG.E R32, desc[UR12][R2.64+0x600] ;  /* 0x0006000c0220e981 */ /* 0x000f62000c1e1900 */
[--C-:B------:R-:W-:Y:S02]  /*21d0*/  IMAD.MOV.U32 R44, RZ, RZ, R4.reuse ;  /* 0x000000ffff2c7224 */ /* 0x100fe400078e0004 */
[----:B------:R-:W-:Y:S01]  /*21e0*/  IMAD.MOV.U32 R5, RZ, RZ, R4 ;  /* 0x000000ffff057224 */ /* 0x000fe200078e0004 */
[----:B------:R-:W5:Y:S04]  /*21f0*/  @!P0 LDG.E R34, desc[UR12][R2.64+0x680] ;  /* 0x0006800c02228981 */ /* 0x000f68000c1e1900 */
[----:B------:R-:W5:Y:S04]  /*2200*/  @!P1 LDG.E R38, desc[UR12][R2.64+0x700] ;  /* 0x0007000c02269981 */ /* 0x000f68000c1e1900 */
[----:B------:R-:W5:Y:S04]  /*2210*/  @!P5 LDG.E R42, desc[UR12][R2.64+0x780] ;  /* 0x0007800c022ad981 */ /* 0x000f68000c1e1900 */
[----:B------:R-:W5:Y:S04]  /*2220*/  @!P2 LDG.E R44, desc[UR12][R2.64+0x800] ;  /* 0x0008000c022ca981 */ /* 0x000f68000c1e1900 */
[----:B------:R-:W5:Y:S04]  /*2230*/  @!P3 LDG.E R5, desc[UR12][R2.64+0x880] ;  /* 0x0008800c0205b981 */ /* 0x000f68000c1e1900 */
[----:B------:R-:W5:Y:S01]  /*2240*/  @!P4 LDG.E R4, desc[UR12][R2.64+0x900] ;  /* 0x0009000c0204c981 */ /* 0x000f62000c1e1900 */
[----:B------:R-:W0:Y:S01]  /*2250*/  S2R R35, SR_LANEID ;  /* 0x0000000000237919 */ /* 0x000e220000000000 */
[----:B------:R-:W1:Y:S01]  /*2260*/  S2UR UR5, SR_CgaCtaId ;  /* 0x00000000000579c3 */ /* 0x000e620000008800 */
[----:B------:R-:W-:Y:S01]  /*2270*/  SHF.R.U32.HI R36, RZ, 0x5, R43 ;  /* 0x00000005ff247819 */ /* 0x000fe2000001162b */
[----:B------:R-:W-:-:S02]  /*2280*/  UMOV UR4, 0x400 ;  /* 0x0000040000047882 */ /* 0x000fc40000000000 */
[----:B-1----:R-:W-:Y:S02]  /*2290*/  ULEA UR4, UR5, UR4, 0x18 ;  /* 0x0000000405047291 */ /* 0x002fe4000f8ec0ff */
[----:B0-----:R-:W-:-:S05]  /*22a0*/  IMAD R27, R36, 0x260, R35 ;  /* 0x00000260241b7824 */ /* 0x001fca00078e0223 */
[----:B------:R-:W-:-:S05]  /*22b0*/  LEA R27, R27, UR4, 0x2 ;  /* 0x000000041b1b7c11 */ /* 0x000fca000f8e10ff */
[----:B------:R-:W-:Y:S01]  /*22c0*/  IMAD R26, R35, 0x48, R27 ;  /* 0x00000048231a7824 */ /* 0x000fe200078e021b */
[----:B------:R-:W-:Y:S01]  /*22d0*/  UISETP.NE.AND UP0, UPT, UR6, URZ, UPT ;  /* 0x000000ff0600728c */ /* 0x000fe2000bf05270 */
        /* <DEDUP_REMOVED lines=41> */
[----:B0-----:R-:W-:Y:S02]  /*2570*/  IADD3 R8, PT, PT, R23, R24, R25 ;  /* 0x0000001817087210 */ /* 0x001fe40007ffe019 */
[----:B------:R-:W-:Y:S02]  /*2580*/  ISETP.NE.AND P1, PT, R35, 0x1f, PT ;  /* 0x0000001f2300780c */ /* 0x000fe40003f25270 */
[----:B------:R-:W-:Y:S02]  /*2590*/  IADD3 R8, PT, PT, R33, R34, R8 ;  /* 0x0000002221087210 */ /* 0x000fe40007ffe008 */
[----:B------:R-:W-:Y:S02]  /*25a0*/  ISETP.NE.AND P2, PT, R36, 0xc, PT ;  /* 0x0000000c2400780c */ /* 0x000fe40003f45270 */
[----:B------:R-:W-:Y:S02]  /*25b0*/  IADD3 R8, PT, PT, R31, R32, R8 ;  /* 0x000000201f087210 */ /* 0x000fe40007ffe008 */
[----:B------:R-:W-:-:S02]  /*25c0*/  ISETP.GE.U32.AND P3, PT, R43, 0x20, PT ;  /* 0x000000202b00780c */ /* 0x000fc40003f66070 */
        /* <DEDUP_REMOVED lines=29> */
[----:B------:R-:W-:-:S03]  /*27a0*/  IMAD.IADD R11, R11, 0x1, R10 ;  /* 0x000000010b0b7824 */ /* 0x000fc600078e020a */
        /* <DEDUP_REMOVED lines=16> */
[----:B------:R-:W-:-:S04]  /*28b0*/  ISETP.NE.AND P0, PT, R36, 0x8, PT ;  /* 0x000000082400780c */ /* 0x000fc80003f05270 */
[----:B------:R-:W-:Y:S02]  /*28c0*/  SEL R8, R15, R8, !P0 ;  /* 0x000000080f087207 */ /* 0x000fe40004000000 */
[----:B------:R-:W-:Y:S02]  /*28d0*/  ISETP.NE.AND P0, PT, R36, 0xa, PT ;  /* 0x0000000a2400780c */ /* 0x000fe40003f05270 */
[----:B------:R-:W-:Y:S02]  /*28e0*/  SEL R8, R16, R8, !P1 ;  /* 0x0000000810087207 */ /* 0x000fe40004800000 */
[----:B------:R-:W-:Y:S02]  /*28f0*/  ISETP.NE.AND P1, PT, R36, 0xb, PT ;  /* 0x0000000b2400780c */ /* 0x000fe40003f25270 */
[----:B------:R-:W-:Y:S02]  /*2900*/  SEL R8, R17, R8, !P0 ;  /* 0x0000000811087207 */ /* 0x000fe40004000000 */
[----:B------:R-:W-:-:S02]  /*2910*/  ISETP.NE.AND P0, PT, R35, RZ, PT ;  /* 0x000000ff2300720c */ /* 0x000fc40003f05270 */
[----:B------:R-:W-:Y:S01]  /*2920*/  SEL R8, R18, R8, !P1 ;  /* 0x0000000812087207 */ /* 0x000fe20004800000 */
[----:B------:R-:W-:Y:S01]  /*2930*/  @!P2 IMAD.IADD R8, R19, 0x1, R18 ;  /* 0x000000011308a824 */ /* 0x000fe200078e0212 */
[----:B------:R-:W-:Y:S02]  /*2940*/  SEL R9, R37, RZ, P0 ;  /* 0x000000ff25097207 */ /* 0x000fe40000000000 */
[----:B------:R-:W-:-:S03]  /*2950*/  ISETP.NE.AND P0, PT, R43, RZ, PT ;  /* 0x000000ff2b00720c */ /* 0x000fc60003f05270 */
[----:B------:R-:W-:-:S05]  /*2960*/  @P3 IMAD.IADD R37, R8, 0x1, R9 ;  /* 0x0000000108253824 */ /* 0x000fca00078e0209 */
[----:B------:R-:W-:Y:S01]  /*2970*/  SEL R8, R37, RZ, P0 ;  /* 0x000000ff25087207 */ /* 0x000fe20000000000 */
[----:B------:R-:W-:Y:S06]  /*2980*/  BRA `(.L_x_464) ;  /* 0x0000000c005c7947 */ /* 0x000fec0003800000 */
.L_x_463:
[----:B0-----:R-:W-:Y:S02]  /*2990*/  IADD3 R8, PT, PT, R23, R24, R25 ;  /* 0x0000001817087210 */ /* 0x001fe40007ffe019 */
[----:B------:R-:W-:Y:S02]  /*29a0*/  ISETP.NE.AND P1, PT, R35, 0x1f, PT ;  /* 0x0000001f2300780c */ /* 0x000fe40003f25270 */
[----:B------:R-:W-:Y:S02]  /*29b0*/  IADD3 R8, PT, PT, R33, R34, R8 ;  /* 0x0000002221087210 */ /* 0x000fe40007ffe008 */
        /* <DEDUP_REMOVED lines=59> */
[----:B------:R-:W-:Y:S01]  /*2d70*/  ISETP.GT.U32.AND P0, PT, R43, 0x1f, PT ;  /* 0x0000001f2b00780c */ /* 0x000fe20003f04070 */
        /* <DEDUP_REMOVED lines=22> */
.L_x_510:
[----:B------:R-:W-:Y:S05]  /*2ee0*/  @!P0 BRA `(.L_x_467) ;  /* 0x0000000000248947 */ /* 0x000fea0003800000 */
[----:B------:R-:W-:-:S07]  /*2ef0*/  IMAD.MOV.U32 R9, RZ, RZ, 0x1de ;  /* 0x000001deff097424 */ /* 0x000fce00078e00ff */
.L_x_469:
[----:B------:R-:W-:Y:S05]  /*2f00*/  NANOSLEEP R9 ;  /* 0x000000090000735d */ /* 0x000fea0003800000 */
[----:B------:R-:W2:Y:S01]  /*2f10*/  LD.E.64.STRONG.GPU R14, desc[UR12][R16.64+0x100] ;  /* 0x0001000c100e7980 */ /* 0x000ea2000c10fb00 */
[----:B------:R-:W-:Y:S01]  /*2f20*/  UMOV UR5, 0xffffffff ;  /* 0xffffffff00057882 */ /* 0x000fe20000000000 */
[----:B------:R-:W-:Y:S02]  /*2f30*/  SHF.R.U32.HI R9, RZ, 0x1, R9 ;  /* 0x00000001ff097819 */ /* 0x000fe40000011609 */
[----:B--2---:R-:W-:Y:S01]  /*2f40*/  ISETP.NE.AND P0, PT, R14, 0x63, PT ;  /* 0x000000630e00780c */ /* 0x004fe20003f05270 */
[----:B------:R-:W-:-:S12]  /*2f50*/  BRA.DIV UR5, `(.L_x_468) ;  /* 0x0000001a05687947 */ /* 0x000fd8000b800000 */
[----:B------:R-:W-:-:S13]  /*2f60*/  VOTE.ANY P0, !P0 ;  /* 0x0000000000ff7806 */ /* 0x000fda0004000100 */
.L_x_513:
[----:B------:R-:W-:Y:S05]  /*2f70*/  @P0 BRA `(.L_x_469) ;  /* 0xfffffffc00e00947 */ /* 0x000fea000383ffff */
.L_x_467:
[----:B------:R-:W-:Y:S01]  /*2f80*/  UMOV UR5, 0xffffffff ;  /* 0xffffffff00057882 */ /* 0x000fe20000000000 */
[----:B------:R-:W-:Y:S02]  /*2f90*/  ISETP.NE.AND P2, PT, R14, 0x65, PT ;  /* 0x000000650e00780c */ /* 0x000fe40003f45270 */
[----:B------:R-:W-:Y:S11]  /*2fa0*/  BRA.DIV UR5, `(.L_x_470) ;  /* 0x0000001a05747947 */ /* 0x000ff6000b800000 */
[----:B------:R-:W0:Y:S01]  /*2fb0*/  S2R R42, SR_GEMASK ;  /* 0x00000000002a7919 */ /* 0x000e220000003c00 */
[----:B------:R-:W-:Y:S01]  /*2fc0*/  VOTE.ANY R8, PT, !P2 ;  /* 0x0000000000087806 */ /* 0x000fe200050e0100 */
[----:B------:R-:W-:-:S03]  /*2fd0*/  VIADD R19, R35, 0x2 ;  /* 0x0000000223137836 */ /* 0x000fc60000000000 */
[----:B0-----:R-:W-:-:S05]  /*2fe0*/  LOP3.LUT R8, R8, 0x80000000, R42, 0xec, !PT ;  /* 0x8000000008087812 */ /* 0x001fca00078eec2a */
[----:B------:R-:W-:-:S05]  /*2ff0*/  VIADD R9, R8, 0xffffffff ;  /* 0xffffffff08097836 */ /* 0x000fca0000000000 */
[----:B------:R-:W-:-:S04]  /*3000*/  LOP3.LUT R9, R8, R9, RZ, 0xc, !PT ;  /* 0x0000000908097212 */ /* 0x000fc800078e0cff */
[----:B------:R0:W1:Y:S02]  /*3010*/  POPC R38, R9 ;  /* 0x0000000900267309 */ /* 0x0000640000000000 */
[C---:B0-----:R-:W-:Y:S01]  /*3020*/  VIADD R9, R35.reuse, 0x4 ;  /* 0x0000000423097836 */ /* 0x041fe20000000000 */
[----:B-1----:R-:W0:Y:S01]  /*3030*/  SHFL.DOWN PT, R16, R15, 0x1, R38 ;  /* 0x082000000f107989 */ /* 0x002e2200000e0026 */
[----:B------:R-:W-:-:S04]  /*3040*/  ISETP.GE.AND P0, PT, R35, R38, PT ;  /* 0x000000262300720c */ /* 0x000fc80003f06270 */
[----:B0-----:R-:W-:Y:S02]  /*3050*/  SEL R16, R16, RZ, !P0 ;  /* 0x000000ff10107207 */ /* 0x001fe40004000000 */
[----:B------:R-:W-:-:S03]  /*3060*/  ISETP.GT.AND P0, PT, R19, R38, PT ;  /* 0x000000261300720c */ /* 0x000fc60003f04270 */
[----:B------:R-:W-:Y:S02]  /*3070*/  IMAD.IADD R17, R16, 0x1, R15 ;  /* 0x0000000110117824 */ /* 0x000fe400078e020f */
[----:B------:R-:W-:-:S03]  /*3080*/  VIADD R15, R35, 0x10 ;  /* 0x00000010230f7836 */ /* 0x000fc60000000000 */
[----:B------:R-:W0:Y:S02]  /*3090*/  SHFL.DOWN PT, R16, R17, 0x2, R38 ;  /* 0x0840000011107989 */ /* 0x000e2400000e0026 */
[-C--:B------:R-:W-:Y:S02]  /*30a0*/  ISETP.GT.AND P2, PT, R15, R38.reuse, PT ;  /* 0x000000260f00720c */ /* 0x080fe40003f44270 */
[----:B0-----:R-:W-:Y:S02]  /*30b0*/  SEL R16, R16, RZ, !P0 ;  /* 0x000000ff10107207 */ /* 0x001fe40004000000 */
[----:B------:R-:W-:Y:S01]  /*30c0*/  ISETP.GT.AND P0, PT, R9, R38, PT ;  /* 0x000000260900720c */ /* 0x000fe20003f04270 */
[----:B------:R-:W-:Y:S02]  /*30d0*/  VIADD R9, R35, 0x8 ;  /* 0x0000000823097836 */ /* 0x000fe40000000000 */
[----:B------:R-:W-:-:S05]  /*30e0*/  IMAD.IADD R19, R17, 0x1, R16 ;  /* 0x0000000111137824 */ /* 0x000fca00078e0210 */
[----:B------:R-:W0:Y:S02]  /*30f0*/  SHFL.DOWN PT, R16, R19, 0x4, R38 ;  /* 0x0880000013107989 */ /* 0x000e2400000e0026 */
[----:B0-----:R-:W-:Y:S02]  /*3100*/  SEL R16, R16, RZ, !P0 ;  /* 0x000000ff10107207 */ /* 0x001fe40004000000 */
[----:B------:R-:W-:Y:S02]  /*3110*/  ISETP.GT.AND P0, PT, R9, R38, PT ;  /* 0x000000260900720c */ /* 0x000fe40003f04270 */
[----:B------:R-:W0:Y:S01]  /*3120*/  LDC.64 R8, c[0x0][0x390] ;  /* 0x0000e400ff087b82 */ /* 0x000e220000000a00 */
[----:B------:R-:W-:-:S05]  /*3130*/  IMAD.IADD R37, R19, 0x1, R16 ;  /* 0x0000000113257824 */ /* 0x000fca00078e0210 */
[----:B------:R-:W1:Y:S01]  /*3140*/  SHFL.DOWN PT, R16, R37, 0x8, R38 ;  /* 0x0900000025107989 */ /* 0x000e6200000e0026 */
[----:B0-----:R-:W-:Y:S02]  /*3150*/  IADD3 R36, P3, PT, R8, 0x100, RZ ;  /* 0x0000010008247810 */ /* 0x001fe40007f7e0ff */
[----:B-1----:R-:W-:Y:S02]  /*3160*/  SEL R16, R16, RZ, !P0 ;  /* 0x000000ff10107207 */ /* 0x002fe40004000000 */
[----:B------:R-:W-:-:S03]  /*3170*/  ISETP.NE.AND P0, PT, R14, 0x65, PT ;  /* 0x000000650e00780c */ /* 0x000fc60003f05270 */
[----:B------:R-:W-:Y:S02]  /*3180*/  IMAD.IADD R17, R37, 0x1, R16 ;  /* 0x0000000125117824 */ /* 0x000fe400078e0210 */
[----:B------:R-:W-:-:S03]  /*3190*/  IMAD.X R37, RZ, RZ, R9, P3 ;  /* 0x000000ffff257224 */ /* 0x000fc600018e0609 */
[----:B------:R-:W0:Y:S05]  /*31a0*/  SHFL.DOWN PT, R16, R17, 0x10, R38 ;  /* 0x0a00000011107989 */ /* 0x000e2a00000e0026 */
[----:B------:R-:W-:Y:S02]  /*31b0*/  VOTE.ALL P0, P0 ;  /* 0x0000000000ff7806 */ /* 0x000fe40000000000 */
[----:B0-----:R-:W-:-:S05]  /*31c0*/  SEL R16, R16, RZ, !P2 ;  /* 0x000000ff10107207 */ /* 0x001fca0005000000 */
[----:B------:R-:W-:-:S07]  /*31d0*/  IMAD.IADD R19, R17, 0x1, R16 ;  /* 0x0000000111137824 */ /* 0x000fce00078e0210 */
.L_x_522:
[----:B------:R-:W-:Y:S05]  /*31e0*/  @!P0 BRA `(.L_x_471) ;  /* 0x0000000000e48947 */ /* 0x000fea0003800000 */
[----:B------:R-:W-:-:S07]  /*31f0*/  IMAD.MOV.U32 R38, RZ, RZ, 0x1de ;  /* 0x000001deff267424 */ /* 0x000fce00078e00ff */
.L_x_477:
        /* <DEDUP_REMOVED lines=10> */
.L_x_525:
[----:B------:R-:W-:Y:S05]  /*32a0*/  @!P0 BRA `(.L_x_473) ;  /* 0x0000000000248947 */ /* 0x000fea0003800000 */
[----:B------:R-:W-:-:S07]  /*32b0*/  IMAD.MOV.U32 R9, RZ, RZ, R38 ;  /* 0x000000ffff097224 */ /* 0x000fce00078e0026 */
.L_x_475:
[----:B------:R-:W-:Y:S05]  /*32c0*/  NANOSLEEP R9 ;  /* 0x000000090000735d */ /* 0x000fea0003800000 */
[----:B------:R-:W2:Y:S01]  /*32d0*/  LD.E.64.STRONG.GPU R14, desc[UR12][R16.64+-0x100] ;  /* 0xffff000c100e7980 */ /* 0x000ea2000c10fb00 */
[----:B------:R-:W-:Y:S01]  /*32e0*/  UMOV UR5, 0xffffffff ;  /* 0xffffffff00057882 */ /* 0x000fe20000000000 */
[----:B------:R-:W-:Y:S02]  /*32f0*/  SHF.R.U32.HI R9, RZ, 0x1, R9 ;  /* 0x00000001ff097819 */ /* 0x000fe40000011609 */
[----:B--2---:R-:W-:Y:S01]  /*3300*/  ISETP.NE.AND P0, PT, R14, 0x63, PT ;  /* 0x000000630e00780c */ /* 0x004fe20003f05270 */
[----:B------:R-:W-:-:S12]  /*3310*/  BRA.DIV UR5, `(.L_x_474) ;  /* 0x0000001a05c07947 */ /* 0x000fd8000b800000 */
[----:B------:R-:W-:-:S13]  /*3320*/  VOTE.ANY P0, !P0 ;  /* 0x0000000000ff7806 */ /* 0x000fda0004000100 */
.L_x_528:
[----:B------:R-:W-:Y:S05]  /*3330*/  @P0 BRA `(.L_x_475) ;  /* 0xfffffffc00e00947 */ /* 0x000fea000383ffff */
.L_x_473:
[----:B------:R-:W-:Y:S01]  /*3340*/  UMOV UR5, 0xffffffff ;  /* 0xffffffff00057882 */ /* 0x000fe20000000000 */
[----:B------:R-:W-:Y:S02]  /*3350*/  ISETP.NE.AND P0, PT, R14, 0x65, PT ;  /* 0x000000650e00780c */ /* 0x000fe40003f05270 */
[----:B------:R-:W-:Y:S11]  /*3360*/  BRA.DIV UR5, `(.L_x_476) ;  /* 0x0000001a05cc7947 */ /* 0x000ff6000b800000 */
[----:B------:R-:W-:Y:S01]  /*3370*/  VOTE.ANY R8, PT, !P0 ;  /* 0x0000000000087806 */ /* 0x000fe200040e0100 */
[----:B------:R-:W-:-:S03]  /*3380*/  VIADD R18, R18, 0xffffffe0 ;  /* 0xffffffe012127836 */ /* 0x000fc60000000000 */
[----:B------:R-:W-:-:S05]  /*3390*/  LOP3.LUT R8, R8, 0x80000000, R42, 0xec, !PT ;  /* 0x8000000008087812 */ /* 0x000fca00078eec2a */
[----:B------:R-:W-:-:S05]  /*33a0*/  VIADD R9, R8, 0xffffffff ;  /* 0xffffffff08097836 */ /* 0x000fca0000000000 */
[----:B------:R-:W-:Y:S01]  /*33b0*/  LOP3.LUT R9, R8, R9, RZ, 0xc, !PT ;  /* 0x0000000908097212 */ /* 0x000fe200078e0cff */
[----:B------:R-:W-:-:S05]  /*33c0*/  VIADD R8, R35, 0x2 ;  /* 0x0000000223087836 */ /* 0x000fca0000000000 */
[----:B------:R-:W0:Y:S02]  /*33d0*/  POPC R9, R9 ;  /* 0x0000000900097309 */ /* 0x000e240000000000 */
[----:B0-----:R-:W0:Y:S01]  /*33e0*/  SHFL.DOWN PT, R16, R15, 0x1, R9 ;  /* 0x082000000f107989 */ /* 0x001e2200000e0009 */
[----:B------:R-:W-:-:S04]  /*33f0*/  ISETP.GE.AND P0, PT, R35, R9, PT ;  /* 0x000000092300720c */ /* 0x000fc80003f06270 */
[----:B0-----:R-:W-:Y:S02]  /*3400*/  SEL R16, R16, RZ, !P0 ;  /* 0x000000ff10107207 */ /* 0x001fe40004000000 */
[----:B------:R-:W-:Y:S01]  /*3410*/  ISETP.GT.AND P0, PT, R8, R9, PT ;  /* 0x000000090800720c */ /* 0x000fe20003f04270 */
[----:B------:R-:W-:Y:S02]  /*3420*/  VIADD R8, R35, 0x4 ;  /* 0x0000000423087836 */ /* 0x000fe40000000000 */
[----:B------:R-:W-:-:S05]  /*3430*/  IMAD.IADD R44, R16, 0x1, R15 ;  /* 0x00000001102c7824 */ /* 0x000fca00078e020f */
[----:B------:R-:W0:Y:S02]  /*3440*/  SHFL.DOWN PT, R16, R44, 0x2, R9 ;  /* 0x084000002c107989 */ /* 0x000e2400000e0009 */
        /* <DEDUP_REMOVED lines=8> */
[----:B------:R-:W-:-:S03]  /*34d0*/  IMAD.IADD R45, R17, 0x1, R16 ;  /* 0x00000001112d7824 */ /* 0x000fc600078e0210 */
[----:B------:R-:W-:Y:S02]  /*34e0*/  ISETP.GT.AND P2, PT, R8, R9, PT ;  /* 0x000000090800720c */ /* 0x000fe40003f44270 */
        /* <DEDUP_REMOVED lines=8> */
.L_x_537:
[----:B------:R-:W-:Y:S05]  /*3570*/  @P0 BRA `(.L_x_477) ;  /* 0xfffffffc00200947 */ /* 0x000fea000383ffff */
.L_x_471:
        /* <DEDUP_REMOVED lines=15> */
.L_x_465:
[----:B------:R-:W-:Y:S05]  /*3670*/  WARPSYNC.ALL ;  /* 0x0000000000007948 */ /* 0x000fea0003800000 */
[----:B------:R-:W0:Y:S08]  /*3680*/  S2UR UR5, SR_CgaCtaId ;  /* 0x00000000000579c3 */ /* 0x000e300000008800 */
[----:B------:R-:W-:Y:S01]  /*3690*/  BAR.SYNC.DEFER_BLOCKING 0x0 ;  /* 0x0000000000007b1d */ /* 0x000fe20000010000 */
[----:B------:R-:W-:-:S05]  /*36a0*/  ISETP.NE.AND P0, PT, R43, RZ, PT ;  /* 0x000000ff2b00720c */ /* 0x000fca0003f05270 */
[----:B------:R-:W-:Y:S02]  /*36b0*/  UMOV UR4, 0x400 ;  /* 0x0000040000047882 */ /* 0x000fe40000000000 */
[----:B0-----:R-:W-:-:S09]  /*36c0*/  ULEA UR4, UR5, UR4, 0x18 ;  /* 0x0000000405047291 */ /* 0x001fd2000f8ec0ff */
[----:B------:R-:W0:Y:S02]  /*36d0*/  LDS R9, [UR4+0x54] ;  /* 0x00005404ff097984 */ /* 0x000e240008000800 */
[----:B0-----:R-:W-:-:S05]  /*36e0*/  SEL R9, R9, RZ, P0 ;  /* 0x000000ff09097207 */ /* 0x001fca0000000000 */
[----:B------:R-:W-:-:S07]  /*36f0*/  IMAD.IADD R8, R9, 0x1, R8 ;  /* 0x0000000109087824 */ /* 0x000fce00078e0208 */
.L_x_464:
[----:B------:R-:W-:Y:S01]  /*3700*/  IMAD.IADD R25, R25, 0x1, R8 ;  /* 0x0000000119197824 */ /* 0x000fe200078e0208 */
[----:B------:R-:W-:Y:S01]  /*3710*/  BAR.SYNC.DEFER_BLOCKING 0x0 ;  /* 0x0000000000007b1d */ /* 0x000fe20000010000 */
[----:B------:R-:W-:Y:S01]  /*3720*/  ISETP.NE.AND P0, PT, R43, RZ, PT ;  /* 0x000000ff2b00720c */ /* 0x000fe20003f05270 */
[----:B-1----:R-:W-:Y:S02]  /*3730*/  IMAD.U32 R10, RZ, RZ, UR7 ;  /* 0x00000007ff0a7e24 */ /* 0x002fe4000f8e00ff */
[----:B------:R-:W-:Y:S02]  /*3740*/  IMAD.IADD R24, R24, 0x1, R25 ;  /* 0x0000000118187824 */ /* 0x000fe400078e0219 */
[----:B------:R-:W0:Y:S02]  /*3750*/  LDCU.64 UR8, c[0x0][0x388] ;  /* 0x00007100ff0877ac */ /* 0x000e240008000a00 */
[----:B------:R-:W-:-:S04]  /*3760*/  IMAD.IADD R23, R23, 0x1, R24 ;  /* 0x0000000117177824 */ /* 0x000fc800078e0218 */
[----:B------:R-:W-:-:S04]  /*3770*/  IMAD.IADD R34, R34, 0x1, R23 ;  /* 0x0000000122227824 */ /* 0x000fc800078e0217 */
[----:B------:R-:W-:-:S04]  /*3780*/  IMAD.IADD R33, R33, 0x1, R34 ;  /* 0x0000000121217824 */ /* 0x000fc800078e0222 */
[----:B------:R-:W-:-:S04]  /*3790*/  IMAD.IADD R32, R32, 0x1, R33 ;  /* 0x0000000120207824 */ /* 0x000fc800078e0221 */
[----:B------:R-:W-:Y:S01]  /*37a0*/  IMAD.IADD R31, R31, 0x1, R32 ;  /* 0x000000011f1f7824 */ /* 0x000fe200078e0220 */
[----:B------:R-:W-:Y:S03]  /*37b0*/  STS [R26], R25 ;  /* 0x000000191a007388 */ /* 0x000fe60000000800 */
        /* <DEDUP_REMOVED lines=27> */
[----:B------:R1:W-:Y:S04]  /*3970*/  STS [R26+0x40], R3 ;  /* 0x000040031a007388 */ /* 0x0003e80000000800 */
[----:B------:R-:W-:Y:S04]  /*3980*/  STS [R26+0x44], R9 ;  /* 0x000044091a007388 */ /* 0x000fe80000000800 */
[----:B------:R-:W-:Y:S01]  /*3990*/  STS [R26+0x48], R11 ;  /* 0x0000480b1a007388 */ /* 0x000fe20000000800 */
[----:B------:R-:W-:-:S03]  /*39a0*/  NOP ;  /* 0x0000000000007918 */ /* 0x000fc60000000000 */
[----:B------:R-:W-:Y:S04]  /*39b0*/  LDS R33, [R27] ;  /* 0x000000001b217984 */ /* 0x000fe80000000800 */
[----:B------:R-:W-:Y:S04]  /*39c0*/  LDS R35, [R27+0x80] ;  /* 0x000080001b237984 */ /* 0x000fe80000000800 */
        /* <DEDUP_REMOVED lines=17> */
[----:B------:R2:W-:Y:S01]  /*3ae0*/  @!P0 STS [UR4+0x7b80], R10 ;  /* 0x007b800aff008988 */ /* 0x0005e20008000804 */
[----:B------:R-:W-:Y:S01]  /*3af0*/  BAR.SYNC.DEFER_BLOCKING 0x0 ;  /* 0x0000000000007b1d */ /* 0x000fe20000010000 */
[----:B-1----:R-:W-:-:S05]  /*3b00*/  IADD3 R3, P0, PT, R28, UR10, RZ ;  /* 0x0000000a1c037c10 */ /* 0x002fca000ff1e0ff */
[----:B------:R-:W1:Y:S01]  /*3b10*/  S2R R2, SR_TID.X ;  /* 0x0000000000027919 */ /* 0x000e620000002100 */
[----:B------:R-:W3:Y:S01]  /*3b20*/  LDS R29, [UR4+0x7b80] ;  /* 0x007b8004ff1d7984 */ /* 0x000ee20008000800 */
[C---:B-1----:R-:W-:Y:S02]  /*3b30*/  LOP3.LUT R4, R2.reuse, 0x3e0, RZ, 0xc0, !PT ;  /* 0x000003e002047812 */ /* 0x042fe400078ec0ff */
[----:B------:R-:W-:-:S05]  /*3b40*/  LOP3.LUT R2, R2, 0x1f, RZ, 0xc0, !PT ;  /* 0x0000001f02027812 */ /* 0x000fca00078ec0ff */
[----:B------:R-:W-:Y:S02]  /*3b50*/  IMAD R6, R4, 0x13, R2 ;  /* 0x0000001304067824 */ /* 0x000fe400078e0202 */
[----:B------:R-:W-:Y:S01]  /*3b60*/  IMAD.X R4, RZ, RZ, UR11, P0 ;  /* 0x0000000bff047e24 */ /* 0x000fe200080e06ff */
[C---:B0-----:R-:W-:Y:S01]  /*3b70*/  LEA R2, P0, R3.reuse, UR8, 0x2 ;  /* 0x0000000803027c11 */ /* 0x041fe2000f8010ff */
[C---:B------:R-:W-:Y:S02]  /*3b80*/  VIADD R8, R6.reuse, 0x20 ;  /* 0x0000002006087836 */ /* 0x040fe40000000000 */
[C---:B--2---:R-:W-:Y:S01]  /*3b90*/  VIADD R10, R6.reuse, 0xa0 ;  /* 0x000000a0060a7836 */ /* 0x044fe20000000000 */
[----:B------:R-:W-:Y:S01]  /*3ba0*/  LEA.HI.X R3, R3, UR9, R4, 0x2, P0 ;  /* 0x0000000903037c11 */ /* 0x000fe200080f1404 */
[----:B------:R-:W-:Y:S01]  /*3bb0*/  VIADD R4, R6, 0x40 ;  /* 0x0000004006047836 */ /* 0x000fe20000000000 */
[-C--:B---3--:R-:W-:Y:S02]  /*3bc0*/  ISETP.GE.AND P1, PT, R28, R29.reuse, PT ;  /* 0x0000001d1c00720c */ /* 0x088fe40003f26270 */
        /* <DEDUP_REMOVED lines=9> */
[----:B------:R0:W-:Y:S01]  /*3c60*/  @!P1 STG.E desc[UR12][R2.64], R33 ;  /* 0x0000002102009986 */ /* 0x0001e2000c10190c */
[-C--:B------:R-:W-:Y:S01]  /*3c70*/  ISETP.GE.AND P0, PT, R8, R29.reuse, PT ;  /* 0x0000001d0800720c */ /* 0x080fe20003f06270 */
[----:B------:R-:W-:Y:S01]  /*3c80*/  VIADD R8, R6, 0x140 ;  /* 0x0000014006087836 */ /* 0x000fe20000000000 */
[-C--:B------:R-:W-:Y:S01]  /*3c90*/  ISETP.GE.AND P1, PT, R4, R29.reuse, PT ;  /* 0x0000001d0400720c */ /* 0x080fe20003f26270 */
[----:B------:R-:W-:Y:S01]  /*3ca0*/  VIADD R4, R6, 0x120 ;  /* 0x0000012006047836 */ /* 0x000fe20000000000 */
[----:B------:R0:W-:Y:S04]  /*3cb0*/  @!P3 STG.E desc[UR12][R2.64+0x100], R37 ;  /* 0x000100250200b986 */ /* 0x0001e8000c10190c */
[----:B------:R0:W-:Y:S01]  /*3cc0*/  @!P4 STG.E desc[UR12][R2.64+0x180], R39 ;  /* 0x000180270200c986 */ /* 0x0001e2000c10190c */
[-C--:B------:R-:W-:Y:S01]  /*3cd0*/  ISETP.GE.AND P3, PT, R4, R29.reuse, PT ;  /* 0x0000001d0400720c */ /* 0x080fe20003f66270 */
[----:B------:R-:W-:Y:S01]  /*3ce0*/  VIADD R4, R6, 0x160 ;  /* 0x0000016006047836 */ /* 0x000fe20000000000 */
[-C--:B------:R-:W-:Y:S01]  /*3cf0*/  ISETP.GE.AND P4, PT, R8, R29.reuse, PT ;  /* 0x0000001d0800720c */ /* 0x080fe20003f86270 */
[----:B------:R-:W-:Y:S01]  /*3d00*/  VIADD R8, R6, 0x180 ;  /* 0x0000018006087836 */ /* 0x000fe20000000000 */
[----:B------:R0:W-:Y:S01]  /*3d10*/  @!P2 STG.E desc[UR12][R2.64+0x80], R35 ;  /* 0x000080230200a986 */ /* 0x0001e2000c10190c */
[----:B------:R-:W-:-:S03]  /*3d20*/  ISETP.GE.AND P2, PT, R41, R29, PT ;  /* 0x0000001d2900720c */ /* 0x000fc60003f46270 */
[----:B------:R0:W-:Y:S01]  /*3d30*/  @!P5 STG.E desc[UR12][R2.64+0x200], R43 ;  /* 0x0002002b0200d986 */ /* 0x0001e2000c10190c */
        /* <DEDUP_REMOVED lines=29> */
.L_x_451:
[----:B------:R-:W-:Y:S01]  /*3f10*/  BSSY B1, `(.L_x_478) ;  /* 0x0000006000017945 */ /* 0x000fe20003800000 */
[----:B------:R-:W-:Y:S01]  /*3f20*/  PLOP3.LUT P0, PT, P0, PT, PT, 0x8, 0x80 ;  /* 0x000000000080781c */ /* 0x000fe2000070e170 */
[----:B------:R-:W-:-:S12]  /*3f30*/  IMAD.MOV.U32 R8, RZ, RZ, -0x1 ;  /* 0xffffffffff087424 */ /* 0x000fd800078e00ff */
[----:B------:R-:W-:Y:S05]  /*3f40*/  WARPSYNC.COLLECTIVE R8, `(.L_x_479) ;  /* 0x0000000008087348 */ /* 0x000fea0003c00000 */
[----:B------:R-:W-:Y:S01]  /*3f50*/  VOTE.ANY P0, P0 ;  /* 0x0000000000ff7806 */ /* 0x000fe20000000100 */
[----:B------:R-:W-:-:S12]  /*3f60*/  ENDCOLLECTIVE ;  /* 0x000000000000791b */ /* 0x000fd80003800000 */
.L_x_479:
[----:B------:R-:W-:Y:S05]  /*3f70*/  BSYNC B1 ;  /* 0x0000000000017941 */ /* 0x000fea0003800000 */
.L_x_478:
[----:B------:R-:W-:Y:S05]  /*3f80*/  BRA `(.L_x_480) ;  /* 0xffffffd000087947 */ /* 0x000fea000383ffff */
.L_x_453:
[----:B------:R-:W-:Y:S01]  /*3f90*/  BSSY B1, `(.L_x_481) ;  /* 0x0000006000017945 */ /* 0x000fe20003800000 */
[----:B------:R-:W-:Y:S01]  /*3fa0*/  PLOP3.LUT P0, PT, P0, PT, PT, 0x8, 0x80 ;  /* 0x000000000080781c */ /* 0x000fe2000070e170 */
[----:B------:R-:W-:-:S12]  /*3fb0*/  IMAD.MOV.U32 R8, RZ, RZ, -0x1 ;  /* 0xffffffffff087424 */ /* 0x000fd800078e00ff */
[----:B------:R-:W-:Y:S05]  /*3fc0*/  WARPSYNC.COLLECTIVE R8, `(.L_x_482) ;  /* 0x0000000008087348 */ /* 0x000fea0003c00000 */
[----:B------:R-:W-:Y:S01]  /*3fd0*/  VOTE.ANY P0, P0 ;  /* 0x0000000000ff7806 */ /* 0x000fe20000000100 */
[----:B------:R-:W-:-:S12]  /*3fe0*/  ENDCOLLECTIVE ;  /* 0x000000000000791b */ /* 0x000fd80003800000 */
.L_x_482:
[----:B------:R-:W-:Y:S05]  /*3ff0*/  BSYNC B1 ;  /* 0x0000000000017941 */ /* 0x000fea0003800000 */
.L_x_481:
[----:B------:R-:W-:Y:S05]  /*4000*/  BRA `(.L_x_483) ;  /* 0xffffffd0000c7947 */ /* 0x000fea000383ffff */
.L_x_455:
[----:B------:R-:W0:Y:S01]  /*4010*/  S2R R45, SR_GEMASK ;  /* 0x00000000002d7919 */ /* 0x000e220000003c00 */
[----:B------:R-:W-:Y:S01]  /*4020*/  BSSY B1, `(.L_x_484) ;  /* 0x0000007000017945 */ /* 0x000fe20003800000 */
[----:B------:R-:W-:Y:S01]  /*4030*/  ISETP.NE.AND P0, PT, R14, 0x65, PT ;  /* 0x000000650e00780c */ /* 0x000fe20003f05270 */
[----:B------:R-:W-:Y:S01]  /*4040*/  IMAD.MOV.U32 R8, RZ, RZ, -0x1 ;  /* 0xffffffffff087424 */ /* 0x000fe200078e00ff */
[----:B------:R-:W-:-:S13]  /*4050*/  PLOP3.LUT P2, PT, P2, PT, PT, 0x8, 0x80 ;  /* 0x000000000080781c */ /* 0x000fda000174e170 */
[----:B0-----:R-:W-:Y:S05]  /*4060*/  WARPSYNC.COLLECTIVE R8, `(.L_x_485) ;  /* 0x0000000008087348 */ /* 0x001fea0003c00000 */
[----:B------:R-:W-:Y:S01]  /*4070*/  VOTE.ANY R8, PT, P2 ;  /* 0x0000000000087806 */ /* 0x000fe200010e0100 */
[----:B0-----:R-:W-:Y:S06]  /*4080*/  ENDCOLLECTIVE ;  /* 0x000000000000791b */ /* 0x001fec0003800000 */
.L_x_485:
[----:B------:R-:W-:Y:S05]  /*4090*/  BSYNC B1 ;  /* 0x0000000000017941 */ /* 0x000fea0003800000 */
.L_x_484:
[----:B------:R-:W-:Y:S01]  /*40a0*/  LOP3.LUT R8, R8, 0x80000000, R45, 0xec, !PT ;  /* 0x8000000008087812 */ /* 0x000fe200078eec2d */
[----:B------:R-:W-:Y:S02]  /*40b0*/  IMAD.MOV.U32 R10, RZ, RZ, 0x1 ;  /* 0x00000001ff0a7424 */ /* 0x000fe400078e00ff */
[----:B------:R-:W-:Y:S02]  /*40c0*/  VIADD R33, R44, 0x2 ;  /* 0x000000022c217836 */ /* 0x000fe40000000000 */
[----:B------:R-:W-:Y:S02]  /*40d0*/  VIADD R9, R8, 0xffffffff ;  /* 0xffffffff08097836 */ /* 0x000fe40000000000 */
[C---:B------:R-:W-:Y:S02]  /*40e0*/  VIADD R32, R44.reuse, 0x4 ;  /* 0x000000042c207836 */ /* 0x040fe40000000000 */
[----:B------:R-:W-:Y:S01]  /*40f0*/  VIADD R19, R44, 0x8 ;  /* 0x000000082c137836 */ /* 0x000fe20000000000 */
[----:B------:R-:W-:Y:S01]  /*4100*/  LOP3.LUT R38, R8, R9, RZ, 0xc, !PT ;  /* 0x0000000908267212 */ /* 0x000fe200078e0cff */
[----:B------:R-:W-:-:S02]  /*4110*/  IMAD.MOV.U32 R8, RZ, RZ, -0x1 ;  /* 0xffffffffff087424 */ /* 0x000fc400078e00ff */
[----:B------:R-:W-:-:S03]  /*4120*/  VIADD R34, R44, 0x10 ;  /* 0x000000102c227836 */ /* 0x000fc60000000000 */
[----:B------:R-:W0:Y:S02]  /*4130*/  POPC R38, R38 ;  /* 0x0000002600267309 */ /* 0x000e240000000000 */
[----:B0-----:R-:W-:-:S07]  /*4140*/  IMAD.MOV.U32 R9, RZ, RZ, R38 ;  /* 0x000000ffff097224 */ /* 0x001fce00078e0026 */
[----:B------:R-:W-:Y:S05]  /*4150*/  WARPSYNC.COLLECTIVE R8, `(.L_x_486) ;  /* 0x0000000008087348 */ /* 0x000fea0003c00000 */
[----:B------:R0:W1:Y:S02]  /*4160*/  SHFL.DOWN P2, R16, R15, R10, R9 ;  /* 0x0800000a0f107389 */ /* 0x0000640000040009 */
[----:B01----:R-:W-:Y:S05]  /*4170*/  ENDCOLLECTIVE ;  /* 0x000000000000791b */ /* 0x003fea0003800000 */
.L_x_486:
[----:B------:R-:W-:Y:S01]  /*4180*/  IMAD.MOV.U32 R10, RZ, RZ, 0x2 ;  /* 0x00000002ff0a7424 */ /* 0x000fe200078e00ff */
[----:B------:R-:W-:-:S04]  /*4190*/  ISETP.GE.AND P2, PT, R44, R38, PT ;  /* 0x000000262c00720c */ /* 0x000fc80003f46270 */
[----:B------:R-:W-:-:S05]  /*41a0*/  SEL R16, R16, RZ, !P2 ;  /* 0x000000ff10107207 */ /* 0x000fca0005000000 */
[----:B------:R-:W-:-:S04]  /*41b0*/  IMAD.IADD R17, R16, 0x1, R15 ;  /* 0x0000000110117824 */ /* 0x000fc800078e020f */
[----:B------:R-:W-:-:S07]  /*41c0*/  IMAD.MOV.U32 R15, RZ, RZ, R17 ;  /* 0x000000ffff0f7224 */ /* 0x000fce00078e0011 */
[----:B------:R-:W-:Y:S05]  /*41d0*/  WARPSYNC.COLLECTIVE R8, `(.L_x_487) ;  /* 0x0000000008087348 */ /* 0x000fea0003c00000 */
[----:B------:R0:W1:Y:S02]  /*41e0*/  SHFL.DOWN P2, R16, R15, R10, R9 ;  /* 0x0800000a0f107389 */ /* 0x0000640000040009 */
[----:B01----:R-:W-:Y:S05]  /*41f0*/  ENDCOLLECTIVE ;  /* 0x000000000000791b */ /* 0x003fea0003800000 */
.L_x_487:
[----:B------:R-:W-:Y:S01]  /*4200*/  IMAD.MOV.U32 R10, RZ, RZ, 0x4 ;  /* 0x00000004ff0a7424 */ /* 0x000fe200078e00ff */
[----:B------:R-:W-:-:S04]  /*4210*/  ISETP.GT.AND P2, PT, R33, R38, PT ;  /* 0x000000262100720c */ /* 0x000fc80003f44270 */
[----:B------:R-:W-:-:S05]  /*4220*/  SEL R16, R16, RZ, !P2 ;  /* 0x000000ff10107207 */ /* 0x000fca0005000000 */
[----:B------:R-:W-:-:S04]  /*4230*/  IMAD.IADD R35, R17, 0x1, R16 ;  /* 0x0000000111237824 */ /* 0x000fc800078e0210 */
[----:B------:R-:W-:-:S07]  /*4240*/  IMAD.MOV.U32 R15, RZ, RZ, R35 ;  /* 0x000000ffff0f7224 */ /* 0x000fce00078e0023 */
[----:B------:R-:W-:Y:S05]  /*4250*/  WARPSYNC.COLLECTIVE R8, `(.L_x_488) ;  /* 0x0000000008087348 */ /* 0x000fea0003c00000 */
[----:B------:R0:W1:Y:S02]  /*4260*/  SHFL.DOWN P2, R16, R15, R10, R9 ;  /* 0x0800000a0f107389 */ /* 0x0000640000040009 */
[----:B01----:R-:W-:Y:S05]  /*4270*/  ENDCOLLECTIVE ;  /* 0x000000000000791b */ /* 0x003fea0003800000 */
.L_x_488:
        /* <DEDUP_REMOVED lines=8> */
.L_x_489:
        /* <DEDUP_REMOVED lines=8> */
.L_x_490:
[----:B------:R-:W0:Y:S01]  /*4380*/  LDC.64 R8, c[0x0][0x390] ;  /* 0x0000e400ff087b82 */ /* 0x000e220000000a00 */
[----:B------:R-:W-:-:S04]  /*4390*/  ISETP.GT.AND P2, PT, R34, R38, PT ;  /* 0x000000262200720c */ /* 0x000fc80003f44270 */
[----:B------:R-:W-:-:S05]  /*43a0*/  SEL R16, R16, RZ, !P2 ;  /* 0x000000ff10107207 */ /* 0x000fca0005000000 */
[----:B------:R-:W-:Y:S01]  /*43b0*/  IMAD.IADD R36, R17, 0x1, R16 ;  /* 0x0000000111247824 */ /* 0x000fe200078e0210 */
[----:B0-----:R-:W-:Y:S01]  /*43c0*/  IADD3 R35, P2, PT, R8, 0x100, RZ ;  /* 0x0000010008237810 */ /* 0x001fe20007f5e0ff */
[----:B------:R-:W-:-:S04]  /*43d0*/  IMAD.MOV.U32 R8, RZ, RZ, -0x1 ;  /* 0xffffffffff087424 */ /* 0x000fc800078e00ff */
[----:B------:R-:W-:-:S08]  /*43e0*/  IMAD.X R37, RZ, RZ, R9, P2 ;  /* 0x000000ffff257224 */ /* 0x000fd000010e0609 */
[----:B------:R-:W-:Y:S05]  /*43f0*/  WARPSYNC.COLLECTIVE R8, `(.L_x_491) ;  /* 0x0000000008087348 */ /* 0x000fea0003c00000 */
[----:B------:R-:W-:Y:S01]  /*4400*/  VOTE.ALL P0, P0 ;  /* 0x0000000000ff7806 */ /* 0x000fe20000000000 */
[----:B------:R-:W-:-:S12]  /*4410*/  ENDCOLLECTIVE ;  /* 0x000000000000791b */ /* 0x000fd80003800000 */
.L_x_491:
[----:B------:R-:W-:Y:S05]  /*4420*/  BRA `(.L_x_492) ;  /* 0xffffffcc00a07947 */ /* 0x000fea000383ffff */
.L_x_457:
[----:B------:R-:W-:Y:S01]  /*4430*/  BSSY B1, `(.L_x_493) ;  /* 0x0000006000017945 */ /* 0x000fe20003800000 */
[----:B------:R-:W-:Y:S01]  /*4440*/  PLOP3.LUT P0, PT, P0, PT, PT, 0x8, 0x80 ;  /* 0x000000000080781c */ /* 0x000fe2000070e170 */
[----:B------:R-:W-:-:S12]  /*4450*/  IMAD.MOV.U32 R8, RZ, RZ, -0x1 ;  /* 0xffffffffff087424 */ /* 0x000fd800078e00ff */
[----:B------:R-:W-:Y:S05]  /*4460*/  WARPSYNC.COLLECTIVE R8, `(.L_x_494) ;  /* 0x0000000008087348 */ /* 0x000fea0003c00000 */
[----:B------:R-:W-:Y:S01]  /*4470*/  VOTE.ANY P0, P0 ;  /* 0x0000000000ff7806 */ /* 0x000fe20000000100 */
[----:B------:R-:W-:-:S12]  /*4480*/  ENDCOLLECTIVE ;  /* 0x000000000000791b */ /* 0x000fd80003800000 */
.L_x_494:
[----:B------:R-:W-:Y:S05]  /*4490*/  BSYNC B1 ;  /* 0x0000000000017941 */ /* 0x000fea0003800000 */
.L_x_493:
[----:B------:R-:W-:Y:S05]  /*44a0*/  BRA `(.L_x_495) ;  /* 0xffffffcc00b07947 */ /* 0x000fea000383ffff */
.L_x_459:
[----:B------:R-:W-:Y:S01]  /*44b0*/  BSSY B1, `(.L_x_496) ;  /* 0x0000006000017945 */ /* 0x000fe20003800000 */
[----:B------:R-:W-:Y:S01]  /*44c0*/  PLOP3.LUT P0, PT, P0, PT, PT, 0x8, 0x80 ;  /* 0x000000000080781c */ /* 0x000fe2000070e170 */
[----:B------:R-:W-:-:S12]  /*44d0*/  IMAD.MOV.U32 R8, RZ, RZ, -0x1 ;  /* 0xffffffffff087424 */ /* 0x000fd800078e00ff */
[----:B------:R-:W-:Y:S05]  /*44e0*/  WARPSYNC.COLLECTIVE R8, `(.L_x_497) ;  /* 0x0000000008087348 */ /* 0x000fea0003c00000 */
[----:B------:R-:W-:Y:S01]  /*44f0*/  VOTE.ANY P0, P0 ;  /* 0x0000000000ff7806 */ /* 0x000fe20000000100 */
[----:B------:R-:W-:-:S12]  /*4500*/  ENDCOLLECTIVE ;  /* 0x000000000000791b */ /* 0x000fd80003800000 */
.L_x_497:
[----:B------:R-:W-:Y:S05]  /*4510*/  BSYNC B1 ;  /* 0x0000000000017941 */ /* 0x000fea0003800000 */
.L_x_496:
[----:B------:R-:W-:Y:S05]  /*4520*/  BRA `(.L_x_498) ;  /* 0xffffffcc00b47947 */ /* 0x000fea000383ffff */
.L_x_461:
[----:B------:R-:W-:Y:S01]  /*4530*/  BSSY B1, `(.L_x_499) ;  /* 0x0000006000017945 */ /* 0x000fe20003800000 */
[----:B------:R-:W-:Y:S01]  /*4540*/  PLOP3.LUT P2, PT, P0, PT, PT, 0x8, 0x80 ;  /* 0x000000000080781c */ /* 0x000fe2000074e170 */
[----:B------:R-:W-:-:S12]  /*4550*/  IMAD.MOV.U32 R8, RZ, RZ, -0x1 ;  /* 0xffffffffff087424 */ /* 0x000fd800078e00ff */
[----:B------:R-:W-:Y:S05]  /*4560*/  WARPSYNC.COLLECTIVE R8, `(.L_x_500) ;  /* 0x0000000008087348 */ /* 0x000fea0003c00000 */
[----:B------:R-:W-:Y:S01]  /*4570*/  VOTE.ANY R8, PT, P2 ;  /* 0x0000000000087806 */ /* 0x000fe200010e0100 */
[----:B------:R-:W-:Y:S06]  /*4580*/  ENDCOLLECTIVE ;  /* 0x000000000000791b */ /* 0x000fec0003800000 */
.L_x_500:
[----:B------:R-:W-:Y:S05]  /*4590*/  BSYNC B1 ;  /* 0x0000000000017941 */ /* 0x000fea0003800000 */
.L_x_499:
[----:B------:R-:W-:Y:S01]  /*45a0*/  LOP3.LUT R8, R8, 0x80000000, R45, 0xec, !PT ;  /* 0x8000000008087812 */ /* 0x000fe200078eec2d */
[----:B------:R-:W-:Y:S02]  /*45b0*/  IMAD.MOV.U32 R10, RZ, RZ, 0x1 ;  /* 0x00000001ff0a7424 */ /* 0x000fe400078e00ff */
[----:B------:R-:W-:Y:S02]  /*45c0*/  VIADD R18, R18, 0xffffffe0 ;  /* 0xffffffe012127836 */ /* 0x000fe40000000000 */
[----:B------:R-:W-:-:S05]  /*45d0*/  VIADD R9, R8, 0xffffffff ;  /* 0xffffffff08097836 */ /* 0x000fca0000000000 */
[----:B------:R-:W-:Y:S01]  /*45e0*/  LOP3.LUT R17, R8, R9, RZ, 0xc, !PT ;  /* 0x0000000908117212 */ /* 0x000fe200078e0cff */
[----:B------:R-:W-:-:S03]  /*45f0*/  IMAD.MOV.U32 R8, RZ, RZ, -0x1 ;  /* 0xffffffffff087424 */ /* 0x000fc600078e00ff */
[----:B------:R0:W1:Y:S04]  /*4600*/  POPC R9, R17 ;  /* 0x0000001100097309 */ /* 0x0000680000000000 */
[----:B01----:R-:W-:Y:S05]  /*4610*/  WARPSYNC.COLLECTIVE R8, `(.L_x_501) ;  /* 0x0000000008087348 */ /* 0x003fea0003c00000 */
[----:B-1----:R1:W2:Y:S02]  /*4620*/  SHFL.DOWN P2, R16, R15, R10, R9 ;  /* 0x0800000a0f107389 */ /* 0x0022a40000040009 */
[----:B012---:R-:W-:Y:S05]  /*4630*/  ENDCOLLECTIVE ;  /* 0x000000000000791b */ /* 0x007fea0003800000 */
.L_x_501:
[----:B------:R-:W-:Y:S01]  /*4640*/  ISETP.GE.AND P0, PT, R44, R9, PT ;  /* 0x000000092c00720c */ /* 0x000fe20003f06270 */
[----:B------:R-:W-:-:S03]  /*4650*/  IMAD.MOV.U32 R10, RZ, RZ, 0x2 ;  /* 0x00000002ff0a7424 */ /* 0x000fc600078e00ff */
[----:B------:R-:W-:Y:S02]  /*4660*/  SEL R16, R16, RZ, !P0 ;  /* 0x000000ff10107207 */ /* 0x000fe40004000000 */
[----:B------:R-:W-:-:S03]  /*4670*/  ISETP.GT.AND P0, PT, R33, R9, PT ;  /* 0x000000092100720c */ /* 0x000fc60003f04270 */
[----:B------:R-:W-:-:S10]  /*4680*/  IMAD.IADD R15, R16, 0x1, R15 ;  /* 0x00000001100f7824 */ /* 0x000fd400078e020f */
[----:B------:R-:W-:Y:S05]  /*4690*/  WARPSYNC.COLLECTIVE R8, `(.L_x_502) ;  /* 0x0000000008087348 */ /* 0x000fea0003c00000 */
[----:B------:R0:W1:Y:S02]  /*46a0*/  SHFL.DOWN P2, R16, R15, R10, R9 ;  /* 0x0800000a0f107389 */ /* 0x0000640000040009 */
[----:B01----:R-:W-:Y:S05]  /*46b0*/  ENDCOLLECTIVE ;  /* 0x000000000000791b */ /* 0x003fea0003800000 */
.L_x_502:
[----:B------:R-:W-:Y:S01]  /*46c0*/  IMAD.MOV.U32 R10, RZ, RZ, 0x4 ;  /* 0x00000004ff0a7424 */ /* 0x000fe200078e00ff */
[----:B------:R-:W-:Y:S02]  /*46d0*/  SEL R16, R16, RZ, !P0 ;  /* 0x000000ff10107207 */ /* 0x000fe40004000000 */
[----:B------:R-:W-:-:S03]  /*46e0*/  ISETP.GT.AND P0, PT, R32, R9, PT ;  /* 0x000000092000720c */ /* 0x000fc60003f04270 */
[----:B------:R-:W-:-:S10]  /*46f0*/  IMAD.IADD R15, R15, 0x1, R16 ;  /* 0x000000010f0f7824 */ /* 0x000fd400078e0210 */
[----:B------:R-:W-:Y:S05]  /*4700*/  WARPSYNC.COLLECTIVE R8, `(.L_x_503) ;  /* 0x0000000008087348 */ /* 0x000fea0003c00000 */
[----:B------:R0:W1:Y:S02]  /*4710*/  SHFL.DOWN P2, R16, R15, R10, R9 ;  /* 0x0800000a0f107389 */ /* 0x0000640000040009 */
[----:B01----:R-:W-:Y:S05]  /*4720*/  ENDCOLLECTIVE ;  /* 0x000000000000791b */ /* 0x003fea0003800000 */
.L_x_503:
[----:B------:R-:W-:Y:S01]  /*4730*/  IMAD.MOV.U32 R10, RZ, RZ, 0x8 ;  /* 0x00000008ff0a7424 */ /* 0x000fe200078e00ff */
[----:B------:R-:W-:Y:S02]  /*4740*/  SEL R16, R16, RZ, !P0 ;  /* 0x000000ff10107207 */ /* 0x000fe40004000000 */
[----:B------:R-:W-:-:S03]  /*4750*/  ISETP.GT.AND P0, PT, R19, R9, PT ;  /* 0x000000091300720c */ /* 0x000fc60003f04270 */
[----:B------:R-:W-:-:S10]  /*4760*/  IMAD.IADD R15, R15, 0x1, R16 ;  /* 0x000000010f0f7824 */ /* 0x000fd400078e0210 */
[----:B------:R-:W-:Y:S05]  /*4770*/  WARPSYNC.COLLECTIVE R8, `(.L_x_504) ;  /* 0x0000000008087348 */ /* 0x000fea0003c00000 */
[----:B------:R0:W1:Y:S02]  /*4780*/  SHFL.DOWN P2, R16, R15, R10, R9 ;  /* 0x0800000a0f107389 */ /* 0x0000640000040009 */
[----:B01----:R-:W-:Y:S05]  /*4790*/  ENDCOLLECTIVE ;  /* 0x000000000000791b */ /* 0x003fea0003800000 */
.L_x_504:
[----:B------:R-:W-:Y:S01]  /*47a0*/  IMAD.MOV.U32 R10, RZ, RZ, 0x10 ;  /* 0x00000010ff0a7424 */ /* 0x000fe200078e00ff */
[----:B------:R-:W-:Y:S02]  /*47b0*/  SEL R16, R16, RZ, !P0 ;  /* 0x000000ff10107207 */ /* 0x000fe40004000000 */
[----:B------:R-:W-:-:S03]  /*47c0*/  ISETP.GT.AND P0, PT, R34, R9, PT ;  /* 0x000000092200720c */ /* 0x000fc60003f04270 */
[----:B------:R-:W-:-:S10]  /*47d0*/  IMAD.IADD R15, R15, 0x1, R16 ;  /* 0x000000010f0f7824 */ /* 0x000fd400078e0210 */
[----:B------:R-:W-:Y:S05]  /*47e0*/  WARPSYNC.COLLECTIVE R8, `(.L_x_505) ;  /* 0x0000000008087348 */ /* 0x000fea0003c00000 */
[----:B------:R0:W1:Y:S02]  /*47f0*/  SHFL.DOWN P2, R16, R15, R10, R9 ;  /* 0x0800000a0f107389 */ /* 0x0000640000040009 */
[----:B01----:R-:W-:Y:S05]  /*4800*/  ENDCOLLECTIVE ;  /* 0x000000000000791b */ /* 0x003fea0003800000 */
.L_x_505:
[----:B------:R-:W-:Y:S02]  /*4810*/  SEL R16, R16, RZ, !P0 ;  /* 0x000000ff10107207 */ /* 0x000fe40004000000 */
[----:B------:R-:W-:Y:S02]  /*4820*/  ISETP.NE.AND P0, PT, R14, 0x65, PT ;  /* 0x000000650e00780c */ /* 0x000fe40003f05270 */
[----:B------:R-:W-:-:S11]  /*4830*/  IADD3 R36, PT, PT, R15, R16, R36 ;  /* 0x000000100f247210 */ /* 0x000fd60007ffe024 */
[----:B------:R-:W-:Y:S05]  /*4840*/  WARPSYNC.COLLECTIVE R8, `(.L_x_506) ;  /* 0x0000000008087348 */ /* 0x000fea0003c00000 */
[----:B------:R-:W-:Y:S01]  /*4850*/  VOTE.ALL P0, P0 ;  /* 0x0000000000ff7806 */ /* 0x000fe20000000000 */
[----:B------:R-:W-:-:S12]  /*4860*/  ENDCOLLECTIVE ;  /* 0x000000000000791b */ /* 0x000fd80003800000 */
.L_x_506:
[----:B------:R-:W-:Y:S05]  /*4870*/  BRA `(.L_x_507) ;  /* 0xffffffcc00607947 */ /* 0x000fea000383ffff */
.L_x_466:
[----:B------:R-:W-:Y:S01]  /*4880*/  BSSY B0, `(.L_x_508) ;  /* 0x0000006000007945 */ /* 0x000fe20003800000 */
[----:B------:R-:W-:Y:S01]  /*4890*/  PLOP3.LUT P0, PT, P0, PT, PT, 0x8, 0x80 ;  /* 0x000000000080781c */ /* 0x000fe2000070e170 */
[----:B------:R-:W-:-:S12]  /*48a0*/  IMAD.MOV.U32 R8, RZ, RZ, -0x1 ;  /* 0xffffffffff087424 */ /* 0x000fd800078e00ff */
[----:B------:R-:W-:Y:S05]  /*48b0*/  WARPSYNC.COLLECTIVE R8, `(.L_x_509) ;  /* 0x0000000008087348 */ /* 0x000fea0003c00000 */
[----:B------:R-:W-:Y:S01]  /*48c0*/  VOTE.ANY P0, P0 ;  /* 0x0000000000ff7806 */ /* 0x000fe20000000100 */
[----:B------:R-:W-:-:S12]  /*48d0*/  ENDCOLLECTIVE ;  /* 0x000000000000791b */ /* 0x000fd80003800000 */
.L_x_509:
[----:B------:R-:W-:Y:S05]  /*48e0*/  BSYNC B0 ;  /* 0x0000000000007941 */ /* 0x000fea0003800000 */
.L_x_508:
[----:B------:R-:W-:Y:S05]  /*48f0*/  BRA `(.L_x_510) ;  /* 0xffffffe400787947 */ /* 0x000fea000383ffff */
.L_x_468:
[----:B------:R-:W-:Y:S01]  /*4900*/  BSSY B0, `(.L_x_511) ;  /* 0x0000006000007945 */ /* 0x000fe20003800000 */
[----:B------:R-:W-:Y:S01]  /*4910*/  PLOP3.LUT P0, PT, P0, PT, PT, 0x8, 0x80 ;  /* 0x000000000080781c */ /* 0x000fe2000070e170 */
[----:B------:R-:W-:-:S12]  /*4920*/  IMAD.MOV.U32 R8, RZ, RZ, -0x1 ;  /* 0xffffffffff087424 */ /* 0x000fd800078e00ff */
[----:B------:R-:W-:Y:S05]  /*4930*/  WARPSYNC.COLLECTIVE R8, `(.L_x_512) ;  /* 0x0000000008087348 */ /* 0x000fea0003c00000 */
[----:B------:R-:W-:Y:S01]  /*4940*/  VOTE.ANY P0, P0 ;  /* 0x0000000000ff7806 */ /* 0x000fe20000000100 */
[----:B------:R-:W-:-:S12]  /*4950*/  ENDCOLLECTIVE ;  /* 0x000000000000791b */ /* 0x000fd80003800000 */
.L_x_512:
[----:B------:R-:W-:Y:S05]  /*4960*/  BSYNC B0 ;  /* 0x0000000000007941 */ /* 0x000fea0003800000 */
.L_x_511:
[----:B------:R-:W-:Y:S05]  /*4970*/  BRA `(.L_x_513) ;  /* 0xffffffe4007c7947 */ /* 0x000fea000383ffff */
.L_x_470:
        /* <DEDUP_REMOVED lines=8> */
.L_x_515:
[----:B------:R-:W-:Y:S05]  /*4a00*/  BSYNC B0 ;  /* 0x0000000000007941 */ /* 0x000fea0003800000 */
.L_x_514:
[----:B------:R-:W-:Y:S01]  /*4a10*/  LOP3.LUT R8, R8, 0x80000000, R42, 0xec, !PT ;  /* 0x8000000008087812 */ /* 0x000fe200078eec2a */
[----:B------:R-:W-:Y:S02]  /*4a20*/  IMAD.MOV.U32 R10, RZ, RZ, 0x1 ;  /* 0x00000001ff0a7424 */ /* 0x000fe400078e00ff */
[----:B------:R-:W-:Y:S02]  /*4a30*/  VIADD R19, R35, 0x2 ;  /* 0x0000000223137836 */ /* 0x000fe40000000000 */
[----:B------:R-:W-:-:S05]  /*4a40*/  VIADD R9, R8, 0xffffffff ;  /* 0xffffffff08097836 */ /* 0x000fca0000000000 */
[----:B------:R-:W-:Y:S01]  /*4a50*/  LOP3.LUT R38, R8, R9, RZ, 0xc, !PT ;  /* 0x0000000908267212 */ /* 0x000fe200078e0cff */
[----:B------:R-:W-:-:S05]  /*4a60*/  IMAD.MOV.U32 R8, RZ, RZ, -0x1 ;  /* 0xffffffffff087424 */ /* 0x000fca00078e00ff */
[----:B------:R-:W0:Y:S02]  /*4a70*/  POPC R38, R38 ;  /* 0x0000002600267309 */ /* 0x000e240000000000 */
[----:B0-----:R-:W-:Y:S01]  /*4a80*/  IMAD.MOV.U32 R9, RZ, RZ, R38 ;  /* 0x000000ffff097224 */ /* 0x001fe200078e0026 */
[----:B------:R-:W-:-:S13]  /*4a90*/  ISETP.GT.AND P3, PT, R19, R38, PT ;  /* 0x000000261300720c */ /* 0x000fda0003f64270 */
[----:B------:R-:W-:Y:S05]  /*4aa0*/  WARPSYNC.COLLECTIVE R8, `(.L_x_516) ;  /* 0x0000000008087348 */ /* 0x000fea0003c00000 */
[----:B------:R0:W1:Y:S02]  /*4ab0*/  SHFL.DOWN P2, R16, R15, R10, R9 ;  /* 0x0800000a0f107389 */ /* 0x0000640000040009 */
[----:B01----:R-:W-:Y:S05]  /*4ac0*/  ENDCOLLECTIVE ;  /* 0x000000000000791b */ /* 0x003fea0003800000 */
.L_x_516:
        /* <DEDUP_REMOVED lines=8> */
.L_x_517:
[----:B------:R-:W-:Y:S01]  /*4b50*/  IMAD.MOV.U32 R10, RZ, RZ, 0x4 ;  /* 0x00000004ff0a7424 */ /* 0x000fe200078e00ff */
[----:B------:R-:W-:-:S05]  /*4b60*/  SEL R16, R16, RZ, !P3 ;  /* 0x000000ff10107207 */ /* 0x000fca0005800000 */
[----:B------:R-:W-:Y:S02]  /*4b70*/  IMAD.IADD R19, R17, 0x1, R16 ;  /* 0x0000000111137824 */ /* 0x000fe400078e0210 */
[----:B------:R-:W-:Y:S02]  /*4b80*/  VIADD R17, R35, 0x4 ;  /* 0x0000000423117836 */ /* 0x000fe40000000000 */
[----:B------:R-:W-:-:S03]  /*4b90*/  IMAD.MOV.U32 R15, RZ, RZ, R19 ;  /* 0x000000ffff0f7224 */ /* 0x000fc600078e0013 */
[----:B------:R-:W-:Y:S01]  /*4ba0*/  ISETP.GT.AND P3, PT, R17, R38, PT ;  /* 0x000000261100720c */ /* 0x000fe20003f64270 */
[----:B------:R-:W-:-:S12]  /*4bb0*/  VIADD R17, R35, 0x8 ;  /* 0x0000000823117836 */ /* 0x000fd80000000000 */
[----:B------:R-:W-:Y:S05]  /*4bc0*/  WARPSYNC.COLLECTIVE R8, `(.L_x_518) ;  /* 0x0000000008087348 */ /* 0x000fea0003c00000 */
[----:B------:R0:W1:Y:S02]  /*4bd0*/  SHFL.DOWN P2, R16, R15, R10, R9 ;  /* 0x0800000a0f107389 */ /* 0x0000640000040009 */
[----:B01----:R-:W-:Y:S05]  /*4be0*/  ENDCOLLECTIVE ;  /* 0x000000000000791b */ /* 0x003fea0003800000 */
.L_x_518:
[----:B------:R-:W-:Y:S01]  /*4bf0*/  IMAD.MOV.U32 R10, RZ, RZ, 0x8 ;  /* 0x00000008ff0a7424 */ /* 0x000fe200078e00ff */
[----:B------:R-:W-:Y:S02]  /*4c00*/  SEL R16, R16, RZ, !P3 ;  /* 0x000000ff10107207 */ /* 0x000fe40005800000 */
[----:B------:R-:W-:-:S03]  /*4c10*/  ISETP.GT.AND P3, PT, R17, R38, PT ;  /* 0x000000261100720c */ /* 0x000fc60003f64270 */
[----:B------:R-:W-:Y:S02]  /*4c20*/  IMAD.IADD R37, R19, 0x1, R16 ;  /* 0x0000000113257824 */ /* 0x000fe400078e0210 */
[----:B------:R-:W-:Y:S02]  /*4c30*/  VIADD R19, R35, 0x10 ;  /* 0x0000001023137836 */ /* 0x000fe40000000000 */
[----:B------:R-:W-:-:S07]  /*4c40*/  IMAD.MOV.U32 R15, RZ, RZ, R37 ;  /* 0x000000ffff0f7224 */ /* 0x000fce00078e0025 */
[----:B------:R-:W-:Y:S05]  /*4c50*/  WARPSYNC.COLLECTIVE R8, `(.L_x_519) ;  /* 0x0000000008087348 */ /* 0x000fea0003c00000 */
[----:B------:R0:W1:Y:S02]  /*4c60*/  SHFL.DOWN P2, R16, R15, R10, R9 ;  /* 0x0800000a0f107389 */ /* 0x0000640000040009 */
[----:B01----:R-:W-:Y:S05]  /*4c70*/  ENDCOLLECTIVE ;  /* 0x000000000000791b */ /* 0x003fea0003800000 */
.L_x_519:
[----:B------:R-:W-:Y:S01]  /*4c80*/  IMAD.MOV.U32 R10, RZ, RZ, 0x10 ;  /* 0x00000010ff0a7424 */ /* 0x000fe200078e00ff */
[----:B------:R-:W-:-:S05]  /*4c90*/  SEL R16, R16, RZ, !P3 ;  /* 0x000000ff10107207 */ /* 0x000fca0005800000 */
[----:B------:R-:W-:-:S04]  /*4ca0*/  IMAD.IADD R17, R37, 0x1, R16 ;  /* 0x0000000125117824 */ /* 0x000fc800078e0210 */
[----:B------:R-:W-:-:S07]  /*4cb0*/  IMAD.MOV.U32 R15, RZ, RZ, R17 ;  /* 0x000000ffff0f7224 */ /* 0x000fce00078e0011 */
[----:B------:R-:W-:Y:S05]  /*4cc0*/  WARPSYNC.COLLECTIVE R8, `(.L_x_520) ;  /* 0x0000000008087348 */ /* 0x000fea0003c00000 */
[----:B------:R0:W1:Y:S02]  /*4cd0*/  SHFL.DOWN P2, R16, R15, R10, R9 ;  /* 0x0800000a0f107389 */ /* 0x0000640000040009 */
[----:B01----:R-:W-:Y:S05]  /*4ce0*/  ENDCOLLECTIVE ;  /* 0x000000000000791b */ /* 0x003fea0003800000 */
.L_x_520:
        /* <DEDUP_REMOVED lines=10> */
.L_x_521:
[----:B------:R-:W-:Y:S05]  /*4d90*/  BRA `(.L_x_522) ;  /* 0xffffffe400107947 */ /* 0x000fea000383ffff */
.L_x_472:
[----:B------:R-:W-:Y:S01]  /*4da0*/  BSSY B0, `(.L_x_523) ;  /* 0x0000006000007945 */ /* 0x000fe20003800000 */
[----:B------:R-:W-:Y:S01]  /*4db0*/  PLOP3.LUT P0, PT, P0, PT, PT, 0x8, 0x80 ;  /* 0x000000000080781c */ /* 0x000fe2000070e170 */
[----:B------:R-:W-:-:S12]  /*4dc0*/  IMAD.MOV.U32 R8, RZ, RZ, -0x1 ;  /* 0xffffffffff087424 */ /* 0x000fd800078e00ff */
[----:B------:R-:W-:Y:S05]  /*4dd0*/  WARPSYNC.COLLECTIVE R8, `(.L_x_524) ;  /* 0x0000000008087348 */ /* 0x000fea0003c00000 */
[----:B------:R-:W-:Y:S01]  /*4de0*/  VOTE.ANY P0, P0 ;  /* 0x0000000000ff7806 */ /* 0x000fe20000000100 */
[----:B------:R-:W-:-:S12]  /*4df0*/  ENDCOLLECTIVE ;  /* 0x000000000000791b */ /* 0x000fd80003800000 */
.L_x_524:
[----:B------:R-:W-:Y:S05]  /*4e00*/  BSYNC B0 ;  /* 0x0000000000007941 */ /* 0x000fea0003800000 */
.L_x_523:
[----:B------:R-:W-:Y:S05]  /*4e10*/  BRA `(.L_x_525) ;  /* 0xffffffe400207947 */ /* 0x000fea000383ffff */
.L_x_474:
[----:B------:R-:W-:Y:S01]  /*4e20*/  BSSY B0, `(.L_x_526) ;  /* 0x0000006000007945 */ /* 0x000fe20003800000 */
[----:B------:R-:W-:Y:S01]  /*4e30*/  PLOP3.LUT P0, PT, P0, PT, PT, 0x8, 0x80 ;  /* 0x000000000080781c */ /* 0x000fe2000070e170 */
[----:B------:R-:W-:-:S12]  /*4e40*/  IMAD.MOV.U32 R8, RZ, RZ, -0x1 ;  /* 0xffffffffff087424 */ /* 0x000fd800078e00ff */
[----:B------:R-:W-:Y:S05]  /*4e50*/  WARPSYNC.COLLECTIVE R8, `(.L_x_527) ;  /* 0x0000000008087348 */ /* 0x000fea0003c00000 */
[----:B------:R-:W-:Y:S01]  /*4e60*/  VOTE.ANY P0, P0 ;  /* 0x0000000000ff7806 */ /* 0x000fe20000000100 */
[----:B------:R-:W-:-:S12]  /*4e70*/  ENDCOLLECTIVE ;  /* 0x000000000000791b */ /* 0x000fd80003800000 */
.L_x_527:
[----:B------:R-:W-:Y:S05]  /*4e80*/  BSYNC B0 ;  /* 0x0000000000007941 */ /* 0x000fea0003800000 */
.L_x_526:
[----:B------:R-:W-:Y:S05]  /*4e90*/  BRA `(.L_x_528) ;  /* 0xffffffe400247947 */ /* 0x000fea000383ffff */
.L_x_476:
[----:B------:R-:W-:Y:S01]  /*4ea0*/  BSSY B0, `(.L_x_529) ;  /* 0x0000006000007945 */ /* 0x000fe20003800000 */
[----:B------:R-:W-:Y:S01]  /*4eb0*/  PLOP3.LUT P2, PT, P0, PT, PT, 0x8, 0x80 ;  /* 0x000000000080781c */ /* 0x000fe2000074e170 */
[----:B------:R-:W-:-:S12]  /*4ec0*/  IMAD.MOV.U32 R8, RZ, RZ, -0x1 ;  /* 0xffffffffff087424 */ /* 0x000fd800078e00ff */
[----:B------:R-:W-:Y:S05]  /*4ed0*/  WARPSYNC.COLLECTIVE R8, `(.L_x_530) ;  /* 0x0000000008087348 */ /* 0x000fea0003c00000 */
[----:B------:R-:W-:Y:S01]  /*4ee0*/  VOTE.ANY R8, PT, P2 ;  /* 0x0000000000087806 */ /* 0x000fe200010e0100 */
[----:B------:R-:W-:Y:S06]  /*4ef0*/  ENDCOLLECTIVE ;  /* 0x000000000000791b */ /* 0x000fec0003800000 */
.L_x_530:
[----:B------:R-:W-:Y:S05]  /*4f00*/  BSYNC B0 ;  /* 0x0000000000007941 */ /* 0x000fea0003800000 */
.L_x_529:
        /* <DEDUP_REMOVED lines=10> */
.L_x_531:
[----:B------:R-:W-:Y:S01]  /*4fb0*/  ISETP.GE.AND P0, PT, R35, R9, PT ;  /* 0x000000092300720c */ /* 0x000fe20003f06270 */
[----:B------:R-:W-:-:S03]  /*4fc0*/  IMAD.MOV.U32 R10, RZ, RZ, 0x2 ;  /* 0x00000002ff0a7424 */ /* 0x000fc600078e00ff */
[----:B------:R-:W-:-:S05]  /*4fd0*/  SEL R16, R16, RZ, !P0 ;  /* 0x000000ff10107207 */ /* 0x000fca0004000000 */
[----:B------:R-:W-:Y:S02]  /*4fe0*/  IMAD.IADD R44, R16, 0x1, R15 ;  /* 0x00000001102c7824 */ /* 0x000fe400078e020f */
[----:B------:R-:W-:Y:S02]  /*4ff0*/  VIADD R16, R35, 0x2 ;  /* 0x0000000223107836 */ /* 0x000fe40000000000 */
[----:B------:R-:W-:-:S03]  /*5000*/  IMAD.MOV.U32 R15, RZ, RZ, R44 ;  /* 0x000000ffff0f7224 */ /* 0x000fc600078e002c */
[----:B------:R-:W-:-:S13]  /*5010*/  ISETP.GT.AND P0, PT, R16, R9, PT ;  /* 0x000000091000720c */ /* 0x000fda0003f04270 */
[----:B------:R-:W-:Y:S05]  /*5020*/  WARPSYNC.COLLECTIVE R8, `(.L_x_532) ;  /* 0x0000000008087348 */ /* 0x000fea0003c00000 */
[----:B------:R0:W1:Y:S02]  /*5030*/  SHFL.DOWN P2, R16, R15, R10, R9 ;  /* 0x0800000a0f107389 */ /* 0x0000640000040009 */
[----:B01----:R-:W-:Y:S05]  /*5040*/  ENDCOLLECTIVE ;  /* 0x000000000000791b */ /* 0x003fea0003800000 */
.L_x_532:
[----:B------:R-:W-:Y:S01]  /*5050*/  IMAD.MOV.U32 R10, RZ, RZ, 0x4 ;  /* 0x00000004ff0a7424 */ /* 0x000fe200078e00ff */
[----:B------:R-:W-:Y:S01]  /*5060*/  SEL R17, R16, RZ, !P0 ;  /* 0x000000ff10117207 */ /* 0x000fe20004000000 */
[----:B------:R-:W-:-:S04]  /*5070*/  VIADD R16, R35, 0x4 ;  /* 0x0000000423107836 */ /* 0x000fc80000000000 */
[----:B------:R-:W-:Y:S01]  /*5080*/  IMAD.IADD R17, R44, 0x1, R17 ;  /* 0x000000012c117824 */ /* 0x000fe200078e0211 */
[----:B------:R-:W-:-:S03]  /*5090*/  ISETP.GT.AND P0, PT, R16, R9, PT ;  /* 0x000000091000720c */ /* 0x000fc60003f04270 */
[----:B------:R-:W-:-:S10]  /*50a0*/  IMAD.MOV.U32 R15, RZ, RZ, R17 ;  /* 0x000000ffff0f7224 */ /* 0x000fd400078e0011 */
[----:B------:R-:W-:Y:S05]  /*50b0*/  WARPSYNC.COLLECTIVE R8, `(.L_x_533) ;  /* 0x0000000008087348 */ /* 0x000fea0003c00000 */
[----:B------:R0:W1:Y:S02]  /*50c0*/  SHFL.DOWN P2, R16, R15, R10, R9 ;  /* 0x0800000a0f107389 */ /* 0x0000640000040009 */
[----:B01----:R-:W-:Y:S05]  /*50d0*/  ENDCOLLECTIVE ;  /* 0x000000000000791b */ /* 0x003fea0003800000 */
.L_x_533:
[----:B------:R-:W-:Y:S01]  /*50e0*/  IMAD.MOV.U32 R10, RZ, RZ, 0x8 ;  /* 0x00000008ff0a7424 */ /* 0x000fe200078e00ff */
[----:B------:R-:W-:-:S05]  /*50f0*/  SEL R16, R16, RZ, !P0 ;  /* 0x000000ff10107207 */ /* 0x000fca0004000000 */
[----:B------:R-:W-:Y:S02]  /*5100*/  IMAD.IADD R45, R17, 0x1, R16 ;  /* 0x00000001112d7824 */ /* 0x000fe400078e0210 */
[C---:B------:R-:W-:Y:S02]  /*5110*/  VIADD R16, R35.reuse, 0x8 ;  /* 0x0000000823107836 */ /* 0x040fe40000000000 */
[----:B------:R-:W-:Y:S02]  /*5120*/  IMAD.MOV.U32 R15, RZ, RZ, R45 ;  /* 0x000000ffff0f7224 */ /* 0x000fe400078e002d */
[----:B------:R-:W-:Y:S01]  /*5130*/  VIADD R17, R35, 0x10 ;  /* 0x0000001023117836 */ /* 0x000fe20000000000 */
[----:B------:R-:W-:-:S13]  /*5140*/  ISETP.GT.AND P0, PT, R16, R9, PT ;  /* 0x000000091000720c */ /* 0x000fda0003f04270 */
[----:B------:R-:W-:Y:S05]  /*5150*/  WARPSYNC.COLLECTIVE R8, `(.L_x_534) ;  /* 0x0000000008087348 */ /* 0x000fea0003c00000 */
[----:B------:R0:W1:Y:S02]  /*5160*/  SHFL.DOWN P2, R16, R15, R10, R9 ;  /* 0x0800000a0f107389 */ /* 0x0000640000040009 */
[----:B01----:R-:W-:Y:S05]  /*5170*/  ENDCOLLECTIVE ;  /* 0x000000000000791b */ /* 0x003fea0003800000 */
.L_x_534:
[----:B------:R-:W-:Y:S01]  /*5180*/  IMAD.MOV.U32 R10, RZ, RZ, 0x10 ;  /* 0x00000010ff0a7424 */ /* 0x000fe200078e00ff */
[----:B------:R-:W-:Y:S02]  /*5190*/  SEL R16, R16, RZ, !P0 ;  /* 0x000000ff10107207 */ /* 0x000fe40004000000 */
[----:B------:R-:W-:-:S03]  /*51a0*/  ISETP.GT.AND P0, PT, R17, R9, PT ;  /* 0x000000091100720c */ /* 0x000fc60003f04270 */
[----:B------:R-:W-:-:S04]  /*51b0*/  IMAD.IADD R44, R45, 0x1, R16 ;  /* 0x000000012d2c7824 */ /* 0x000fc800078e0210 */
[----:B------:R-:W-:-:S07]  /*51c0*/  IMAD.MOV.U32 R15, RZ, RZ, R44 ;  /* 0x000000ffff0f7224 */ /* 0x000fce00078e002c */
[----:B------:R-:W-:Y:S05]  /*51d0*/  WARPSYNC.COLLECTIVE R8, `(.L_x_535) ;  /* 0x0000000008087348 */ /* 0x000fea0003c00000 */
[----:B------:R0:W1:Y:S02]  /*51e0*/  SHFL.DOWN P2, R16, R15, R10, R9 ;  /* 0x0800000a0f107389 */ /* 0x0000640000040009 */
[----:B01----:R-:W-:Y:S05]  /*51f0*/  ENDCOLLECTIVE ;  /* 0x000000000000791b */ /* 0x003fea0003800000 */
.L_x_535:
[----:B------:R-:W-:Y:S02]  /*5200*/  SEL R16, R16, RZ, !P0 ;  /* 0x000000ff10107207 */ /* 0x000fe40004000000 */
[----:B------:R-:W-:Y:S02]  /*5210*/  ISETP.NE.AND P0, PT, R14, 0x65, PT ;  /* 0x000000650e00780c */ /* 0x000fe40003f05270 */
[----:B------:R-:W-:-:S11]  /*5220*/  IADD3 R19, PT, PT, R44, R16, R19 ;  /* 0x000000102c137210 */ /* 0x000fd60007ffe013 */
[----:B------:R-:W-:Y:S05]  /*5230*/  WARPSYNC.COLLECTIVE R8, `(.L_x_536) ;  /* 0x0000000008087348 */ /* 0x000fea0003c00000 */
[----:B------:R-:W-:Y:S01]  /*5240*/  VOTE.ALL P0, P0 ;  /* 0x0000000000ff7806 */ /* 0x000fe20000000000 */
[----:B------:R-:W-:-:S12]  /*5250*/  ENDCOLLECTIVE ;  /* 0x000000000000791b */ /* 0x000fd80003800000 */
.L_x_536:
[----:B------:R-:W-:Y:S05]  /*5260*/  BRA `(.L_x_537) ;  /* 0xffffffe000c07947 */ /* 0x000fea000383ffff */
.L_x_538:
        /* <DEDUP_REMOVED lines=9> */
.L_x_2581:


//--------------------- .text._ZN3cub18CUB_300001_SM_10006detail4scan16DeviceScanKernelINS2_10policy_hubIiiijN4cuda3std3__44plusIvEEE10Policy1000EN6thrust24THRUST_300001_SM_1000_NS6detail15normal_iteratorINSD_10device_ptrIiEEEESI_NS0_13ScanTileStateIiLb1EEES9_NS0_8NullTypeEjiLb0ESL_EEvT0_T1_T2_iT3_T4_T5_ --------------------------
	.section	.text._ZN3cub18CUB_300001_SM_10006detail4scan16DeviceScanKernelINS2_10policy_hubIiiijN4cuda3std3__44plusIvEEE10Policy1000EN6thrust24THRUST_300001_SM_1000_NS6detail15normal_iteratorINSD_10device_ptrIiEEEESI_NS0_13ScanTileStateIiLb1EEES9_NS0_8NullTypeEjiLb0ESL_EEvT0_T1_T2_iT3_T4_T5_,"ax",@progbits
	.align	128
        .global         _ZN3cub18CUB_300001_SM_10006detail4scan16DeviceScanKernelINS2_10policy_hubIiiijN4cuda3std3__44plusIvEEE10Policy1000EN6thrust24THRUST_300001_SM_1000_NS6detail15normal_iteratorINSD_10device_ptrIiEEEESI_NS0_13ScanTileStateIiLb1EEES9_NS0_8NullTypeEjiLb0ESL_EEvT0_T1_T2_iT3_T4_T5_
        .type           _ZN3cub18CUB_300001_SM_10006detail4scan16DeviceScanKernelINS2_10policy_hubIiiijN4cuda3std3__44plusIvEEE10Policy1000EN6thrust24THRUST_300001_SM_1000_NS6detail15normal_iteratorINSD_10device_ptrIiEEEESI_NS0_13ScanTileStateIiLb1EEES9_NS0_8NullTypeEjiLb0ESL_EEvT0_T1_T2_iT3_T4_T5_,@function
        .size           _ZN3cub18CUB_300001_SM_10006detail4scan16DeviceScanKernelINS2_10policy_hubIiiijN4cuda3std3__44plusIvEEE10Policy1000EN6thrust24THRUST_300001_SM_1000_NS6detail15normal_iteratorINSD_10device_ptrIiEEEESI_NS0_13ScanTileStateIiLb1EEES9_NS0_8NullTypeEjiLb0ESL_EEvT0_T1_T2_iT3_T4_T5_,(.L_x_2582 - _ZN3cub18CUB_300001_SM_10006detail4scan16DeviceScanKernelINS2_10policy_hubIiiijN4cuda3std3__44plusIvEEE10Policy1000EN6thrust24THRUST_300001_SM_1000_NS6detail15normal_iteratorINSD_10device_ptrIiEEEESI_NS0_13ScanTileStateIiLb1EEES9_NS0_8NullTypeEjiLb0ESL_EEvT0_T1_T2_iT3_T4_T5_)
        .other          _ZN3cub18CUB_300001_SM_10006detail4scan16DeviceScanKernelINS2_10policy_hubIiiijN4cuda3std3__44plusIvEEE10Policy1000EN6thrust24THRUST_300001_SM_1000_NS6detail15normal_iteratorINSD_10device_ptrIiEEEESI_NS0_13ScanTileStateIiLb1EEES9_NS0_8NullTypeEjiLb0ESL_EEvT0_T1_T2_iT3_T4_T5_,@"STO_CUDA_ENTRY STV_DEFAULT"
_ZN3cub18CUB_300001_SM_10006detail4scan16DeviceScanKernelINS2_10policy_hubIiiijN4cuda3std3__44plusIvEEE10Policy1000EN6thrust24THRUST_300001_SM_1000_NS6detail15normal_iteratorINSD_10device_ptrIiEEEESI_NS0_13ScanTileStateIiLb1EEES9_NS0_8NullTypeEjiLb0ESL_EEvT0_T1_T2_iT3_T4_T5_:
.text._ZN3cub18CUB_300001_SM_10006detail4scan16DeviceScanKernelINS2_10policy_hubIiiijN4cuda3std3__44plusIvEEE10Policy1000EN6thrust24THRUST_300001_SM_1000_NS6detail15normal_iteratorINSD_10device_ptrIiEEEESI_NS0_13ScanTileStateIiLb1EEES9_NS0_8NullTypeEjiLb0ESL_EEvT0_T1_T2_iT3_T4_T5_:
[----:B------:R-:W-:Y:S08]  /*0000*/  LDC R1, c[0x0][0x37c] ;  /* 0x0000df00ff017b82 */ /* 0x000ff00000000800 */
[----:B------:R-:W0:Y:S01]  /*0010*/  S2UR UR4, SR_CTAID.X ;  /* 0x00000000000479c3 */ /* 0x000e220000002500 */
[----:B------:R-:W1:Y:S01]  /*0020*/  LDCU UR5, c[0x0][0x3a0] ;  /* 0x00007400ff0577ac */ /* 0x000e620008000800 */
[----:B------:R-:W2:Y:S06]  /*0030*/  LDCU.64 UR8, c[0x0][0x358] ;  /* 0x00006b00ff0877ac */ /* 0x000eac0008000a00 */
[----:B------:R-:W0:Y:S02]  /*0040*/  LDC R42, c[0x0][0x398] ;  /* 0x0000e600ff2a7b82 */ /* 0x000e240000000800 */
[----:B0-----:R-:W-:-:S04]  /*0050*/  VIADD R42, R42, UR4 ;  /* 0x000000042a2a7c36 */ /* 0x001fc80008000000 */
[----:B------:R-:W-:-:S05]  /*0060*/  IMAD R3, R42, 0x2100, RZ ;  /* 0x000021002a037824 */ /* 0x000fca00078e02ff */
[----:B-1----:R-:W-:-:S04]  /*0070*/  IADD3 R0, PT, PT, -R3, UR5, RZ ;  /* 0x0000000503007c10 */ /* 0x002fc8000fffe1ff */
[----:B------:R-:W-:-:S13]  /*0080*/  ISETP.GE.U32.AND P0, PT, R0, 0x2101, PT ;  /* 0x000021010000780c */ /* 0x000fda0003f06070 */
[----:B--2---:R-:W-:Y:S05]  /*0090*/  @!P0 BRA `(.L_x_539) ;  /* 0x0000001c00a88947 */ /* 0x004fea0003800000 */
[----:B------:R-:W0:Y:S01]  /*00a0*/  S2R R16, SR_TID.X ;  /* 0x0000000000107919 */ /* 0x000e220000002100 */
[----:B------:R-:W1:Y:S01]  /*00b0*/  LDCU.64 UR4, c[0x0][0x380] ;  /* 0x00007000ff0477ac */ /* 0x000e620008000a00 */
[C---:B0-----:R-:W-:Y:S02]  /*00c0*/  LOP3.LUT R0, R16.reuse, 0x1f, RZ, 0xc0, !PT ;  /* 0x0000001f10007812 */ /* 0x041fe400078ec0ff */
[----:B------:R-:W-:-:S05]  /*00d0*/  LOP3.LUT R5, R16, 0x3e0, RZ, 0xc0, !PT ;  /* 0x000003e010057812 */ /* 0x000fca00078ec0ff */
[----:B------:R-:W-:-:S05]  /*00e0*/  IMAD R0, R5, 0x16, R0 ;  /* 0x0000001605007824 */ /* 0x000fca00078e0200 */
[----:B------:R-:W-:-:S05]  /*00f0*/  IADD3 R0, P0, PT, R3, R0, RZ ;  /* 0x0000000003007210 */ /* 0x000fca0007f1e0ff */
[----:B------:R-:W-:Y:S02]  /*0100*/  IMAD.X R3, RZ, RZ, RZ, P0 ;  /* 0x000000ffff037224 */ /* 0x000fe400000e06ff */
        /* <DEDUP_REMOVED lines=30> */
[----:B------:R-:W-:Y:S01]  /*02f0*/  ISETP.NE.AND P0, PT, R42, RZ, PT ;  /* 0x000000ff2a00720c */ /* 0x000fe20003f05270 */
        /* <DEDUP_REMOVED lines=28> */
[----:B------:R0:W1:Y:S04]  /*04c0*/  LDS.64 R36, [R27] ;  /* 0x000000001b247984 */ /* 0x0000680000000a00 */
[----:B------:R0:W2:Y:S04]  /*04d0*/  LDS.64 R34, [R27+0x8] ;  /* 0x000008001b227984 */ /* 0x0000a80000000a00 */
[----:B------:R0:W3:Y:S04]  /*04e0*/  LDS.64 R32, [R27+0x10] ;  /* 0x000010001b207984 */ /* 0x0000e80000000a00 */
[----:B------:R0:W4:Y:S04]  /*04f0*/  LDS.64 R18, [R27+0x18] ;  /* 0x000018001b127984 */ /* 0x0001280000000a00 */
        /* <DEDUP_REMOVED lines=8> */
[----:B-1----:R-:W-:Y:S05]  /*0580*/  @P0 BRA `(.L_x_541) ;  /* 0x00000004001c0947 */ /* 0x002fea0003800000 */
[----:B0-2---:R-:W-:Y:S02]  /*0590*/  IADD3 R17, PT, PT, R34, R37, R36 ;  /* 0x0000002522117210 */ /* 0x005fe40007ffe024 */
[C---:B------:R-:W-:Y:S02]  /*05a0*/  ISETP.NE.AND P1, PT, R39.reuse, 0x1f, PT ;  /* 0x0000001f2700780c */ /* 0x040fe40003f25270 */
[----:B---3--:R-:W-:Y:S02]  /*05b0*/  IADD3 R17, PT, PT, R32, R35, R17 ;  /* 0x0000002320117210 */ /* 0x008fe40007ffe011 */
[----:B------:R-:W-:Y:S02]  /*05c0*/  ISETP.GE.U32.AND P2, PT, R16, 0x20, PT ;  /* 0x000000201000780c */ /* 0x000fe40003f46070 */
[----:B----4-:R-:W-:Y:S02]  /*05d0*/  IADD3 R17, PT, PT, R18, R33, R17 ;  /* 0x0000002112117210 */ /* 0x010fe40007ffe011 */
[----:B------:R-:W-:-:S02]  /*05e0*/  ISETP.NE.AND P3, PT, R39, RZ, PT ;  /* 0x000000ff2700720c */ /* 0x000fc40003f65270 */
[----:B------:R-:W-:-:S03]  /*05f0*/  IADD3 R17, PT, PT, R14, R19, R17 ;  /* 0x000000130e117210 */ /* 0x000fc60007ffe011 */
[----:B------:R-:W-:Y:S02]  /*0600*/  @!P1 LEA R43, R40, UR4, 0x2 ;  /* 0x00000004282b9c11 */ /* 0x000fe4000f8e10ff */
[----:B------:R-:W-:-:S04]  /*0610*/  IADD3 R17, PT, PT, R12, R15, R17 ;  /* 0x0000000f0c117210 */ /* 0x000fc80007ffe011 */
[----:B------:R-:W-:-:S04]  /*0620*/  IADD3 R17, PT, PT, R10, R13, R17 ;  /* 0x0000000d0a117210 */ /* 0x000fc80007ffe011 */
[----:B------:R-:W-:-:S04]  /*0630*/  IADD3 R17, PT, PT, R8, R11, R17 ;  /* 0x0000000b08117210 */ /* 0x000fc80007ffe011 */
[----:B------:R-:W-:-:S04]  /*0640*/  IADD3 R17, PT, PT, R6, R9, R17 ;  /* 0x0000000906117210 */ /* 0x000fc80007ffe011 */
[----:B------:R-:W-:-:S04]  /*0650*/  IADD3 R17, PT, PT, R4, R7, R17 ;  /* 0x0000000704117210 */ /* 0x000fc80007ffe011 */
[----:B------:R-:W-:-:S05]  /*0660*/  IADD3 R20, PT, PT, R2, R5, R17 ;  /* 0x0000000502147210 */ /* 0x000fca0007ffe011 */
        /* <DEDUP_REMOVED lines=11> */
[----:B------:R-:W-:-:S04]  /*0720*/  ISETP.NE.AND P0, PT, R40, 0x2, PT ;  /* 0x000000022800780c */ /* 0x000fc80003f05270 */
        /* <DEDUP_REMOVED lines=8> */
[----:B------:R-:W-:Y:S01]  /*07b0*/  SEL R20, R21, R20, !P0 ;  /* 0x0000001415147207 */ /* 0x000fe20004000000 */
[----:B------:R-:W-:Y:S01]  /*07c0*/  IMAD.IADD R21, R42, 0x1, -R17 ;  /* 0x000000012a157824 */ /* 0x000fe200078e0a11 */
[----:B------:R-:W-:Y:S01]  /*07d0*/  ISETP.NE.AND P0, PT, R40, 0x3, PT ;  /* 0x000000032800780c */ /* 0x000fe20003f05270 */
[----:B------:R-:W-:-:S03]  /*07e0*/  IMAD.IADD R23, R23, 0x1, R22 ;  /* 0x0000000117177824 */ /* 0x000fc600078e0216 */
[----:B------:R-:W-:Y:S01]  /*07f0*/  SEL R20, R22, R20, !P0 ;  /* 0x0000001416147207 */ /* 0x000fe20004000000 */
[----:B-1----:R-:W-:Y:S01]  /*0800*/  IMAD.IADD R24, R23, 0x1, R24 ;  /* 0x0000000117187824 */ /* 0x002fe200078e0218 */
[C---:B------:R-:W-:Y:S02]  /*0810*/  ISETP.NE.AND P0, PT, R40.reuse, 0x4, PT ;  /* 0x000000042800780c */ /* 0x040fe40003f05270 */
[----:B------:R-:W-:Y:S01]  /*0820*/  SEL R17, R21, RZ, P3 ;  /* 0x000000ff15117207 */ /* 0x000fe20001800000 */
        /* <DEDUP_REMOVED lines=18> */
[----:B------:R-:W-:Y:S02]  /*0950*/  ISETP.NE.AND P1, PT, R40, 0xb, PT ;  /* 0x0000000b2800780c */ /* 0x000fe40003f25270 */
[----:B------:R-:W-:Y:S02]  /*0960*/  SEL R20, R29, R20, !P0 ;  /* 0x000000141d147207 */ /* 0x000fe40004000000 */
[----:B------:R-:W-:-:S02]  /*0970*/  ISETP.NE.AND P0, PT, R16, RZ, PT ;  /* 0x000000ff1000720c */ /* 0x000fc40003f05270 */
[----:B------:R-:W-:-:S05]  /*0980*/  SEL R20, R30, R20, !P1 ;  /* 0x000000141e147207 */ /* 0x000fca0004800000 */
[----:B------:R-:W-:-:S06]  /*0990*/  @P2 IMAD.IADD R21, R20, 0x1, R17 ;  /* 0x0000000114152824 */ /* 0x000fcc00078e0211 */
[----:B------:R-:W-:Y:S05]  /*09a0*/  @P0 BRA `(.L_x_542) ;  /* 0x0000000c00f00947 */ /* 0x000fea0003800000 */
[----:B------:R-:W0:Y:S01]  /*09b0*/  LDC.64 R16, c[0x0][0x390] ;  /* 0x0000e400ff107b82 */ /* 0x000e220000000a00 */
[----:B------:R-:W-:Y:S02]  /*09c0*/  IMAD.MOV.U32 R30, RZ, RZ, 0x65 ;  /* 0x00000065ff1e7424 */ /* 0x000fe400078e00ff */
[----:B------:R-:W-:-:S03]  /*09d0*/  IMAD.MOV.U32 R21, RZ, RZ, RZ ;  /* 0x000000ffff157224 */ /* 0x000fc600078e00ff */
[----:B0-----:R0:W-:Y:S01]  /*09e0*/  ST.E.64.STRONG.GPU desc[UR8][R16.64+0x100], R30 ;  /* 0x0001001e10007985 */ /* 0x0011e2000c10fb08 */
[----:B------:R-:W-:Y:S05]  /*09f0*/  BRA `(.L_x_542) ;  /* 0x0000000c00dc7947 */ /* 0x000fea0003800000 */
.L_x_541:
[----:B0-2---:R-:W-:Y:S02]  /*0a00*/  IADD3 R17, PT, PT, R34, R37, R36 ;  /* 0x0000002522117210 */ /* 0x005fe40007ffe024 */
[C---:B------:R-:W-:Y:S02]  /*0a10*/  ISETP.NE.AND P1, PT, R39.reuse, 0x1f, PT ;  /* 0x0000001f2700780c */ /* 0x040fe40003f25270 */
[----:B---3--:R-:W-:Y:S02]  /*0a20*/  IADD3 R17, PT, PT, R32, R35, R17 ;  /* 0x0000002320117210 */ /* 0x008fe40007ffe011 */
[----:B------:R-:W-:Y:S02]  /*0a30*/  ISETP.NE.AND P2, PT, R39, RZ, PT ;  /* 0x000000ff2700720c */ /* 0x000fe40003f45270 */
[----:B----4-:R-:W-:-:S04]  /*0a40*/  IADD3 R17, PT, PT, R18, R33, R17 ;  /* 0x0000002112117210 */ /* 0x010fc80007ffe011 */
        /* <DEDUP_REMOVED lines=56> */
[----:B------:R-:W-:-:S02]  /*0dd0*/  ISETP.GT.U32.AND P0, PT, R16, 0x1f, PT ;  /* 0x0000001f1000780c */ /* 0x000fc40003f04070 */
[----:B------:R-:W-:Y:S02]  /*0de0*/  SEL R20, R30, R20, !P1 ;  /* 0x000000141e147207 */ /* 0x000fe40004800000 */
[----:B------:R-:W-:-:S03]  /*0df0*/  ISETP.GE.U32.AND P1, PT, R16, 0x20, PT ;  /* 0x000000201000780c */ /* 0x000fc60003f26070 */
[----:B------:R-:W-:-:S05]  /*0e00*/  IMAD.IADD R20, R20, 0x1, R21 ;  /* 0x0000000114147824 */ /* 0x000fca00078e0215 */
[----:B------:R-:W-:Y:S01]  /*0e10*/  SEL R23, R17, R20, !P1 ;  /* 0x0000001411177207 */ /* 0x000fe20004800000 */
[----:B------:R-:W-:Y:S06]  /*0e20*/  @P0 BRA `(.L_x_543) ;  /* 0x0000000800a80947 */ /* 0x000fec0003800000 */
[----:B------:R-:W0:Y:S01]  /*0e30*/  LDC.64 R20, c[0x0][0x390] ;  /* 0x0000e400ff147b82 */ /* 0x000e220000000a00 */
[----:B------:R-:W-:Y:S02]  /*0e40*/  ISETP.NE.AND P1, PT, R16, RZ, PT ;  /* 0x000000ff1000720c */ /* 0x000fe40003f25270 */
[----:B------:R-:W-:-:S05]  /*0e50*/  LOP3.LUT R17, RZ, R16, RZ, 0x33, !PT ;  /* 0x00000010ff117212 */ /* 0x000fca00078e33ff */
[----:B------:R-:W-:-:S06]  /*0e60*/  IMAD.IADD R24, R42, 0x1, R17 ;  /* 0x000000012a187824 */ /* 0x000fcc00078e0211 */
        /* <DEDUP_REMOVED lines=11> */
.L_x_573:
[----:B------:R-:W-:Y:S05]  /*0f20*/  @!P0 BRA `(.L_x_545) ;  /* 0x0000000000748947 */ /* 0x000fea0003800000 */
[----:B------:R-:W-:-:S07]  /*0f30*/  IMAD.MOV.U32 R22, RZ, RZ, 0x3b8 ;  /* 0x000003b8ff167424 */ /* 0x000fce00078e00ff */
.L_x_547:
[----:B------:R-:W-:Y:S02]  /*0f40*/  VIADD R25, R22, 0x1 ;  /* 0x0000000116197836 */ /* 0x000fe40000000000 */
[----:B------:R-:W-:Y:S02]  /*0f50*/  IMAD R42, R42, 0x41a7, RZ ;  /* 0x000041a72a2a7824 */ /* 0x000fe400078e02ff */
[----:B------:R-:W0:Y:S01]  /*0f60*/  I2F.U32.RP R28, R25 ;  /* 0x00000019001c7306 */ /* 0x000e220000209000 */
[----:B------:R-:W-:Y:S01]  /*0f70*/  IMAD.MOV R29, RZ, RZ, -R25 ;  /* 0x000000ffff1d7224 */ /* 0x000fe200078e0a19 */
[----:B------:R-:W-:Y:S02]  /*0f80*/  ISETP.NE.U32.AND P2, PT, R25, RZ, PT ;  /* 0x000000ff1900720c */ /* 0x000fe40003f45070 */
[----:B------:R-:W-:-:S04]  /*0f90*/  LOP3.LUT R42, R42, 0x7fffffff, RZ, 0xc0, !PT ;  /* 0x7fffffff2a2a7812 */ /* 0x000fc800078ec0ff */
[----:B0-----:R-:W0:Y:S02]  /*0fa0*/  MUFU.RCP R28, R28 ;  /* 0x0000001c001c7308 */ /* 0x001e240000001000 */
[----:B0-----:R-:W-:-:S06]  /*0fb0*/  VIADD R20, R28, 0xffffffe ;  /* 0x0ffffffe1c147836 */ /* 0x001fcc0000000000 */
[----:B------:R0:W1:Y:S02]  /*0fc0*/  F2I.FTZ.U32.TRUNC.NTZ R21, R20 ;  /* 0x0000001400157305 */ /* 0x000064000021f000 */
[----:B0-----:R-:W-:Y:S02]  /*0fd0*/  IMAD.MOV.U32 R20, RZ, RZ, RZ ;  /* 0x000000ffff147224 */ /* 0x001fe400078e00ff */
[----:B-1----:R-:W-:-:S04]  /*0fe0*/  IMAD R29, R29, R21, RZ ;  /* 0x000000151d1d7224 */ /* 0x002fc800078e02ff */
[----:B------:R-:W-:-:S06]  /*0ff0*/  IMAD.HI.U32 R21, R21, R29, R20 ;  /* 0x0000001d15157227 */ /* 0x000fcc00078e0014 */
[----:B------:R-:W-:-:S04]  /*1000*/  IMAD.HI.U32 R21, R21, R42, RZ ;  /* 0x0000002a15157227 */ /* 0x000fc800078e00ff */
[----:B------:R-:W-:-:S04]  /*1010*/  IMAD.MOV R21, RZ, RZ, -R21 ;  /* 0x000000ffff157224 */ /* 0x000fc800078e0a15 */
[----:B------:R-:W-:-:S05]  /*1020*/  IMAD R28, R25, R21, R42 ;  /* 0x00000015191c7224 */ /* 0x000fca00078e022a */
[----:B------:R-:W-:-:S13]  /*1030*/  ISETP.GE.U32.AND P0, PT, R28, R25, PT ;  /* 0x000000191c00720c */ /* 0x000fda0003f06070 */
[----:B------:R-:W-:-:S05]  /*1040*/  @P0 IMAD.IADD R28, R28, 0x1, -R25 ;  /* 0x000000011c1c0824 */ /* 0x000fca00078e0a19 */
[----:B------:R-:W-:-:S13]  /*1050*/  ISETP.GE.U32.AND P0, PT, R28, R25, PT ;  /* 0x000000191c00720c */ /* 0x000fda0003f06070 */
[----:B------:R-:W-:Y:S01]  /*1060*/  @P0 IMAD.IADD R28, R28, 0x1, -R25 ;  /* 0x000000011c1c0824 */ /* 0x000fe200078e0a19 */
[----:B------:R-:W-:-:S04]  /*1070*/  @!P2 LOP3.LUT R28, RZ, R25, RZ, 0x33, !PT ;  /* 0x00000019ff1ca212 */ /* 0x000fc800078e33ff */
[----:B------:R-:W-:Y:S05]  /*1080*/  NANOSLEEP R28 ;  /* 0x0000001c0000735d */ /* 0x000fea0003800000 */
[----:B------:R-:W2:Y:S01]  /*1090*/  LD.E.64.STRONG.GPU R28, desc[UR8][R16.64+0x100] ;  /* 0x00010008101c7980 */ /* 0x000ea2000c10fb00 */
[----:B------:R-:W-:Y:S01]  /*10a0*/  UMOV UR5, 0xffffffff ;  /* 0xffffffff00057882 */ /* 0x000fe20000000000 */
[----:B------:R-:W-:Y:S02]  /*10b0*/  SHF.R.U32.HI R22, RZ, 0x1, R22 ;  /* 0x00000001ff167819 */ /* 0x000fe40000011616 */
[----:B--2---:R-:W-:Y:S01]  /*10c0*/  ISETP.NE.AND P0, PT, R28, 0x63, PT ;  /* 0x000000631c00780c */ /* 0x004fe20003f05270 */
[----:B------:R-:W-:-:S12]  /*10d0*/  BRA.DIV UR5, `(.L_x_546) ;  /* 0x00000036051c7947 */ /* 0x000fd8000b800000 */
[----:B------:R-:W-:-:S13]  /*10e0*/  VOTE.ANY P0, !P0 ;  /* 0x0000000000ff7806 */ /* 0x000fda0004000100 */
.L_x_576:
[----:B------:R-:W-:Y:S05]  /*10f0*/  @P0 BRA `(.L_x_547) ;  /* 0xfffffffc00900947 */ /* 0x000fea000383ffff */
.L_x_545:
[----:B------:R-:W-:Y:S01]  /*1100*/  UMOV UR5, 0xffffffff ;  /* 0xffffffff00057882 */ /* 0x000fe20000000000 */
[----:B------:R-:W-:Y:S02]  /*1110*/  ISETP.NE.AND P0, PT, R28, 0x65, PT ;  /* 0x000000651c00780c */ /* 0x000fe40003f05270 */
[----:B------:R-:W-:Y:S11]  /*1120*/  BRA.DIV UR5, `(.L_x_548) ;  /* 0x0000003605287947 */ /* 0x000ff6000b800000 */
[----:B------:R-:W0:Y:S01]  /*1130*/  S2R R25, SR_GEMASK ;  /* 0x0000000000197919 */ /* 0x000e220000003c00 */
[----:B------:R-:W-:Y:S01]  /*1140*/  VOTE.ANY R21, PT, !P0 ;  /* 0x0000000000157806 */ /* 0x000fe200040e0100 */
        /* <DEDUP_REMOVED lines=10> */
[----:B0-----:R-:W-:Y:S02]  /*11f0*/  IADD3 R44, P3, PT, R16, 0x100, RZ ;  /* 0x00000100102c7810 */ /* 0x001fe40007f7e0ff */
[----:B-1----:R-:W-:Y:S02]  /*1200*/  SEL R22, R22, RZ, !P0 ;  /* 0x000000ff16167207 */ /* 0x002fe40004000000 */
[----:B------:R-:W-:-:S03]  /*1210*/  ISETP.GT.AND P0, PT, R41, R48, PT ;  /* 0x000000302900720c */ /* 0x000fc60003f04270 */
[----:B------:R-:W-:-:S05]  /*1220*/  IMAD.IADD R43, R22, 0x1, R29 ;  /* 0x00000001162b7824 */ /* 0x000fca00078e021d */
[----:B------:R-:W0:Y:S02]  /*1230*/  SHFL.DOWN PT, R22, R43, 0x2, R48 ;  /* 0x084000002b167989 */ /* 0x000e2400000e0030 */
[----:B0-----:R-:W-:Y:S02]  /*1240*/  SEL R22, R22, RZ, !P0 ;  /* 0x000000ff16167207 */ /* 0x001fe40004000000 */
[----:B------:R-:W-:-:S03]  /*1250*/  ISETP.GT.AND P0, PT, R40, R48, PT ;  /* 0x000000302800720c */ /* 0x000fc60003f04270 */
[----:B------:R-:W-:Y:S02]  /*1260*/  IMAD.IADD R45, R43, 0x1, R22 ;  /* 0x000000012b2d7824 */ /* 0x000fe400078e0216 */
[----:B------:R-:W-:-:S03]  /*1270*/  VIADD R43, R39, 0x10 ;  /* 0x00000010272b7836 */ /* 0x000fc60000000000 */
[----:B------:R-:W0:Y:S02]  /*1280*/  SHFL.DOWN PT, R22, R45, 0x4, R48 ;  /* 0x088000002d167989 */ /* 0x000e2400000e0030 */
[-C--:B------:R-:W-:Y:S02]  /*1290*/  ISETP.GT.AND P2, PT, R43, R48.reuse, PT ;  /* 0x000000302b00720c */ /* 0x080fe40003f44270 */
[----:B0-----:R-:W-:Y:S02]  /*12a0*/  SEL R22, R22, RZ, !P0 ;  /* 0x000000ff16167207 */ /* 0x001fe40004000000 */
[----:B------:R-:W-:-:S03]  /*12b0*/  ISETP.GT.AND P0, PT, R30, R48, PT ;  /* 0x000000301e00720c */ /* 0x000fc60003f04270 */
[----:B------:R-:W-:Y:S02]  /*12c0*/  IMAD.IADD R29, R45, 0x1, R22 ;  /* 0x000000012d1d7824 */ /* 0x000fe400078e0216 */
[----:B------:R-:W-:-:S03]  /*12d0*/  IMAD.X R45, RZ, RZ, R17, P3 ;  /* 0x000000ffff2d7224 */ /* 0x000fc600018e0611 */
[----:B------:R-:W0:Y:S02]  /*12e0*/  SHFL.DOWN PT, R22, R29, 0x8, R48 ;  /* 0x090000001d167989 */ /* 0x000e2400000e0030 */
[----:B0-----:R-:W-:Y:S02]  /*12f0*/  SEL R22, R22, RZ, !P0 ;  /* 0x000000ff16167207 */ /* 0x001fe40004000000 */
[----:B------:R-:W-:-:S03]  /*1300*/  ISETP.NE.AND P0, PT, R28, 0x65, PT ;  /* 0x000000651c00780c */ /* 0x000fc60003f05270 */
[----:B------:R-:W-:-:S05]  /*1310*/  IMAD.IADD R47, R29, 0x1, R22 ;  /* 0x000000011d2f7824 */ /* 0x000fca00078e0216 */
[----:B------:R-:W0:Y:S05]  /*1320*/  SHFL.DOWN PT, R22, R47, 0x10, R48 ;  /* 0x0a0000002f167989 */ /* 0x000e2a00000e0030 */
[----:B------:R-:W-:Y:S02]  /*1330*/  VOTE.ALL P0, P0 ;  /* 0x0000000000ff7806 */ /* 0x000fe40000000000 */
[----:B0-----:R-:W-:-:S05]  /*1340*/  SEL R22, R22, RZ, !P2 ;  /* 0x000000ff16167207 */ /* 0x001fca0005000000 */
[----:B------:R-:W-:-:S07]  /*1350*/  IMAD.IADD R46, R47, 0x1, R22 ;  /* 0x000000012f2e7824 */ /* 0x000fce00078e0216 */
.L_x_585:
[----:B------:R-:W-:Y:S05]  /*1360*/  @!P0 BRA `(.L_x_549) ;  /* 0x00000004001c8947 */ /* 0x000fea0003800000 */
[----:B------:R-:W-:-:S07]  /*1370*/  IMAD.MOV.U32 R47, RZ, RZ, 0x3b8 ;  /* 0x000003b8ff2f7424 */ /* 0x000fce00078e00ff */
.L_x_555:
        /* <DEDUP_REMOVED lines=8> */
.L_x_588:
[----:B------:R-:W-:Y:S05]  /*1400*/  @!P0 BRA `(.L_x_551) ;  /* 0x0000000000748947 */ /* 0x000fea0003800000 */
[----:B------:R-:W-:-:S07]  /*1410*/  IMAD.MOV.U32 R22, RZ, RZ, R47 ;  /* 0x000000ffff167224 */ /* 0x000fce00078e002f */
.L_x_553:
        /* <DEDUP_REMOVED lines=27> */
.L_x_591:
[----:B------:R-:W-:Y:S05]  /*15d0*/  @P0 BRA `(.L_x_553) ;  /* 0xfffffffc00900947 */ /* 0x000fea000383ffff */
.L_x_551:
[----:B------:R-:W-:Y:S01]  /*15e0*/  UMOV UR5, 0xffffffff ;  /* 0xffffffff00057882 */ /* 0x000fe20000000000 */
[----:B------:R-:W-:Y:S02]  /*15f0*/  ISETP.NE.AND P0, PT, R28, 0x65, PT ;  /* 0x000000651c00780c */ /* 0x000fe40003f05270 */
[----:B------:R-:W-:Y:S11]  /*1600*/  BRA.DIV UR5, `(.L_x_554) ;  /* 0x0000003605387947 */ /* 0x000ff6000b800000 */
[----:B------:R-:W-:Y:S01]  /*1610*/  VOTE.ANY R21, PT, !P0 ;  /* 0x0000000000157806 */ /* 0x000fe200040e0100 */
[----:B------:R-:W-:-:S03]  /*1620*/  VIADD R24, R24, 0xffffffe0 ;  /* 0xffffffe018187836 */ /* 0x000fc60000000000 */
[----:B------:R-:W-:-:S05]  /*1630*/  LOP3.LUT R21, R21, 0x80000000, R25, 0xec, !PT ;  /* 0x8000000015157812 */ /* 0x000fca00078eec19 */
[----:B------:R-:W-:-:S05]  /*1640*/  VIADD R16, R21, 0xffffffff ;  /* 0xffffffff15107836 */ /* 0x000fca0000000000 */
[----:B------:R-:W-:-:S04]  /*1650*/  LOP3.LUT R16, R21, R16, RZ, 0xc, !PT ;  /* 0x0000001015107212 */ /* 0x000fc800078e0cff */
        /* <DEDUP_REMOVED lines=23> */
.L_x_600:
[----:B------:R-:W-:Y:S05]  /*17d0*/  @P0 BRA `(.L_x_555) ;  /* 0xfffffff800e80947 */ /* 0x000fea000383ffff */
.L_x_549:
        /* <DEDUP_REMOVED lines=8> */
[----:B0-----:R-:W-:-:S05]  /*1860*/  @!P1 LEA R16, R17, R16, 0x18 ;  /* 0x0000001011109211 */ /* 0x001fca00078ec0ff */
[----:B------:R1:W-:Y:S04]  /*1870*/  @!P1 STS [R16+0x8], R31 ;  /* 0x0000081f10009388 */ /* 0x0003e80000000800 */
[----:B------:R1:W-:Y:S01]  /*1880*/  @!P1 STS [R16+0x4], R46 ;  /* 0x0000042e10009388 */ /* 0x0003e20000000800 */
[----:B--2---:R-:W-:Y:S01]  /*1890*/  @!P0 LEA R21, R21, R20, 0x18 ;  /* 0x0000001415158211 */ /* 0x004fe200078ec0ff */
[----:B------:R-:W-:Y:S02]  /*18a0*/  IMAD.MOV.U32 R20, RZ, RZ, R23 ;  /* 0x000000ffff147224 */ /* 0x000fe400078e0017 */
[----:B------:R-:W-:Y:S02]  /*18b0*/  @!P0 IMAD.MOV.U32 R20, RZ, RZ, R46 ;  /* 0x000000ffff148224 */ /* 0x000fe400078e002e */
[----:B------:R1:W-:Y:S05]  /*18c0*/  @!P0 STS [R21+0x4c], R46 ;  /* 0x00004c2e15008388 */ /* 0x0003ea0000000800 */
.L_x_543:
[----:B------:R-:W-:Y:S05]  /*18d0*/  WARPSYNC.ALL ;  /* 0x0000000000007948 */ /* 0x000fea0003800000 */
[----:B------:R-:W0:Y:S08]  /*18e0*/  S2UR UR6, SR_CgaCtaId ;  /* 0x00000000000679c3 */ /* 0x000e300000008800 */
[----:B------:R-:W-:Y:S06]  /*18f0*/  BAR.SYNC.DEFER_BLOCKING 0x0 ;  /* 0x0000000000007b1d */ /* 0x000fec0000010000 */
[----:B------:R-:W-:Y:S01]  /*1900*/  UMOV UR5, 0x400 ;  /* 0x0000040000057882 */ /* 0x000fe20000000000 */
[----:B------:R-:W2:Y:S01]  /*1910*/  S2R R17, SR_TID.X ;  /* 0x0000000000117919 */ /* 0x000ea20000002100 */
[----:B0-----:R-:W-:-:S09]  /*1920*/  ULEA UR5, UR6, UR5, 0x18 ;  /* 0x0000000506057291 */ /* 0x001fd2000f8ec0ff */
[----:B-1----:R-:W0:Y:S01]  /*1930*/  LDS R16, [UR5+0x4c] ;  /* 0x00004c05ff107984 */ /* 0x002e220008000800 */
[----:B--2---:R-:W-:-:S04]  /*1940*/  ISETP.NE.AND P0, PT, R17, RZ, PT ;  /* 0x000000ff1100720c */ /* 0x004fc80003f05270 */
[----:B0-----:R-:W-:-:S05]  /*1950*/  SEL R21, R16, RZ, P0 ;  /* 0x000000ff10157207 */ /* 0x001fca0000000000 */
[----:B------:R-:W-:-:S07]  /*1960*/  IMAD.IADD R21, R21, 0x1, R20 ;  /* 0x0000000115157824 */ /* 0x000fce00078e0214 */
.L_x_542:
[----:B------:R-:W-:Y:S05]  /*1970*/  BSYNC.RECONVERGENT B0 ;  /* 0x0000000000007941 */ /* 0x000fea0003800200 */
.L_x_540:
[----:B------:R-:W-:Y:S01]  /*1980*/  IMAD.IADD R36, R36, 0x1, R21 ;  /* 0x0000000124247824 */ /* 0x000fe200078e0215 */
[----:B0-----:R-:W0:Y:S01]  /*1990*/  S2R R16, SR_TID.X ;  /* 0x0000000000107919 */ /* 0x001e220000002100 */
[----:B------:R-:W1:Y:S01]  /*19a0*/  S2UR UR6, SR_CgaCtaId ;  /* 0x00000000000679c3 */ /* 0x000e620000008800 */
[----:B------:R-:W-:Y:S01]  /*19b0*/  UMOV UR5, 0x400 ;  /* 0x0000040000057882 */ /* 0x000fe20000000000 */
[----:B------:R-:W-:Y:S01]  /*19c0*/  IMAD.IADD R37, R37, 0x1, R36 ;  /* 0x0000000125257824 */ /* 0x000fe200078e0224 */
[----:B------:R-:W2:Y:S03]  /*19d0*/  S2R R17, SR_LANEID ;  /* 0x0000000000117919 */ /* 0x000ea60000000000 */
[----:B------:R-:W-:Y:S02]  /*19e0*/  IMAD.IADD R34, R34, 0x1, R37 ;  /* 0x0000000122227824 */ /* 0x000fe400078e0225 */
[----:B------:R-:W-:Y:S02]  /*19f0*/  BAR.SYNC.DEFER_BLOCKING 0x0 ;  /* 0x0000000000007b1d */ /* 0x000fe40000010000 */
[----:B------:R-:W-:-:S04]  /*1a00*/  IMAD.IADD R35, R35, 0x1, R34 ;  /* 0x0000000123237824 */ /* 0x000fc800078e0222 */
[----:B------:R-:W-:-:S04]  /*1a10*/  IMAD.IADD R32, R32, 0x1, R35 ;  /* 0x0000000120207824 */ /* 0x000fc800078e0223 */
[----:B------:R-:W-:-:S04]  /*1a20*/  IMAD.IADD R33, R33, 0x1, R32 ;  /* 0x0000000121217824 */ /* 0x000fc800078e0220 */
[----:B------:R-:W-:Y:S01]  /*1a30*/  IMAD.IADD R18, R18, 0x1, R33 ;  /* 0x0000000112127824 */ /* 0x000fe200078e0221 */
[----:B-1----:R-:W-:-:S03]  /*1a40*/  ULEA UR5, UR6, UR5, 0x18 ;  /* 0x0000000506057291 */ /* 0x002fc6000f8ec0ff */
[----:B------:R-:W-:Y:S01]  /*1a50*/  IMAD.IADD R19, R19, 0x1, R18 ;  /* 0x0000000113137824 */ /* 0x000fe200078e0212 */
[----:B------:R-:W1:Y:S03]  /*1a60*/  LDCU.64 UR6, c[0x0][0x388] ;  /* 0x00007100ff0677ac */ /* 0x000e660008000a00 */
[----:B------:R-:W-:Y:S01]  /*1a70*/  IMAD.IADD R14, R14, 0x1, R19 ;  /* 0x000000010e0e7824 */ /* 0x000fe200078e0213 */
[----:B0-----:R-:W-:-:S03]  /*1a80*/  SHF.R.U32.HI R16, RZ, 0x5, R16 ;  /* 0x00000005ff107819 */ /* 0x001fc60000011610 */
[----:B------:R-:W-:Y:S02]  /*1a90*/  IMAD.IADD R15, R15, 0x1, R14 ;  /* 0x000000010f0f7824 */ /* 0x000fe400078e020e */
[----:B--2---:R-:W-:Y:S02]  /*1aa0*/  IMAD R16, R16, 0x2c0, R17 ;  /* 0x000002c010107824 */ /* 0x004fe400078e0211 */
[----:B------:R-:W-:-:S03]  /*1ab0*/  IMAD.IADD R12, R12, 0x1, R15 ;  /* 0x000000010c0c7824 */ /* 0x000fc600078e020f */
[----:B------:R-:W-:Y:S01]  /*1ac0*/  LEA R16, R16, UR5, 0x2 ;  /* 0x0000000510107c11 */ /* 0x000fe2000f8e10ff */
[----:B------:R-:W-:Y:S01]  /*1ad0*/  IMAD.IADD R13, R13, 0x1, R12 ;  /* 0x000000010d0d7824 */ /* 0x000fe200078e020c */
[----:B-1----:R-:W-:-:S03]  /*1ae0*/  IADD3 R38, P0, PT, R38, UR6, RZ ;  /* 0x0000000626267c10 */ /* 0x002fc6000ff1e0ff */
[----:B------:R-:W-:Y:S02]  /*1af0*/  IMAD.IADD R10, R10, 0x1, R13 ;  /* 0x000000010a0a7824 */ /* 0x000fe400078e020d */
[----:B------:R-:W-:Y:S01]  /*1b00*/  IMAD R20, R17, 0x54, R16 ;  /* 0x0000005411147824 */ /* 0x000fe200078e0210 */
[----:B------:R-:W-:Y:S01]  /*1b10*/  IADD3.X R39, PT, PT, R0, UR7, RZ, P0, !PT ;  /* 0x0000000700277c10 */ /* 0x000fe200087fe4ff */
[----:B------:R-:W-:-:S03]  /*1b20*/  IMAD.IADD R11, R11, 0x1, R10 ;  /* 0x000000010b0b7824 */ /* 0x000fc600078e020a */
[----:B------:R-:W-:Y:S01]  /*1b30*/  STS.64 [R20], R36 ;  /* 0x0000002414007388 */ /* 0x000fe20000000a00 */
[----:B------:R-:W-:-:S03]  /*1b40*/  IMAD.IADD R8, R8, 0x1, R11 ;  /* 0x0000000108087824 */ /* 0x000fc600078e020b */
[----:B------:R-:W-:Y:S01]  /*1b50*/  STS.64 [R20+0x8], R34 ;  /* 0x0000082214007388 */ /* 0x000fe20000000a00 */
        /* <DEDUP_REMOVED lines=13> */
[----:B------:R-:W-:Y:S04]  /*1c30*/  STS.64 [R20+0x40], R6 ;  /* 0x0000400614007388 */ /* 0x000fe80000000a00 */
[----:B------:R-:W-:Y:S04]  /*1c40*/  STS.64 [R20+0x48], R4 ;  /* 0x0000480414007388 */ /* 0x000fe80000000a00 */
[----:B------:R-:W-:Y:S01]  /*1c50*/  STS.64 [R20+0x50], R2 ;  /* 0x0000500214007388 */ /* 0x000fe20000000a00 */
        /* <DEDUP_REMOVED lines=46> */
.L_x_539:
[----:B------:R-:W-:-:S13]  /*1f40*/  ISETP.NE.AND P0, PT, R0, RZ, PT ;  /* 0x000000ff0000720c */ /* 0x000fda0003f05270 */
[----:B------:R-:W-:Y:S05]  /*1f50*/  @!P0 EXIT ;  /* 0x000000000000894d */ /* 0x000fea0003800000 */
[----:B------:R-:W0:Y:S02]  /*1f60*/  LDC.64 R4, c[0x0][0x380] ;  /* 0x0000e000ff047b82 */ /* 0x000e240000000a00 */
[----:B0-----:R-:W-:-:S05]  /*1f70*/  IMAD.WIDE.U32 R4, R3, 0x4, R4 ;  /* 0x0000000403047825 */ /* 0x001fca00078e0004 */
[----:B------:R0:W2:Y:S01]  /*1f80*/  LDG.E R6, desc[UR8][R4.64] ;  /* 0x0000000804067981 */ /* 0x0000a2000c1e1900 */
[----:B------:R-:W1:Y:S02]  /*1f90*/  S2R R2, SR_TID.X ;  /* 0x0000000000027919 */ /* 0x000e640000002100 */
[C---:B-1----:R-:W-:Y:S02]  /*1fa0*/  LOP3.LUT R3, R2.reuse, 0x1f, RZ, 0xc0, !PT ;  /* 0x0000001f02037812 */ /* 0x042fe400078ec0ff */
[----:B------:R-:W-:-:S05]  /*1fb0*/  LOP3.LUT R8, R2, 0x3e0, RZ, 0xc0, !PT ;  /* 0x000003e002087812 */ /* 0x000fca00078ec0ff */
[----:B------:R-:W-:-:S04]  /*1fc0*/  IMAD R3, R8, 0x16, R3 ;  /* 0x0000001608037824 */ /* 0x000fc800078e0203 */
[C---:B------:R-:W-:Y:S01]  /*1fd0*/  VIADD R7, R3.reuse, 0x20 ;  /* 0x0000002003077836 */ /* 0x040fe20000000000 */
[C---:B------:R-:W-:Y:S01]  /*1fe0*/  ISETP.GE.U32.AND P6, PT, R3.reuse, R0, PT ;  /* 0x000000000300720c */ /* 0x040fe20003fc6070 */
[C---:B------:R-:W-:Y:S01]  /*1ff0*/  VIADD R9, R3.reuse, 0x40 ;  /* 0x0000004003097836 */ /* 0x040fe20000000000 */
[C---:B0-----:R-:W-:Y:S01]  /*2000*/  LEA R4, P1, R3.reuse, R4, 0x2 ;  /* 0x0000000403047211 */ /* 0x041fe200078210ff */
[----:B------:R-:W-:Y:S01]  /*2010*/  VIADD R11, R3, 0x60 ;  /* 0x00000060030b7836 */ /* 0x000fe20000000000 */
[-C--:B------:R-:W-:Y:S01]  /*2020*/  ISETP.GE.U32.AND P5, PT, R7, R0.reuse, PT ;  /* 0x000000000700720c */ /* 0x080fe20003fa6070 */
[----:B------:R-:W-:Y:S01]  /*2030*/  VIADD R7, R3, 0x80 ;  /* 0x0000008003077836 */ /* 0x000fe20000000000 */
[-C--:B------:R-:W-:Y:S01]  /*2040*/  ISETP.GE.U32.AND P0, PT, R9, R0.reuse, PT ;  /* 0x000000000900720c */ /* 0x080fe20003f06070 */
[----:B------:R-:W-:Y:S01]  /*2050*/  IMAD.X R5, RZ, RZ, R5, P1 ;  /* 0x000000ffff057224 */ /* 0x000fe200008e0605 */
[-C--:B------:R-:W-:Y:S01]  /*2060*/  ISETP.GE.U32.AND P4, PT, R11, R0.reuse, PT ;  /* 0x000000000b00720c */ /* 0x080fe20003f86070 */
[----:B------:R-:W-:Y:S01]  /*2070*/  VIADD R9, R3, 0xa0 ;  /* 0x000000a003097836 */ /* 0x000fe20000000000 */
[----:B------:R-:W-:Y:S01]  /*2080*/  ISETP.GE.U32.AND P3, PT, R7, R0, PT ;  /* 0x000000000700720c */ /* 0x000fe20003f66070 */
[----:B------:R-:W-:-:S03]  /*2090*/  VIADD R7, R3, 0xc0 ;  /* 0x000000c003077836 */ /* 0x000fc60000000000 */
[-C--:B------:R-:W-:Y:S01]  /*20a0*/  ISETP.GE.U32.AND P2, PT, R9, R0.reuse, PT ;  /* 0x000000000900720c */ /* 0x080fe20003f46070 */
[----:B------:R-:W-:Y:S01]  /*20b0*/  VIADD R9, R3, 0x100 ;  /* 0x0000010003097836 */ /* 0x000fe20000000000 */
[-C--:B------:R-:W-:Y:S01]  /*20c0*/  ISETP.GE.U32.AND P1, PT, R7, R0.reuse, PT ;  /* 0x000000000700720c */ /* 0x080fe20003f26070 */
[C---:B------:R-:W-:Y:S02]  /*20d0*/  VIADD R7, R3.reuse, 0xe0 ;  /* 0x000000e003077836 */ /* 0x040fe40000000000 */
[----:B------:R-:W-:Y:S02]  /*20e0*/  VIADD R39, R3, 0x260 ;  /* 0x0000026003277836 */ /* 0x000fe40000000000 */
[----:B--2---:R-:W-:Y:S02]  /*20f0*/  IMAD.MOV.U32 R16, RZ, RZ, R6 ;  /* 0x000000ffff107224 */ /* 0x004fe400078e0006 */
[----:B------:R-:W2:Y:S01]  /*2100*/  @!P6 LDG.E R6, desc[UR8][R4.64] ;  /* 0x000000080406e981 */ /* 0x000ea2000c1e1900 */
[----:B------:R-:W-:Y:S01]  /*2110*/  ISETP.GE.U32.AND P6, PT, R7, R0, PT ;  /* 0x000000000700720c */ /* 0x000fe20003fc6070 */
[----:B------:R-:W-:-:S02]  /*2120*/  IMAD.MOV.U32 R10, RZ, RZ, R16 ;  /* 0x000000ffff0a7224 */ /* 0x000fc400078e0010 */
[----:B------:R-:W-:Y:S02]  /*2130*/  VIADD R7, R3, 0x120 ;  /* 0x0000012003077836 */ /* 0x000fe40000000000 */
[--C-:B------:R-:W-:Y:S02]  /*2140*/  IMAD.MOV.U32 R12, RZ, RZ, R16.reuse ;  /* 0x000000ffff0c7224 */ /* 0x100fe400078e0010 */
[----:B------:R-:W3:Y:S01]  /*2150*/  @!P0 LDG.E R10, desc[UR8][R4.64+0x100] ;  /* 0x00010008040a8981 */ /* 0x000ee2000c1e1900 */
[-C--:B------:R-:W-:Y:S01]  /*2160*/  ISETP.GE.U32.AND P0, PT, R7, R0.reuse, PT ;  /* 0x000000000700720c */ /* 0x080fe20003f06070 */
[----:B------:R-:W-:Y:S02]  /*2170*/  VIADD R7, R3, 0x140 ;  /* 0x0000014003077836 */ /* 0x000fe40000000000 */
[--C-:B------:R-:W-:Y:S01]  /*2180*/  IMAD.MOV.U32 R8, RZ, RZ, R16.reuse ;  /* 0x000000ffff087224 */ /* 0x100fe200078e0010 */
[----:B------:R-:W4:Y:S01]  /*2190*/  @!P4 LDG.E R12, desc[UR8][R4.64+0x180] ;  /* 0x00018008040cc981 */ /* 0x000f22000c1e1900 */
[----:B------:R-:W-:Y:S01]  /*21a0*/  IMAD.MOV.U32 R18, RZ, RZ, R16 ;  /* 0x000000ffff127224 */ /* 0x000fe200078e0010 */
[----:B------:R-:W-:Y:S01]  /*21b0*/  ISETP.GE.U32.AND P4, PT, R7, R0, PT ;  /* 0x000000000700720c */ /* 0x000fe20003f86070 */
[----:B------:R-:W-:-:S02]  /*21c0*/  VIADD R7, R3, 0x180 ;  /* 0x0000018003077836 */ /* 0x000fc40000000000 */
[----:B------:R-:W5:Y:S01]  /*21d0*/  @!P5 LDG.E R8, desc[UR8][R4.64+0x80] ;  /* 0x000080080408d981 */ /* 0x000f62000c1e1900 */
[-C--:B------:R-:W-:Y:S01]  /*21e0*/  ISETP.GE.U32.AND P5, PT, R9, R0.reuse, PT ;  /* 0x000000000900720c */ /* 0x080fe20003fa6070 */
[--C-:B------:R-:W-:Y:S02]  /*21f0*/  IMAD.MOV.U32 R20, RZ, RZ, R16.reuse ;  /* 0x000000ffff147224 */ /* 0x100fe400078e0010 */
[----:B------:R-:W5:Y:S01]  /*2200*/  @!P2 LDG.E R18, desc[UR8][R4.64+0x280] ;  /* 0x000280080412a981 */ /* 0x000f62000c1e1900 */
[-C--:B------:R-:W-:Y:S01]  /*2210*/  ISETP.GE.U32.AND P2, PT, R7, R0.reuse, PT ;  /* 0x000000000700720c */ /* 0x080fe20003f46070 */
[C---:B------:R-:W-:Y:S02]  /*2220*/  VIADD R7, R3.reuse, 0x1a0 ;  /* 0x000001a003077836 */ /* 0x040fe40000000000 */
[--C-:B------:R-:W-:Y:S01]  /*2230*/  IMAD.MOV.U32 R14, RZ, RZ, R16.reuse ;  /* 0x000000ffff0e7224 */ /* 0x100fe200078e0010 */
[----:B------:R-:W5:Y:S01]  /*2240*/  @!P1 LDG.E R20, desc[UR8][R4.64+0x300] ;  /* 0x0003000804149981 */ /* 0x000f62000c1e1900 */
[----:B------:R-:W-:Y:S01]  /*2250*/  VIADD R9, R3, 0x160 ;  /* 0x0000016003097836 */ /* 0x000fe20000000000 */
[----:B------:R-:W-:Y:S01]  /*2260*/  ISETP.GE.U32.AND P1, PT, R7, R0, PT ;  /* 0x000000000700720c */ /* 0x000fe20003f26070 */
[----:B------:R-:W-:-:S02]  /*2270*/  IMAD.MOV.U32 R24, RZ, RZ, R16 ;  /* 0x000000ffff187224 */ /* 0x000fc400078e0010 */
[----:B------:R-:W-:Y:S01]  /*2280*/  VIADD R7, R3, 0x1e0 ;  /* 0x000001e003077836 */ /* 0x000fe20000000000 */
        /* <DEDUP_REMOVED lines=17> */
[----:B------:R-:W-:Y:S02]  /*23a0*/  VIADD R7, R3, 0x280 ;  /* 0x0000028003077836 */ /* 0x000fe40000000000 */
[--C-:B------:R-:W-:Y:S01]  /*23b0*/  IMAD.MOV.U32 R28, RZ, RZ, R16.reuse ;  /* 0x000000ffff1c7224 */ /* 0x100fe200078e0010 */
[----:B------:R-:W5:Y:S01]  /*23c0*/  @!P2 LDG.E R32, desc[UR8][R4.64+0x600] ;  /* 0x000600080420a981 */ /* 0x000f62000c1e1900 */
[--C-:B------:R-:W-:Y:S01]  /*23d0*/  IMAD.MOV.U32 R34, RZ, RZ, R16.reuse ;  /* 0x000000ffff227224 */ /* 0x100fe200078e0010 */
[----:B------:R-:W-:Y:S01]  /*23e0*/  ISETP.GE.U32.AND P2, PT, R7, R0, PT ;  /* 0x000000000700720c */ /* 0x000fe20003f46070 */
[----:B------:R-:W-:-:S02]  /*23f0*/  IMAD.MOV.U32 R36, RZ, RZ, R16 ;  /* 0x000000ffff247224 */ /* 0x000fc400078e0010 */
[C---:B------:R-:W-:Y:S01]  /*2400*/  VIADD R9, R3.reuse, 0x220 ;  /* 0x0000022003097836 */ /* 0x040fe20000000000 */
[----:B------:R-:W5:Y:S01]  /*2410*/  @!P4 LDG.E R28, desc[UR8][R4.64+0x500] ;  /* 0x00050008041cc981 */ /* 0x000f62000c1e1900 */
[----:B------:R-:W-:-:S03]  /*2420*/  VIADD R7, R3, 0x2a0 ;  /* 0x000002a003077836 */ /* 0x000fc60000000000 */
[----:B------:R-:W5:Y:S01]  /*2430*/  @!P1 LDG.E R34, desc[UR8][R4.64+0x680] ;  /* 0x0006800804229981 */ /* 0x000f62000c1e1900 */
[-C--:B------:R-:W-:Y:S02]  /*2440*/  ISETP.GE.U32.AND P4, PT, R9, R0.reuse, PT ;  /* 0x000000000900720c */ /* 0x080fe40003f86070 */
[-C--:B------:R-:W-:Y:S01]  /*2450*/  ISETP.GE.U32.AND P1, PT, R39, R0.reuse, PT ;  /* 0x000000002700720c */ /* 0x080fe20003f26070 */
[----:B------:R-:W5:Y:S01]  /*2460*/  @!P6 LDG.E R36, desc[UR8][R4.64+0x700] ;  /* 0x000700080424e981 */ /* 0x000f62000c1e1900 */
[----:B------:R-:W-:Y:S01]  /*2470*/  ISETP.GE.U32.AND P6, PT, R7, R0, PT ;  /* 0x000000000700720c */ /* 0x000fe20003fc6070 */
        /* <DEDUP_REMOVED lines=16> */
[----:B------:R-:W-:Y:S01]  /*2580*/  UMOV UR4, 0x400 ;  /* 0x0000040000047882 */ /* 0x000fe20000000000 */
[----:B------:R-:W-:Y:S01]  /*2590*/  ISETP.NE.AND P0, PT, R42, RZ, PT ;  /* 0x000000ff2a00720c */ /* 0x000fe20003f05270 */
[----:B-1----:R-:W-:-:S02]  /*25a0*/  ULEA UR4, UR5, UR4, 0x18 ;  /* 0x0000000405047291 */ /* 0x002fc4000f8ec0ff */
[----:B0-----:R-:W-:-:S05]  /*25b0*/  IMAD R41, R43, 0x2c0, R38 ;  /* 0x000002c02b297824 */ /* 0x001fca00078e0226 */
        /* <DEDUP_REMOVED lines=39> */
[----:B------:R-:W-:Y:S02]  /*2830*/  ISETP.NE.AND P1, PT, R38, 0x1f, PT ;  /* 0x0000001f2600780c */ /* 0x000fe40003f25270 */
[----:B---3--:R-:W-:Y:S02]  /*2840*/  IADD3 R16, PT, PT, R8, R7, R16 ;  /* 0x0000000708107210 */ /* 0x008fe40007ffe010 */
[----:B------:R-:W-:Y:S02]  /*2850*/  ISETP.NE.AND P2, PT, R43, 0xb, PT ;  /* 0x0000000b2b00780c */ /* 0x000fe40003f45270 */
[----:B----4-:R-:W-:Y:S02]  /*2860*/  IADD3 R16, PT, PT, R10, R9, R16 ;  /* 0x000000090a107210 */ /* 0x010fe40007ffe010 */
[----:B------:R-:W-:-:S02]  /*2870*/  ISETP.GE.U32.AND P3, PT, R2, 0x20, PT ;  /* 0x000000200200780c */ /* 0x000fc40003f66070 */
        /* <DEDUP_REMOVED lines=46> */
[----:B------:R-:W-:Y:S02]  /*2b60*/  SEL R16, R22, R16, !P0 ;  /* 0x0000001016107207 */ /* 0x000fe40004000000 */
[----:B------:R-:W-:-:S04]  /*2b70*/  ISETP.NE.AND P0, PT, R43, 0x8, PT ;  /* 0x000000082b00780c */ /* 0x000fc80003f05270 */
[----:B------:R-:W-:Y:S02]  /*2b80*/  SEL R16, R23, R16, !P0 ;  /* 0x0000001017107207 */ /* 0x000fe40004000000 */
[----:B------:R-:W-:Y:S02]  /*2b90*/  ISETP.NE.AND P0, PT, R43, 0xa, PT ;  /* 0x0000000a2b00780c */ /* 0x000fe40003f05270 */
[----:B------:R-:W-:Y:S02]  /*2ba0*/  SEL R16, R24, R16, !P1 ;  /* 0x0000001018107207 */ /* 0x000fe40004800000 */
[----:B------:R-:W-:Y:S02]  /*2bb0*/  ISETP.NE.AND P1, PT, R38, RZ, PT ;  /* 0x000000ff2600720c */ /* 0x000fe40003f25270 */
[----:B------:R-:W-:Y:S01]  /*2bc0*/  SEL R16, R25, R16, !P0 ;  /* 0x0000001019107207 */ /* 0x000fe20004000000 */
[----:B------:R-:W-:Y:S01]  /*2bd0*/  @!P2 IMAD.IADD R16, R26, 0x1, R25 ;  /* 0x000000011a10a824 */ /* 0x000fe200078e0219 */
[----:B------:R-:W-:-:S02]  /*2be0*/  SEL R17, R42, RZ, P1 ;  /* 0x000000ff2a117207 */ /* 0x000fc40000800000 */
[----:B------:R-:W-:-:S03]  /*2bf0*/  ISETP.NE.AND P0, PT, R2, RZ, PT ;  /* 0x000000ff0200720c */ /* 0x000fc60003f05270 */
[----:B------:R-:W-:-:S05]  /*2c00*/  @P3 IMAD.IADD R42, R16, 0x1, R17 ;  /* 0x00000001102a3824 */ /* 0x000fca00078e0211 */
[----:B------:R-:W-:Y:S01]  /*2c10*/  SEL R17, R42, RZ, P0 ;  /* 0x000000ff2a117207 */ /* 0x000fe20000000000 */
[----:B------:R-:W-:Y:S06]  /*2c20*/  BRA `(.L_x_557) ;  /* 0x0000000c00e87947 */ /* 0x000fec0003800000 */
.L_x_556:
[----:B0-2---:R-:W-:Y:S02]  /*2c30*/  IADD3 R16, PT, PT, R6, R5, R4 ;  /* 0x0000000506107210 */ /* 0x005fe40007ffe004 */
[----:B------:R-:W-:Y:S02]  /*2c40*/  ISETP.NE.AND P1, PT, R38, 0x1f, PT ;  /* 0x0000001f2600780c */ /* 0x000fe40003f25270 */
        /* <DEDUP_REMOVED lines=52> */
[----:B------:R-:W-:Y:S01]  /*2f90*/  SEL R16, R23, R16, !P0 ;  /* 0x0000001017107207 */ /* 0x000fe20004000000 */
[----:B------:R-:W-:Y:S01]  /*2fa0*/  IMAD.IADD R23, R45, 0x1, -R44 ;  /* 0x000000012d177824 */ /* 0x000fe200078e0a2c */
[C---:B------:R-:W-:Y:S02]  /*2fb0*/  ISETP.NE.AND P0, PT, R43.reuse, 0xa, PT ;  /* 0x0000000a2b00780c */ /* 0x040fe40003f05270 */
[----:B------:R-:W-:Y:S02]  /*2fc0*/  SEL R16, R24, R16, !P1 ;  /* 0x0000001018107207 */ /* 0x000fe40004800000 */
[----:B------:R-:W-:Y:S02]  /*2fd0*/  ISETP.NE.AND P1, PT, R43, 0xb, PT ;  /* 0x0000000b2b00780c */ /* 0x000fe40003f25270 */
[----:B------:R-:W-:Y:S02]  /*2fe0*/  SEL R16, R25, R16, !P0 ;  /* 0x0000001019107207 */ /* 0x000fe40004000000 */
[----:B------:R-:W-:-:S02]  /*2ff0*/  ISETP.GT.U32.AND P0, PT, R2, 0x1f, PT ;  /* 0x0000001f0200780c */ /* 0x000fc40003f04070 */
[----:B------:R-:W-:Y:S02]  /*3000*/  SEL R17, R23, RZ, P2 ;  /* 0x000000ff17117207 */ /* 0x000fe40001000000 */
        /* <DEDUP_REMOVED lines=20> */
.L_x_603:
[----:B------:R-:W-:Y:S05]  /*3150*/  @!P0 BRA `(.L_x_560) ;  /* 0x0000000000748947 */ /* 0x000fea0003800000 */
[----:B------:R-:W-:-:S07]  /*3160*/  IMAD.MOV.U32 R20, RZ, RZ, 0x3b8 ;  /* 0x000003b8ff147424 */ /* 0x000fce00078e00ff */
.L_x_562:
        /* <DEDUP_REMOVED lines=27> */
.L_x_606:
[----:B------:R-:W-:Y:S05]  /*3320*/  @P0 BRA `(.L_x_562) ;  /* 0xfffffffc00900947 */ /* 0x000fea000383ffff */
.L_x_560:
        /* <DEDUP_REMOVED lines=23> */
[----:B------:R-:W-:-:S03]  /*34a0*/  ISETP.GT.AND P0, PT, R16, R47, PT ;  /* 0x0000002f1000720c */ /* 0x000fc60003f04270 */
[----:B------:R-:W-:-:S05]  /*34b0*/  IMAD.IADD R50, R46, 0x1, R17 ;  /* 0x000000012e327824 */ /* 0x000fca00078e0211 */
[----:B------:R-:W0:Y:S02]  /*34c0*/  SHFL.DOWN PT, R22, R50, 0x8, R47 ;  /* 0x0900000032167989 */ /* 0x000e2400000e002f */
[----:B0-----:R-:W-:Y:S02]  /*34d0*/  SEL R17, R22, RZ, !P0 ;  /* 0x000000ff16117207 */ /* 0x001fe40004000000 */
[----:B------:R-:W-:Y:S01]  /*34e0*/  ISETP.NE.AND P0, PT, R18, 0x65, PT ;  /* 0x000000651200780c */ /* 0x000fe20003f05270 */
[----:B------:R-:W-:Y:S02]  /*34f0*/  VIADD R18, R38, 0x10 ;  /* 0x0000001026127836 */ /* 0x000fe40000000000 */
[----:B------:R-:W-:Y:S02]  /*3500*/  IMAD.IADD R48, R50, 0x1, R17 ;  /* 0x0000000132307824 */ /* 0x000fe400078e0211 */
[----:B------:R-:W0:Y:S01]  /*3510*/  LDC.64 R16, c[0x0][0x390] ;  /* 0x0000e400ff107b82 */ /* 0x000e220000000a00 */
[----:B------:R-:W-:-:S02]  /*3520*/  ISETP.GT.AND P2, PT, R18, R47, PT ;  /* 0x0000002f1200720c */ /* 0x000fc40003f44270 */
[----:B------:R-:W1:Y:S05]  /*3530*/  SHFL.DOWN PT, R22, R48, 0x10, R47 ;  /* 0x0a00000030167989 */ /* 0x000e6a00000e002f */
[----:B------:R-:W-:Y:S02]  /*3540*/  VOTE.ALL P0, P0 ;  /* 0x0000000000ff7806 */ /* 0x000fe40000000000 */
[----:B0-----:R-:W-:Y:S02]  /*3550*/  IADD3 R44, P3, PT, R16, 0x100, RZ ;  /* 0x00000100102c7810 */ /* 0x001fe40007f7e0ff */
[----:B-1----:R-:W-:-:S03]  /*3560*/  SEL R19, R22, RZ, !P2 ;  /* 0x000000ff16137207 */ /* 0x002fc60005000000 */
[----:B------:R-:W-:Y:S02]  /*3570*/  IMAD.X R45, RZ, RZ, R17, P3 ;  /* 0x000000ffff2d7224 */ /* 0x000fe400018e0611 */
[----:B------:R-:W-:-:S07]  /*3580*/  IMAD.IADD R46, R48, 0x1, R19 ;  /* 0x00000001302e7824 */ /* 0x000fce00078e0213 */
.L_x_615:
[----:B------:R-:W-:Y:S05]  /*3590*/  @!P0 BRA `(.L_x_564) ;  /* 0x00000004002c8947 */ /* 0x000fea0003800000 */
[----:B------:R-:W-:-:S07]  /*35a0*/  IMAD.MOV.U32 R47, RZ, RZ, 0x3b8 ;  /* 0x000003b8ff2f7424 */ /* 0x000fce00078e00ff */
.L_x_570:
        /* <DEDUP_REMOVED lines=8> */
.L_x_618:
[----:B------:R-:W-:Y:S05]  /*3630*/  @!P0 BRA `(.L_x_566) ;  /* 0x0000000000748947 */ /* 0x000fea0003800000 */
[----:B------:R-:W-:-:S07]  /*3640*/  IMAD.MOV.U32 R20, RZ, RZ, R47 ;  /* 0x000000ffff147224 */ /* 0x000fce00078e002f */
.L_x_568:
        /* <DEDUP_REMOVED lines=27> */
.L_x_621:
[----:B------:R-:W-:Y:S05]  /*3800*/  @P0 BRA `(.L_x_568) ;  /* 0xfffffffc00900947 */ /* 0x000fea000383ffff */
.L_x_566:
[----:B------:R-:W-:Y:S01]  /*3810*/  UMOV UR5, 0xffffffff ;  /* 0xffffffff00057882 */ /* 0x000fe20000000000 */
[----:B------:R-:W-:Y:S02]  /*3820*/  ISETP.NE.AND P0, PT, R18, 0x65, PT ;  /* 0x000000651200780c */ /* 0x000fe40003f05270 */
[----:B------:R-:W-:Y:S11]  /*3830*/  BRA.DIV UR5, `(.L_x_569) ;  /* 0x0000001e051c7947 */ /* 0x000ff6000b800000 */
[----:B------:R-:W-:Y:S01]  /*3840*/  VOTE.ANY R21, PT, !P0 ;  /* 0x0000000000157806 */ /* 0x000fe200040e0100 */
[----:B------:R-:W-:Y:S02]  /*3850*/  VIADD R20, R38, 0x2 ;  /* 0x0000000226147836 */ /* 0x000fe40000000000 */
[----:B------:R-:W-:Y:S01]  /*3860*/  VIADD R43, R43, 0xffffffe0 ;  /* 0xffffffe02b2b7836 */ /* 0x000fe20000000000 */
[----:B------:R-:W-:-:S05]  /*3870*/  LOP3.LUT R21, R21, 0x80000000, R26, 0xec, !PT ;  /* 0x8000000015157812 */ /* 0x000fca00078eec1a */
        /* <DEDUP_REMOVED lines=28> */
.L_x_630:
[----:B------:R-:W-:Y:S05]  /*3a40*/  @P0 BRA `(.L_x_570) ;  /* 0xfffffff800d80947 */ /* 0x000fea000383ffff */
.L_x_564:
        /* <DEDUP_REMOVED lines=15> */
.L_x_558:
[----:B------:R-:W-:Y:S05]  /*3b40*/  WARPSYNC.ALL ;  /* 0x0000000000007948 */ /* 0x000fea0003800000 */
[----:B------:R-:W0:Y:S08]  /*3b50*/  S2UR UR5, SR_CgaCtaId ;  /* 0x00000000000579c3 */ /* 0x000e300000008800 */
[----:B------:R-:W-:Y:S01]  /*3b60*/  BAR.SYNC.DEFER_BLOCKING 0x0 ;  /* 0x0000000000007b1d */ /* 0x000fe20000010000 */
[----:B------:R-:W-:-:S05]  /*3b70*/  ISETP.NE.AND P0, PT, R2, RZ, PT ;  /* 0x000000ff0200720c */ /* 0x000fca0003f05270 */
[----:B------:R-:W-:Y:S02]  /*3b80*/  UMOV UR4, 0x400 ;  /* 0x0000040000047882 */ /* 0x000fe40000000000 */
[----:B0-----:R-:W-:-:S09]  /*3b90*/  ULEA UR4, UR5, UR4, 0x18 ;  /* 0x0000000405047291 */ /* 0x001fd2000f8ec0ff */
[----:B-1----:R-:W0:Y:S02]  /*3ba0*/  LDS R17, [UR4+0x4c] ;  /* 0x00004c04ff117984 */ /* 0x002e240008000800 */
[----:B0-----:R-:W-:-:S05]  /*3bb0*/  SEL R17, R17, RZ, P0 ;  /* 0x000000ff11117207 */ /* 0x001fca0000000000 */
[----:B------:R-:W-:-:S07]  /*3bc0*/  IMAD.IADD R17, R17, 0x1, R16 ;  /* 0x0000000111117824 */ /* 0x000fce00078e0210 */
.L_x_557:
[----:B------:R-:W-:Y:S01]  /*3bd0*/  IMAD.IADD R4, R4, 0x1, R17 ;  /* 0x0000000104047824 */ /* 0x000fe200078e0211 */
[----:B------:R-:W-:Y:S01]  /*3be0*/  BAR.SYNC.DEFER_BLOCKING 0x0 ;  /* 0x0000000000007b1d */ /* 0x000fe20000010000 */
[----:B------:R-:W-:Y:S02]  /*3bf0*/  ISETP.NE.AND P0, PT, R2, RZ, PT ;  /* 0x000000ff0200720c */ /* 0x000fe40003f05270 */
[----:B------:R-:W-:-:S05]  /*3c00*/  IMAD.IADD R5, R5, 0x1, R4 ;  /* 0x0000000105057824 */ /* 0x000fca00078e0204 */
[----:B------:R-:W0:Y:S01]  /*3c10*/  S2UR UR5, SR_CTAID.X ;  /* 0x00000000000579c3 */ /* 0x000e220000002500 */
[----:B------:R-:W-:Y:S01]  /*3c20*/  IMAD.IADD R6, R6, 0x1, R5 ;  /* 0x0000000106067824 */ /* 0x000fe200078e0205 */
[----:B------:R-:W1:Y:S03]  /*3c30*/  LDCU.64 UR6, c[0x0][0x388] ;  /* 0x00007100ff0677ac */ /* 0x000e660008000a00 */
[----:B------:R-:W-:-:S04]  /*3c40*/  IMAD.IADD R7, R7, 0x1, R6 ;  /* 0x0000000107077824 */ /* 0x000fc800078e0206 */
[----:B------:R-:W-:-:S04]  /*3c50*/  IMAD.IADD R8, R8, 0x1, R7 ;  /* 0x0000000108087824 */ /* 0x000fc800078e0207 */
[----:B------:R-:W-:-:S04]  /*3c60*/  IMAD.IADD R9, R9, 0x1, R8 ;  /* 0x0000000109097824 */ /* 0x000fc800078e0208 */
[----:B------:R-:W-:Y:S01]  /*3c70*/  IMAD.IADD R10, R10, 0x1, R9 ;  /* 0x000000010a0a7824 */ /* 0x000fe200078e0209 */
[----:B------:R2:W-:Y:S03]  /*3c80*/  STS.64 [R40], R4 ;  /* 0x0000000428007388 */ /* 0x0005e60000000a00 */
[----:B------:R-:W-:Y:S01]  /*3c90*/  IMAD.IADD R11, R11, 0x1, R10 ;  /* 0x000000010b0b7824 */ /* 0x000fe200078e020a */
[----:B------:R-:W-:Y:S03]  /*3ca0*/  STS.64 [R40+0x8], R6 ;  /* 0x0000080628007388 */ /* 0x000fe60000000a00 */
[----:B------:R-:W-:Y:S01]  /*3cb0*/  IMAD.IADD R12, R12, 0x1, R11 ;  /* 0x000000010c0c7824 */ /* 0x000fe200078e020b */
[----:B------:R3:W-:Y:S03]  /*3cc0*/  STS.64 [R40+0x10], R8 ;  /* 0x0000100828007388 */ /* 0x0007e60000000a00 */
[----:B------:R-:W-:Y:S01]  /*3cd0*/  IMAD.IADD R13, R13, 0x1, R12 ;  /* 0x000000010d0d7824 */ /* 0x000fe200078e020c */
[----:B------:R-:W-:Y:S01]  /*3ce0*/  STS.64 [R40+0x18], R10 ;  /* 0x0000180a28007388 */ /* 0x000fe20000000a00 */
[----:B--2---:R-:W0:Y:S02]  /*3cf0*/  LDC R4, c[0x0][0x398] ;  /* 0x0000e600ff047b82 */ /* 0x004e240000000800 */
[----:B------:R-:W-:Y:S01]  /*3d00*/  IMAD.IADD R14, R14, 0x1, R13 ;  /* 0x000000010e0e7824 */ /* 0x000fe200078e020d */
[----:B------:R2:W-:Y:S03]  /*3d10*/  STS.64 [R40+0x20], R12 ;  /* 0x0000200c28007388 */ /* 0x0005e60000000a00 */
[----:B------:R-:W-:Y:S01]  /*3d20*/  IMAD.IADD R15, R15, 0x1, R14 ;  /* 0x000000010f0f7824 */ /* 0x000fe200078e020e */
[----:B------:R-:W4:Y:S03]  /*3d30*/  S2R R5, SR_TID.X ;  /* 0x0000000000057919 */ /* 0x000f260000002100 */
[----:B------:R-:W-:Y:S01]  /*3d40*/  IMAD.IADD R28, R28, 0x1, R15 ;  /* 0x000000011c1c7824 */ /* 0x000fe200078e020f */
[----:B------:R-:W-:Y:S03]  /*3d50*/  STS.64 [R40+0x28], R14 ;  /* 0x0000280e28007388 */ /* 0x000fe60000000a00 */
[----:B------:R-:W-:Y:S01]  /*3d60*/  IMAD.IADD R29, R29, 0x1, R28 ;  /* 0x000000011d1d7824 */ /* 0x000fe200078e021c */
[----:B---3--:R-:W3:Y:S03]  /*3d70*/  S2R R8, SR_TID.X ;  /* 0x0000000000087919 */ /* 0x008ee60000002100 */
[----:B------:R-:W-:Y:S01]  /*3d80*/  IMAD.IADD R30, R30, 0x1, R29 ;  /* 0x000000011e1e7824 */ /* 0x000fe200078e021d */
[----:B------:R-:W-:Y:S03]  /*3d90*/  STS.64 [R40+0x30], R28 ;  /* 0x0000301c28007388 */ /* 0x000fe60000000a00 */
[----:B------:R-:W-:-:S02]  /*3da0*/  IMAD.IADD R31, R31, 0x1, R30 ;  /* 0x000000011f1f7824 */ /* 0x000fc400078e021e */
[----:B0-----:R-:W-:Y:S02]  /*3db0*/  VIADD R4, R4, UR5 ;  /* 0x0000000504047c36 */ /* 0x001fe40008000000 */
[----:B------:R-:W-:Y:S01]  /*3dc0*/  IMAD.IADD R32, R32, 0x1, R31 ;  /* 0x0000000120207824 */ /* 0x000fe200078e021f */
[----:B------:R-:W-:Y:S01]  /*3dd0*/  STS.64 [R40+0x38], R30 ;  /* 0x0000381e28007388 */ /* 0x000fe20000000a00 */
[----:B--2---:R-:W-:Y:S02]  /*3de0*/  IMAD R12, R4, 0x2100, RZ ;  /* 0x00002100040c7824 */ /* 0x004fe400078e02ff */
[----:B------:R-:W-:-:S04]  /*3df0*/  IMAD.IADD R33, R33, 0x1, R32 ;  /* 0x0000000121217824 */ /* 0x000fc800078e0220 */
[----:B------:R-:W-:Y:S01]  /*3e00*/  IMAD.IADD R34, R34, 0x1, R33 ;  /* 0x0000000122227824 */ /* 0x000fe200078e0221 */
[----:B------:R-:W-:Y:S03]  /*3e10*/  STS.64 [R40+0x40], R32 ;  /* 0x0000402028007388 */ /* 0x000fe60000000a00 */
[----:B------:R-:W-:Y:S01]  /*3e20*/  IMAD.IADD R35, R35, 0x1, R34 ;  /* 0x0000000123237824 */ /* 0x000fe200078e0222 */
[C---:B----4-:R-:W-:Y:S02]  /*3e30*/  LOP3.LUT R4, R5.reuse, 0x3e0, RZ, 0xc0, !PT ;  /* 0x000003e005047812 */ /* 0x050fe400078ec0ff */
[----:B------:R-:W-:Y:S01]  /*3e40*/  LOP3.LUT R6, R5, 0x1f, RZ, 0xc0, !PT ;  /* 0x0000001f05067812 */ /* 0x000fe200078ec0ff */
[----:B------:R-:W-:Y:S01]  /*3e50*/  IMAD.IADD R36, R36, 0x1, R35 ;  /* 0x0000000124247824 */ /* 0x000fe200078e0223 */
[----:B------:R-:W-:Y:S03]  /*3e60*/  STS.64 [R40+0x48], R34 ;  /* 0x0000482228007388 */ /* 0x000fe60000000a00 */
[----:B------:R-:W-:Y:S01]  /*3e70*/  IMAD.IADD R37, R37, 0x1, R36 ;  /* 0x0000000125257824 */ /* 0x000fe200078e0224 */
[----:B---3--:R-:W-:Y:S01]  /*3e80*/  LOP3.LUT R10, R8, 0x1f, RZ, 0xc0, !PT ;  /* 0x0000001f080a7812 */ /* 0x008fe200078ec0ff */
[----:B------:R-:W-:-:S03]  /*3e90*/  IMAD R6, R4, 0x16, R6 ;  /* 0x0000001604067824 */ /* 0x000fc600078e0206 */
[----:B------:R-:W-:Y:S01]  /*3ea0*/  STS.64 [R40+0x50], R36 ;  /* 0x0000502428007388 */ /* 0x000fe20000000a00 */
        /* <DEDUP_REMOVED lines=22> */
[----:B------:R0:W-:Y:S04]  /*4010*/  LDS R21, [R41+0xa80] ;  /* 0x000a800029157984 */ /* 0x0001e80000000800 */
[----:B------:R2:W-:Y:S01]  /*4020*/  @!P0 STS [UR4+0x8400], R0 ;  /* 0x00840000ff008988 */ /* 0x0005e20008000804 */
[----:B------:R-:W-:Y:S01]  /*4030*/  BAR.SYNC.DEFER_BLOCKING 0x0 ;  /* 0x0000000000007b1d */ /* 0x000fe20000010000 */
[----:B0-----:R-:W-:Y:S01]  /*4040*/  LOP3.LUT R41, R8, 0x3e0, RZ, 0xc0, !PT ;  /* 0x000003e008297812 */ /* 0x001fe200078ec0ff */
[----:B------:R-:W-:Y:S01]  /*4050*/  VIADD R8, R6, 0x80 ;  /* 0x0000008006087836 */ /* 0x000fe20000000000 */
[----:B------:R-:W-:-:S03]  /*4060*/  IADD3 R5, P0, PT, R12, R3, RZ ;  /* 0x000000030c057210 */ /* 0x000fc60007f1e0ff */
[----:B------:R-:W-:Y:S02]  /*4070*/  IMAD R10, R41, 0x16, R10 ;  /* 0x00000016290a7824 */ /* 0x000fe400078e020a */
[----:B------:R-:W-:Y:S02]  /*4080*/  VIADD R41, R6, 0x20 ;  /* 0x0000002006297836 */ /* 0x000fe40000000000 */
[----:B--2---:R-:W-:Y:S01]  /*4090*/  IMAD.X R0, RZ, RZ, RZ, P0 ;  /* 0x000000ffff007224 */ /* 0x004fe200000e06ff */
[----:B-1----:R-:W-:-:S04]  /*40a0*/  LEA R4, P0, R5, UR6, 0x2 ;  /* 0x0000000605047c11 */ /* 0x002fc8000f8010ff */
[----:B------:R-:W-:Y:S01]  /*40b0*/  LEA.HI.X R5, R5, UR7, R0, 0x2, P0 ;  /* 0x0000000705057c11 */ /* 0x000fe200080f1400 */
[----:B------:R-:W-:Y:S01]  /*40c0*/  VIADD R0, R10, 0xe0 ;  /* 0x000000e00a007836 */ /* 0x000fe20000000000 */
[----:B------:R-:W0:Y:S02]  /*40d0*/  LDS R2, [UR4+0x8400] ;  /* 0x00840004ff027984 */ /* 0x000e240008000800 */
[-C--:B0-----:R-:W-:Y:S01]  /*40e0*/  ISETP.GE.AND P6, PT, R3, R2.reuse, PT ;  /* 0x000000020300720c */ /* 0x081fe20003fc6270 */
[C---:B------:R-:W-:Y:S01]  /*40f0*/  VIADD R3, R6.reuse, 0xa0 ;  /* 0x000000a006037836 */ /* 0x040fe20000000000 */
[-C--:B------:R-:W-:Y:S01]  /*4100*/  ISETP.GE.AND P5, PT, R41, R2.reuse, PT ;  /* 0x000000022900720c */ /* 0x080fe20003fa6270 */
[----:B------:R-:W-:Y:S01]  /*4110*/  VIADD R41, R6, 0xc0 ;  /* 0x000000c006297836 */ /* 0x000fe20000000000 */
[-C--:B------:R-:W-:Y:S01]  /*4120*/  ISETP.GE.AND P0, PT, R8, R2.reuse, PT ;  /* 0x000000020800720c */ /* 0x080fe20003f06270 */
[----:B------:R-:W-:Y:S01]  /*4130*/  VIADD R8, R10, 0x40 ;  /* 0x000000400a087836 */ /* 0x000fe20000000000 */
[-C--:B------:R-:W-:Y:S01]  /*4140*/  ISETP.GE.AND P4, PT, R3, R2.reuse, PT ;  /* 0x000000020300720c */ /* 0x080fe20003f86270 */
[C---:B------:R-:W-:Y:S01]  /*4150*/  VIADD R3, R6.reuse, 0x100 ;  /* 0x0000010006037836 */ /* 0x040fe20000000000 */
[-C--:B------:R-:W-:Y:S01]  /*4160*/  ISETP.GE.AND P2, PT, R41, R2.reuse, PT ;  /* 0x000000022900720c */ /* 0x080fe20003f46270 */
[----:B------:R-:W-:Y:S01]  /*4170*/  VIADD R41, R6, 0x120 ;  /* 0x0000012006297836 */ /* 0x000fe20000000000 */
[----:B------:R-:W-:-:S02]  /*4180*/  ISETP.GE.AND P3, PT, R8, R2, PT ;  /* 0x000000020800720c */ /* 0x000fc40003f66270 */
[-C--:B------:R-:W-:Y:S01]  /*4190*/  ISETP.GE.AND P1, PT, R0, R2.reuse, PT ;  /* 0x000000020000720c */ /* 0x080fe20003f26270 */
[----:B------:R-:W-:Y:S01]  /*41a0*/  @!P6 STG.E desc[UR8][R4.64], R45 ;  /* 0x0000002d0400e986 */ /* 0x000fe2000c101908 */
[-C--:B------:R-:W-:Y:S01]  /*41b0*/  ISETP.GE.AND P6, PT, R3, R2.reuse, PT ;  /* 0x000000020300720c */ /* 0x080fe20003fc6270 */
[----:B------:R-:W-:Y:S02]  /*41c0*/  VIADD R3, R6, 0x140 ;  /* 0x0000014006037836 */ /* 0x000fe40000000000 */
[----:B------:R-:W-:Y:S01]  /*41d0*/  @!P5 STG.E desc[UR8][R4.64+0x80], R47 ;  /* 0x0000802f0400d986 */ /* 0x000fe2000c101908 */
[-C--:B------:R-:W-:Y:S01]  /*41e0*/  ISETP.GE.AND P5, PT, R41, R2.reuse, PT ;  /* 0x000000022900720c */ /* 0x080fe20003fa6270 */
[C---:B------:R-:W-:Y:S02]  /*41f0*/  VIADD R41, R10.reuse, 0x160 ;  /* 0x000001600a297836 */ /* 0x040fe40000000000 */
[----:B------:R-:W-:Y:S01]  /*4200*/  @!P0 STG.E desc[UR8][R4.64+0x200], R49 ;  /* 0x0002003104008986 */ /* 0x000fe2000c101908 */
[----:B------:R-:W-:Y:S01]  /*4210*/  ISETP.GE.AND P0, PT, R3, R2, PT ;  /* 0x000000020300720c */ /* 0x000fe20003f06270 */
[----:B------:R-:W-:-:S02]  /*4220*/  VIADD R3, R10, 0x180 ;  /* 0x000001800a037836 */ /* 0x000fc40000000000 */
[----:B------:R-:W-:Y:S01]  /*4230*/  @!P4 STG.E desc[UR8][R4.64+0x280], R51 ;  /* 0x000280330400c986 */ /* 0x000fe2000c101908 */
[-C--:B------:R-:W-:Y:S01]  /*4240*/  ISETP.GE.AND P4, PT, R41, R2.reuse, PT ;  /* 0x000000022900720c */ /* 0x080fe20003f86270 */
[C---:B------:R-:W-:Y:S02]  /*4250*/  VIADD R41, R10.reuse, 0x60 ;  /* 0x000000600a297836 */ /* 0x040fe40000000000 */
[----:B------:R-:W-:Y:S01]  /*4260*/  @!P2 STG.E desc[UR8][R4.64+0x300], R53 ;  /* 0x000300350400a986 */ /* 0x000fe2000c101908 */
[-C--:B------:R-:W-:Y:S01]  /*4270*/  ISETP.GE.AND P2, PT, R3, R2.reuse, PT ;  /* 0x000000020300720c */ /* 0x080fe20003f46270 */
[C---:B------:R-:W-:Y:S02]  /*4280*/  VIADD R3, R10.reuse, 0x1a0 ;  /* 0x000001a00a037836 */ /* 0x040fe40000000000 */
[----:B------:R0:W-:Y:S01]  /*4290*/  @!P3 STG.E desc[UR8][R4.64+0x100], R43 ;  /* 0x0001002b0400b986 */ /* 0x0001e2000c101908 */
[----:B------:R-:W-:Y:S01]  /*42a0*/  ISETP.GE.AND P3, PT, R41, R2, PT ;  /* 0x000000022900720c */ /* 0x000fe20003f66270 */
[----:B------:R-:W-:-:S02]  /*42b0*/  VIADD R41, R10, 0x1c0 ;  /* 0x000001c00a297836 */ /* 0x000fc40000000000 */
[----:B------:R1:W-:Y:S01]  /*42c0*/  @!P1 STG.E desc[UR8][R4.64+0x380], R37 ;  /* 0x0003802504009986 */ /* 0x0003e2000c101908 */
[-C--:B------:R-:W-:Y:S01]  /*42d0*/  ISETP.GE.AND P1, PT, R3, R2.reuse, PT ;  /* 0x000000020300720c */ /* 0x080fe20003f26270 */
[C---:B------:R-:W-:Y:S02]  /*42e0*/  VIADD R3, R6.reuse, 0x1e0 ;  /* 0x000001e006037836 */ /* 0x040fe40000000000 */
[----:B------:R1:W-:Y:S03]  /*42f0*/  @!P5 STG.E desc[UR8][R4.64+0x480], R33 ;  /* 0x000480210400d986 */ /* 0x0003e6000c101908 */
[-C--:B------:R-:W-:Y:S01]  /*4300*/  ISETP.GE.AND P5, PT, R3, R2.reuse, PT ;  /* 0x000000020300720c */ /* 0x080fe20003fa6270 */
[C---:B------:R-:W-:Y:S01]  /*4310*/  VIADD R3, R6.reuse, 0x240 ;  /* 0x0000024006037836 */ /* 0x040fe20000000000 */
[----:B------:R1:W-:Y:S01]  /*4320*/  @!P6 STG.E desc[UR8][R4.64+0x400], R35 ;  /* 0x000400230400e986 */ /* 0x0003e2000c101908 */
[----:B------:R-:W-:Y:S01]  /*4330*/  ISETP.GE.AND P6, PT, R41, R2, PT ;  /* 0x000000022900720c */ /* 0x000fe20003fc6270 */
[----:B------:R-:W-:-:S02]  /*4340*/  VIADD R41, R6, 0x200 ;  /* 0x0000020006297836 */ /* 0x000fc40000000000 */
[----:B------:R1:W-:Y:S01]  /*4350*/  @!P3 STG.E desc[UR8][R4.64+0x180], R29 ;  /* 0x0001801d0400b986 */ /* 0x0003e2000c101908 */
[-C--:B------:R-:W-:Y:S01]  /*4360*/  ISETP.GE.AND P3, PT, R3, R2.reuse, PT ;  /* 0x000000020300720c */ /* 0x080fe20003f66270 */
[----:B------:R-:W-:Y:S02]  /*4370*/  VIADD R3, R6, 0x280 ;  /* 0x0000028006037836 */ /* 0x000fe40000000000 */
[----:B------:R1:W-:Y:S01]  /*4380*/  @!P1 STG.E desc[UR8][R4.64+0x680], R25 ;  /* 0x0006801904009986 */ /* 0x0003e2000c101908 */
[----:B0-----:R-:W-:Y:S02]  /*4390*/  VIADD R43, R10, 0x220 ;  /* 0x000002200a2b7836 */ /* 0x001fe40000000000 */
[-C--:B------:R-:W-:Y:S01]  /*43a0*/  ISETP.GE.AND P1, PT, R3, R2.reuse, PT ;  /* 0x000000020300720c */ /* 0x080fe20003f26270 */
        /* <DEDUP_REMOVED lines=18> */
.L_x_544:
[----:B------:R-:W-:Y:S01]  /*44d0*/  BSSY B1, `(.L_x_571) ;  /* 0x0000006000017945 */ /* 0x000fe20003800000 */
[----:B------:R-:W-:Y:S01]  /*44e0*/  PLOP3.LUT P0, PT, P0, PT, PT, 0x8, 0x80 ;  /* 0x000000000080781c */ /* 0x000fe2000070e170 */
[----:B------:R-:W-:-:S12]  /*44f0*/  IMAD.MOV.U32 R21, RZ, RZ, -0x1 ;  /* 0xffffffffff157424 */ /* 0x000fd800078e00ff */
[----:B------:R-:W-:Y:S05]  /*4500*/  WARPSYNC.COLLECTIVE R21, `(.L_x_572) ;  /* 0x0000000015087348 */ /* 0x000fea0003c00000 */
[----:B------:R-:W-:Y:S01]  /*4510*/  VOTE.ANY P0, P0 ;  /* 0x0000000000ff7806 */ /* 0x000fe20000000100 */
[----:B------:R-:W-:-:S12]  /*4520*/  ENDCOLLECTIVE ;  /* 0x000000000000791b */ /* 0x000fd80003800000 */
.L_x_572:
[----:B------:R-:W-:Y:S05]  /*4530*/  BSYNC B1 ;  /* 0x0000000000017941 */ /* 0x000fea0003800000 */
.L_x_571:
[----:B------:R-:W-:Y:S05]  /*4540*/  BRA `(.L_x_573) ;  /* 0xffffffc800747947 */ /* 0x000fea000383ffff */
.L_x_546:
[----:B------:R-:W-:Y:S01]  /*4550*/  BSSY B1, `(.L_x_574) ;  /* 0x0000006000017945 */ /* 0x000fe20003800000 */
[----:B------:R-:W-:Y:S01]  /*4560*/  PLOP3.LUT P0, PT, P0, PT, PT, 0x8, 0x80 ;  /* 0x000000000080781c */ /* 0x000fe2000070e170 */
[----:B------:R-:W-:-:S12]  /*4570*/  IMAD.MOV.U32 R21, RZ, RZ, -0x1 ;  /* 0xffffffffff157424 */ /* 0x000fd800078e00ff */
[----:B------:R-:W-:Y:S05]  /*4580*/  WARPSYNC.COLLECTIVE R21, `(.L_x_575) ;  /* 0x0000000015087348 */ /* 0x000fea0003c00000 */
[----:B------:R-:W-:Y:S01]  /*4590*/  VOTE.ANY P0, P0 ;  /* 0x0000000000ff7806 */ /* 0x000fe20000000100 */
[----:B------:R-:W-:-:S12]  /*45a0*/  ENDCOLLECTIVE ;  /* 0x000000000000791b */ /* 0x000fd80003800000 */
.L_x_575:
[----:B------:R-:W-:Y:S05]  /*45b0*/  BSYNC B1 ;  /* 0x0000000000017941 */ /* 0x000fea0003800000 */
.L_x_574:
[----:B------:R-:W-:Y:S05]  /*45c0*/  BRA `(.L_x_576) ;  /* 0xffffffc800c87947 */ /* 0x000fea000383ffff */
.L_x_548:
[----:B------:R-:W0:Y:S01]  /*45d0*/  S2R R25, SR_GEMASK ;  /* 0x0000000000197919 */ /* 0x000e220000003c00 */
[----:B------:R-:W-:Y:S01]  /*45e0*/  BSSY B1, `(.L_x_577) ;  /* 0x0000006000017945 */ /* 0x000fe20003800000 */
[----:B------:R-:W-:Y:S01]  /*45f0*/  PLOP3.LUT P0, PT, P0, PT, PT, 0x8, 0x80 ;  /* 0x000000000080781c */ /* 0x000fe2000070e170 */
[----:B------:R-:W-:-:S12]  /*4600*/  IMAD.MOV.U32 R21, RZ, RZ, -0x1 ;  /* 0xffffffffff157424 */ /* 0x000fd800078e00ff */
[----:B0-----:R-:W-:Y:S05]  /*4610*/  WARPSYNC.COLLECTIVE R21, `(.L_x_578) ;  /* 0x0000000015087348 */ /* 0x001fea0003c00000 */
[----:B------:R-:W-:Y:S01]  /*4620*/  VOTE.ANY R21, PT, P0 ;  /* 0x0000000000157806 */ /* 0x000fe200000e0100 */
[----:B0-----:R-:W-:Y:S06]  /*4630*/  ENDCOLLECTIVE ;  /* 0x000000000000791b */ /* 0x001fec0003800000 */
.L_x_578:
[----:B------:R-:W-:Y:S05]  /*4640*/  BSYNC B1 ;  /* 0x0000000000017941 */ /* 0x000fea0003800000 */
.L_x_577:
[----:B------:R-:W-:Y:S01]  /*4650*/  LOP3.LUT R21, R21, 0x80000000, R25, 0xec, !PT ;  /* 0x8000000015157812 */ /* 0x000fe200078eec19 */
[----:B------:R-:W-:Y:S02]  /*4660*/  IMAD.MOV.U32 R20, RZ, RZ, R29 ;  /* 0x000000ffff147224 */ /* 0x000fe400078e001d */
[----:B------:R-:W-:Y:S02]  /*4670*/  VIADD R41, R39, 0x2 ;  /* 0x0000000227297836 */ /* 0x000fe40000000000 */
[----:B------:R-:W-:Y:S02]  /*4680*/  VIADD R16, R21, 0xffffffff ;  /* 0xffffffff15107836 */ /* 0x000fe40000000000 */
[C---:B------:R-:W-:Y:S02]  /*4690*/  VIADD R40, R39.reuse, 0x4 ;  /* 0x0000000427287836 */ /* 0x040fe40000000000 */
[----:B------:R-:W-:Y:S01]  /*46a0*/  VIADD R30, R39, 0x8 ;  /* 0x00000008271e7836 */ /* 0x000fe20000000000 */
[----:B------:R-:W-:Y:S01]  /*46b0*/  LOP3.LUT R48, R21, R16, RZ, 0xc, !PT ;  /* 0x0000001015307212 */ /* 0x000fe200078e0cff */
[----:B------:R-:W-:-:S02]  /*46c0*/  IMAD.MOV.U32 R16, RZ, RZ, 0x1 ;  /* 0x00000001ff107424 */ /* 0x000fc400078e00ff */
[----:B------:R-:W-:-:S03]  /*46d0*/  IMAD.MOV.U32 R21, RZ, RZ, -0x1 ;  /* 0xffffffffff157424 */ /* 0x000fc600078e00ff */
[----:B------:R-:W0:Y:S02]  /*46e0*/  POPC R48, R48 ;  /* 0x0000003000307309 */ /* 0x000e240000000000 */
[----:B0-----:R-:W-:Y:S01]  /*46f0*/  IMAD.MOV.U32 R17, RZ, RZ, R48 ;  /* 0x000000ffff117224 */ /* 0x001fe200078e0030 */
[----:B------:R-:W-:-:S13]  /*4700*/  ISETP.GE.AND P0, PT, R39, R48, PT ;  /* 0x000000302700720c */ /* 0x000fda0003f06270 */
[----:B------:R-:W-:Y:S05]  /*4710*/  WARPSYNC.COLLECTIVE R21, `(.L_x_579) ;  /* 0x0000000015087348 */ /* 0x000fea0003c00000 */
[----:B------:R0:W1:Y:S02]  /*4720*/  SHFL.DOWN P3, R22, R20, R16, R17 ;  /* 0x0800001014167389 */ /* 0x0000640000060011 */
[----:B01----:R-:W-:Y:S05]  /*4730*/  ENDCOLLECTIVE ;  /* 0x000000000000791b */ /* 0x003fea0003800000 */
.L_x_579:
        /* <DEDUP_REMOVED lines=8> */
.L_x_580:
[----:B------:R-:W-:Y:S01]  /*47c0*/  IMAD.MOV.U32 R16, RZ, RZ, 0x4 ;  /* 0x00000004ff107424 */ /* 0x000fe200078e00ff */
[----:B------:R-:W-:Y:S02]  /*47d0*/  SEL R22, R22, RZ, !P0 ;  /* 0x000000ff16167207 */ /* 0x000fe40004000000 */
[----:B------:R-:W-:-:S03]  /*47e0*/  ISETP.GT.AND P0, PT, R40, R48, PT ;  /* 0x000000302800720c */ /* 0x000fc60003f04270 */
[----:B------:R-:W-:Y:S02]  /*47f0*/  IMAD.IADD R45, R43, 0x1, R22 ;  /* 0x000000012b2d7824 */ /* 0x000fe400078e0216 */
[----:B------:R-:W-:Y:S02]  /*4800*/  VIADD R43, R39, 0x10 ;  /* 0x00000010272b7836 */ /* 0x000fe40000000000 */
[----:B------:R-:W-:-:S03]  /*4810*/  IMAD.MOV.U32 R20, RZ, RZ, R45 ;  /* 0x000000ffff147224 */ /* 0x000fc600078e002d */
[----:B------:R-:W-:-:S13]  /*4820*/  ISETP.GT.AND P2, PT, R43, R48, PT ;  /* 0x000000302b00720c */ /* 0x000fda0003f44270 */
[----:B------:R-:W-:Y:S05]  /*4830*/  WARPSYNC.COLLECTIVE R21, `(.L_x_581) ;  /* 0x0000000015087348 */ /* 0x000fea0003c00000 */
[----:B------:R0:W1:Y:S02]  /*4840*/  SHFL.DOWN P3, R22, R20, R16, R17 ;  /* 0x0800001014167389 */ /* 0x0000640000060011 */
[----:B01----:R-:W-:Y:S05]  /*4850*/  ENDCOLLECTIVE ;  /* 0x000000000000791b */ /* 0x003fea0003800000 */
.L_x_581:
        /* <DEDUP_REMOVED lines=8> */
.L_x_582:
[----:B------:R-:W-:Y:S01]  /*48e0*/  IMAD.MOV.U32 R16, RZ, RZ, 0x10 ;  /* 0x00000010ff107424 */ /* 0x000fe200078e00ff */
[----:B------:R-:W-:Y:S02]  /*48f0*/  SEL R22, R22, RZ, !P0 ;  /* 0x000000ff16167207 */ /* 0x000fe40004000000 */
[----:B------:R-:W-:-:S03]  /*4900*/  ISETP.NE.AND P0, PT, R28, 0x65, PT ;  /* 0x000000651c00780c */ /* 0x000fc60003f05270 */
[----:B------:R-:W-:Y:S02]  /*4910*/  IMAD.IADD R47, R29, 0x1, R22 ;  /* 0x000000011d2f7824 */ /* 0x000fe400078e0216 */
[----:B------:R-:W0:Y:S02]  /*4920*/  LDC.64 R28, c[0x0][0x390] ;  /* 0x0000e400ff1c7b82 */ /* 0x000e240000000a00 */
[----:B------:R-:W-:-:S07]  /*4930*/  IMAD.MOV.U32 R20, RZ, RZ, R47 ;  /* 0x000000ffff147224 */ /* 0x000fce00078e002f */
[----:B0-----:R-:W-:Y:S05]  /*4940*/  WARPSYNC.COLLECTIVE R21, `(.L_x_583) ;  /* 0x0000000015087348 */ /* 0x001fea0003c00000 */
[----:B------:R1:W2:Y:S02]  /*4950*/  SHFL.DOWN P3, R22, R20, R16, R17 ;  /* 0x0800001014167389 */ /* 0x0002a40000060011 */
[----:B012---:R-:W-:Y:S05]  /*4960*/  ENDCOLLECTIVE ;  /* 0x000000000000791b */ /* 0x007fea0003800000 */
.L_x_583:
[----:B------:R-:W-:Y:S05]  /*4970*/  WARPSYNC.COLLECTIVE R21, `(.L_x_584) ;  /* 0x0000000015087348 */ /* 0x000fea0003c00000 */
[----:B------:R-:W-:Y:S01]  /*4980*/  VOTE.ALL P0, P0 ;  /* 0x0000000000ff7806 */ /* 0x000fe20000000000 */
[----:B------:R-:W-:-:S12]  /*4990*/  ENDCOLLECTIVE ;  /* 0x000000000000791b */ /* 0x000fd80003800000 */
.L_x_584:
[----:B------:R-:W-:Y:S02]  /*49a0*/  IADD3 R44, P3, PT, R28, 0x100, RZ ;  /* 0x000001001c2c7810 */ /* 0x000fe40007f7e0ff */
[----:B------:R-:W-:-:S03]  /*49b0*/  SEL R22, R22, RZ, !P2 ;  /* 0x000000ff16167207 */ /* 0x000fc60005000000 */
[----:B------:R-:W-:Y:S02]  /*49c0*/  IMAD.X R45, RZ, RZ, R29, P3 ;  /* 0x000000ffff2d7224 */ /* 0x000fe400018e061d */
[----:B------:R-:W-:Y:S01]  /*49d0*/  IMAD.IADD R46, R47, 0x1, R22 ;  /* 0x000000012f2e7824 */ /* 0x000fe200078e0216 */
[----:B------:R-:W-:Y:S06]  /*49e0*/  BRA `(.L_x_585) ;  /* 0xffffffc8005c7947 */ /* 0x000fec000383ffff */
.L_x_550:
[----:B------:R-:W-:Y:S01]  /*49f0*/  BSSY B1, `(.L_x_586) ;  /* 0x0000006000017945 */ /* 0x000fe20003800000 */
[----:B------:R-:W-:Y:S01]  /*4a00*/  PLOP3.LUT P0, PT, P0, PT, PT, 0x8, 0x80 ;  /* 0x000000000080781c */ /* 0x000fe2000070e170 */
[----:B------:R-:W-:-:S12]  /*4a10*/  IMAD.MOV.U32 R21, RZ, RZ, -0x1 ;  /* 0xffffffffff157424 */ /* 0x000fd800078e00ff */
[----:B------:R-:W-:Y:S05]  /*4a20*/  WARPSYNC.COLLECTIVE R21, `(.L_x_587) ;  /* 0x0000000015087348 */ /* 0x000fea0003c00000 */
[----:B------:R-:W-:Y:S01]  /*4a30*/  VOTE.ANY P0, P0 ;  /* 0x0000000000ff7806 */ /* 0x000fe20000000100 */
[----:B------:R-:W-:-:S12]  /*4a40*/  ENDCOLLECTIVE ;  /* 0x000000000000791b */ /* 0x000fd80003800000 */
.L_x_587:
[----:B------:R-:W-:Y:S05]  /*4a50*/  BSYNC B1 ;  /* 0x0000000000017941 */ /* 0x000fea0003800000 */
.L_x_586:
[----:B------:R-:W-:Y:S05]  /*4a60*/  BRA `(.L_x_588) ;  /* 0xffffffc800647947 */ /* 0x000fea000383ffff */
.L_x_552:
[----:B------:R-:W-:Y:S01]  /*4a70*/  BSSY B1, `(.L_x_589) ;  /* 0x0000006000017945 */ /* 0x000fe20003800000 */
[----:B------:R-:W-:Y:S01]  /*4a80*/  PLOP3.LUT P0, PT, P0, PT, PT, 0x8, 0x80 ;  /* 0x000000000080781c */ /* 0x000fe2000070e170 */
[----:B------:R-:W-:-:S12]  /*4a90*/  IMAD.MOV.U32 R21, RZ, RZ, -0x1 ;  /* 0xffffffffff157424 */ /* 0x000fd800078e00ff */
[----:B------:R-:W-:Y:S05]  /*4aa0*/  WARPSYNC.COLLECTIVE R21, `(.L_x_590) ;  /* 0x0000000015087348 */ /* 0x000fea0003c00000 */
[----:B------:R-:W-:Y:S01]  /*4ab0*/  VOTE.ANY P0, P0 ;  /* 0x0000000000ff7806 */ /* 0x000fe20000000100 */
[----:B------:R-:W-:-:S12]  /*4ac0*/  ENDCOLLECTIVE ;  /* 0x000000000000791b */ /* 0x000fd80003800000 */
.L_x_590:
[----:B------:R-:W-:Y:S05]  /*4ad0*/  BSYNC B1 ;  /* 0x0000000000017941 */ /* 0x000fea0003800000 */
.L_x_589:
[----:B------:R-:W-:Y:S05]  /*4ae0*/  BRA `(.L_x_591) ;  /* 0xffffffc800b87947 */ /* 0x000fea000383ffff */
.L_x_554:
[----:B------:R-:W-:Y:S01]  /*4af0*/  BSSY B1, `(.L_x_592) ;  /* 0x0000006000017945 */ /* 0x000fe20003800000 */
[----:B------:R-:W-:Y:S01]  /*4b00*/  PLOP3.LUT P0, PT, P0, PT, PT, 0x8, 0x80 ;  /* 0x000000000080781c */ /* 0x000fe2000070e170 */
[----:B------:R-:W-:-:S12]  /*4b10*/  IMAD.MOV.U32 R21, RZ, RZ, -0x1 ;  /* 0xffffffffff157424 */ /* 0x000fd800078e00ff */
[----:B------:R-:W-:Y:S05]  /*4b20*/  WARPSYNC.COLLECTIVE R21, `(.L_x_593) ;  /* 0x0000000015087348 */ /* 0x000fea0003c00000 */
[----:B------:R-:W-:Y:S01]  /*4b30*/  VOTE.ANY R21, PT, P0 ;  /* 0x0000000000157806 */ /* 0x000fe200000e0100 */
[----:B------:R-:W-:Y:S06]  /*4b40*/  ENDCOLLECTIVE ;  /* 0x000000000000791b */ /* 0x000fec0003800000 */
.L_x_593:
[----:B------:R-:W-:Y:S05]  /*4b50*/  BSYNC B1 ;  /* 0x0000000000017941 */ /* 0x000fea0003800000 */
.L_x_592:
[----:B------:R-:W-:Y:S01]  /*4b60*/  LOP3.LUT R21, R21, 0x80000000, R25, 0xec, !PT ;  /* 0x8000000015157812 */ /* 0x000fe200078eec19 */
[----:B------:R-:W-:Y:S02]  /*4b70*/  IMAD.MOV.U32 R20, RZ, RZ, R29 ;  /* 0x000000ffff147224 */ /* 0x000fe400078e001d */
[----:B------:R-:W-:Y:S02]  /*4b80*/  VIADD R24, R24, 0xffffffe0 ;  /* 0xffffffe018187836 */ /* 0x000fe40000000000 */
[----:B------:R-:W-:-:S05]  /*4b90*/  VIADD R16, R21, 0xffffffff ;  /* 0xffffffff15107836 */ /* 0x000fca0000000000 */
[----:B------:R-:W-:Y:S01]  /*4ba0*/  LOP3.LUT R49, R21, R16, RZ, 0xc, !PT ;  /* 0x0000001015317212 */ /* 0x000fe200078e0cff */
[----:B------:R-:W-:Y:S02]  /*4bb0*/  IMAD.MOV.U32 R16, RZ, RZ, 0x1 ;  /* 0x00000001ff107424 */ /* 0x000fe400078e00ff */
[----:B------:R-:W-:Y:S01]  /*4bc0*/  IMAD.MOV.U32 R21, RZ, RZ, -0x1 ;  /* 0xffffffffff157424 */ /* 0x000fe200078e00ff */
[----:B------:R0:W1:Y:S06]  /*4bd0*/  POPC R17, R49 ;  /* 0x0000003100117309 */ /* 0x00006c0000000000 */
[----:B01----:R-:W-:Y:S05]  /*4be0*/  WARPSYNC.COLLECTIVE R21, `(.L_x_594) ;  /* 0x0000000015087348 */ /* 0x003fea0003c00000 */
[----:B-1----:R1:W2:Y:S02]  /*4bf0*/  SHFL.DOWN P3, R22, R20, R16, R17 ;  /* 0x0800001014167389 */ /* 0x0022a40000060011 */
[----:B012---:R-:W-:Y:S05]  /*4c00*/  ENDCOLLECTIVE ;  /* 0x000000000000791b */ /* 0x007fea0003800000 */
.L_x_594:
[----:B------:R-:W-:Y:S01]  /*4c10*/  ISETP.GE.AND P0, PT, R39, R17, PT ;  /* 0x000000112700720c */ /* 0x000fe20003f06270 */
[----:B------:R-:W-:-:S03]  /*4c20*/  IMAD.MOV.U32 R16, RZ, RZ, 0x2 ;  /* 0x00000002ff107424 */ /* 0x000fc600078e00ff */
[----:B------:R-:W-:Y:S02]  /*4c30*/  SEL R22, R22, RZ, !P0 ;  /* 0x000000ff16167207 */ /* 0x000fe40004000000 */
[----:B------:R-:W-:-:S03]  /*4c40*/  ISETP.GT.AND P0, PT, R41, R17, PT ;  /* 0x000000112900720c */ /* 0x000fc60003f04270 */
[----:B------:R-:W-:-:S04]  /*4c50*/  IMAD.IADD R48, R22, 0x1, R29 ;  /* 0x0000000116307824 */ /* 0x000fc800078e021d */
[----:B------:R-:W-:-:S07]  /*4c60*/  IMAD.MOV.U32 R20, RZ, RZ, R48 ;  /* 0x000000ffff147224 */ /* 0x000fce00078e0030 */
[----:B------:R-:W-:Y:S05]  /*4c70*/  WARPSYNC.COLLECTIVE R21, `(.L_x_595) ;  /* 0x0000000015087348 */ /* 0x000fea0003c00000 */
[----:B------:R0:W1:Y:S02]  /*4c80*/  SHFL.DOWN P3, R22, R20, R16, R17 ;  /* 0x0800001014167389 */ /* 0x0000640000060011 */
[----:B01----:R-:W-:Y:S05]  /*4c90*/  ENDCOLLECTIVE ;  /* 0x000000000000791b */ /* 0x003fea0003800000 */
.L_x_595:
        /* <DEDUP_REMOVED lines=8> */
.L_x_596:
        /* <DEDUP_REMOVED lines=8> */
.L_x_597:
        /* <DEDUP_REMOVED lines=8> */
.L_x_598:
[----:B------:R-:W-:Y:S02]  /*4e20*/  SEL R22, R22, RZ, !P0 ;  /* 0x000000ff16167207 */ /* 0x000fe40004000000 */
[----:B------:R-:W-:Y:S02]  /*4e30*/  ISETP.NE.AND P0, PT, R28, 0x65, PT ;  /* 0x000000651c00780c */ /* 0x000fe40003f05270 */
[----:B------:R-:W-:-:S11]  /*4e40*/  IADD3 R46, PT, PT, R29, R22, R46 ;  /* 0x000000161d2e7210 */ /* 0x000fd60007ffe02e */
[----:B------:R-:W-:Y:S05]  /*4e50*/  WARPSYNC.COLLECTIVE R21, `(.L_x_599) ;  /* 0x0000000015087348 */ /* 0x000fea0003c00000 */
[----:B------:R-:W-:Y:S01]  /*4e60*/  VOTE.ALL P0, P0 ;  /* 0x0000000000ff7806 */ /* 0x000fe20000000000 */
[----:B------:R-:W-:-:S12]  /*4e70*/  ENDCOLLECTIVE ;  /* 0x000000000000791b */ /* 0x000fd80003800000 */
.L_x_599:
[----:B------:R-:W-:Y:S05]  /*4e80*/  BRA `(.L_x_600) ;  /* 0xffffffc800507947 */ /* 0x000fea000383ffff */
.L_x_559:
[----:B------:R-:W-:Y:S01]  /*4e90*/  BSSY B0, `(.L_x_601) ;  /* 0x0000006000007945 */ /* 0x000fe20003800000 */
[----:B------:R-:W-:Y:S01]  /*4ea0*/  PLOP3.LUT P0, PT, P0, PT, PT, 0x8, 0x80 ;  /* 0x000000000080781c */ /* 0x000fe2000070e170 */
[----:B------:R-:W-:-:S12]  /*4eb0*/  IMAD.MOV.U32 R21, RZ, RZ, -0x1 ;  /* 0xffffffffff157424 */ /* 0x000fd800078e00ff */
[----:B------:R-:W-:Y:S05]  /*4ec0*/  WARPSYNC.COLLECTIVE R21, `(.L_x_602) ;  /* 0x0000000015087348 */ /* 0x000fea0003c00000 */
[----:B------:R-:W-:Y:S01]  /*4ed0*/  VOTE.ANY P0, P0 ;  /* 0x0000000000ff7806 */ /* 0x000fe20000000100 */
[----:B------:R-:W-:-:S12]  /*4ee0*/  ENDCOLLECTIVE ;  /* 0x000000000000791b */ /* 0x000fd80003800000 */
.L_x_602:
[----:B------:R-:W-:Y:S05]  /*4ef0*/  BSYNC B0 ;  /* 0x0000000000007941 */ /* 0x000fea0003800000 */
.L_x_601:
[----:B------:R-:W-:Y:S05]  /*4f00*/  BRA `(.L_x_603) ;  /* 0xffffffe000907947 */ /* 0x000fea000383ffff */
.L_x_561:
[----:B------:R-:W-:Y:S01]  /*4f10*/  BSSY B0, `(.L_x_604) ;  /* 0x0000006000007945 */ /* 0x000fe20003800000 */
[----:B------:R-:W-:Y:S01]  /*4f20*/  PLOP3.LUT P0, PT, P0, PT, PT, 0x8, 0x80 ;  /* 0x000000000080781c */ /* 0x000fe2000070e170 */
[----:B------:R-:W-:-:S12]  /*4f30*/  IMAD.MOV.U32 R21, RZ, RZ, -0x1 ;  /* 0xffffffffff157424 */ /* 0x000fd800078e00ff */
[----:B------:R-:W-:Y:S05]  /*4f40*/  WARPSYNC.COLLECTIVE R21, `(.L_x_605) ;  /* 0x0000000015087348 */ /* 0x000fea0003c00000 */
[----:B------:R-:W-:Y:S01]  /*4f50*/  VOTE.ANY P0, P0 ;  /* 0x0000000000ff7806 */ /* 0x000fe20000000100 */
[----:B------:R-:W-:-:S12]  /*4f60*/  ENDCOLLECTIVE ;  /* 0x000000000000791b */ /* 0x000fd80003800000 */
.L_x_605:
[----:B------:R-:W-:Y:S05]  /*4f70*/  BSYNC B0 ;  /* 0x0000000000007941 */ /* 0x000fea0003800000 */
.L_x_604:
[----:B------:R-:W-:Y:S05]  /*4f80*/  BRA `(.L_x_606) ;  /* 0xffffffe000e47947 */ /* 0x000fea000383ffff */
.L_x_563:
[----:B------:R-:W0:Y:S01]  /*4f90*/  S2R R26, SR_GEMASK ;  /* 0x00000000001a7919 */ /* 0x000e220000003c00 */
[----:B------:R-:W-:Y:S01]  /*4fa0*/  BSSY B0, `(.L_x_607) ;  /* 0x0000006000007945 */ /* 0x000fe20003800000 */
[----:B------:R-:W-:Y:S01]  /*4fb0*/  PLOP3.LUT P0, PT, P0, PT, PT, 0x8, 0x80 ;  /* 0x000000000080781c */ /* 0x000fe2000070e170 */
[----:B------:R-:W-:-:S12]  /*4fc0*/  IMAD.MOV.U32 R21, RZ, RZ, -0x1 ;  /* 0xffffffffff157424 */ /* 0x000fd800078e00ff */
[----:B0-----:R-:W-:Y:S05]  /*4fd0*/  WARPSYNC.COLLECTIVE R21, `(.L_x_608) ;  /* 0x0000000015087348 */ /* 0x001fea0003c00000 */
[----:B------:R-:W-:Y:S01]  /*4fe0*/  VOTE.ANY R21, PT, P0 ;  /* 0x0000000000157806 */ /* 0x000fe200000e0100 */
[----:B0-----:R-:W-:Y:S06]  /*4ff0*/  ENDCOLLECTIVE ;  /* 0x000000000000791b */ /* 0x001fec0003800000 */
.L_x_608:
[----:B------:R-:W-:Y:S05]  /*5000*/  BSYNC B0 ;  /* 0x0000000000007941 */ /* 0x000fea0003800000 */
.L_x_607:
[----:B------:R-:W-:Y:S01]  /*5010*/  LOP3.LUT R21, R21, 0x80000000, R26, 0xec, !PT ;  /* 0x8000000015157812 */ /* 0x000fe200078eec1a */
[----:B------:R-:W-:-:S04]  /*5020*/  IMAD.MOV.U32 R20, RZ, RZ, R19 ;  /* 0x000000ffff147224 */ /* 0x000fc800078e0013 */
[----:B------:R-:W-:-:S05]  /*5030*/  VIADD R16, R21, 0xffffffff ;  /* 0xffffffff15107836 */ /* 0x000fca0000000000 */
[----:B------:R-:W-:Y:S01]  /*5040*/  LOP3.LUT R47, R21, R16, RZ, 0xc, !PT ;  /* 0x00000010152f7212 */ /* 0x000fe200078e0cff */
[----:B------:R-:W-:Y:S02]  /*5050*/  IMAD.MOV.U32 R16, RZ, RZ, 0x1 ;  /* 0x00000001ff107424 */ /* 0x000fe400078e00ff */
[----:B------:R-:W-:-:S03]  /*5060*/  IMAD.MOV.U32 R21, RZ, RZ, -0x1 ;  /* 0xffffffffff157424 */ /* 0x000fc600078e00ff */
[----:B------:R-:W0:Y:S02]  /*5070*/  POPC R47, R47 ;  /* 0x0000002f002f7309 */ /* 0x000e240000000000 */
[----:B0-----:R-:W-:Y:S01]  /*5080*/  IMAD.MOV.U32 R17, RZ, RZ, R47 ;  /* 0x000000ffff117224 */ /* 0x001fe200078e002f */
[----:B------:R-:W-:-:S13]  /*5090*/  ISETP.GE.AND P0, PT, R38, R47, PT ;  /* 0x0000002f2600720c */ /* 0x000fda0003f06270 */
[----:B------:R-:W-:Y:S05]  /*50a0*/  WARPSYNC.COLLECTIVE R21, `(.L_x_609) ;  /* 0x0000000015087348 */ /* 0x000fea0003c00000 */
[----:B------:R0:W1:Y:S02]  /*50b0*/  SHFL.DOWN P3, R22, R20, R16, R17 ;  /* 0x0800001014167389 */ /* 0x0000640000060011 */
[----:B01----:R-:W-:Y:S05]  /*50c0*/  ENDCOLLECTIVE ;  /* 0x000000000000791b */ /* 0x003fea0003800000 */
.L_x_609:
[----:B------:R-:W-:Y:S01]  /*50d0*/  IMAD.MOV.U32 R16, RZ, RZ, 0x2 ;  /* 0x00000002ff107424 */ /* 0x000fe200078e00ff */
        /* <DEDUP_REMOVED lines=8> */
.L_x_610:
        /* <DEDUP_REMOVED lines=9> */
.L_x_611:
        /* <DEDUP_REMOVED lines=9> */
.L_x_612:
[----:B------:R-:W-:Y:S01]  /*5280*/  IMAD.MOV.U32 R16, RZ, RZ, 0x10 ;  /* 0x00000010ff107424 */ /* 0x000fe200078e00ff */
[----:B------:R-:W-:Y:S02]  /*5290*/  SEL R19, R22, RZ, !P0 ;  /* 0x000000ff16137207 */ /* 0x000fe40004000000 */
[----:B------:R-:W-:Y:S01]  /*52a0*/  ISETP.NE.AND P0, PT, R18, 0x65, PT ;  /* 0x000000651200780c */ /* 0x000fe20003f05270 */
[----:B------:R-:W-:Y:S02]  /*52b0*/  VIADD R18, R38, 0x10 ;  /* 0x0000001026127836 */ /* 0x000fe40000000000 */
[----:B------:R-:W-:-:S03]  /*52c0*/  IMAD.IADD R48, R50, 0x1, R19 ;  /* 0x0000000132307824 */ /* 0x000fc600078e0213 */
[----:B------:R-:W-:Y:S01]  /*52d0*/  ISETP.GT.AND P2, PT, R18, R47, PT ;  /* 0x0000002f1200720c */ /* 0x000fe20003f44270 */
[----:B------:R-:W-:Y:S01]  /*52e0*/  IMAD.MOV.U32 R20, RZ, RZ, R48 ;  /* 0x000000ffff147224 */ /* 0x000fe200078e0030 */
[----:B------:R-:W0:Y:S11]  /*52f0*/  LDC.64 R18, c[0x0][0x390] ;  /* 0x0000e400ff127b82 */ /* 0x000e360000000a00 */
[----:B0-----:R-:W-:Y:S05]  /*5300*/  WARPSYNC.COLLECTIVE R21, `(.L_x_613) ;  /* 0x0000000015087348 */ /* 0x001fea0003c00000 */
[----:B------:R1:W2:Y:S02]  /*5310*/  SHFL.DOWN P3, R22, R20, R16, R17 ;  /* 0x0800001014167389 */ /* 0x0002a40000060011 */
[----:B012---:R-:W-:Y:S05]  /*5320*/  ENDCOLLECTIVE ;  /* 0x000000000000791b */ /* 0x007fea0003800000 */
.L_x_613:
[----:B------:R-:W-:Y:S05]  /*5330*/  WARPSYNC.COLLECTIVE R21, `(.L_x_614) ;  /* 0x0000000015087348 */ /* 0x000fea0003c00000 */
[----:B------:R-:W-:Y:S01]  /*5340*/  VOTE.ALL P0, P0 ;  /* 0x0000000000ff7806 */ /* 0x000fe20000000000 */
[----:B------:R-:W-:-:S12]  /*5350*/  ENDCOLLECTIVE ;  /* 0x000000000000791b */ /* 0x000fd80003800000 */
.L_x_614:
[----:B------:R-:W-:Y:S02]  /*5360*/  SEL R45, R22, RZ, !P2 ;  /* 0x000000ff162d7207 */ /* 0x000fe40005000000 */
[----:B------:R-:W-:-:S03]  /*5370*/  IADD3 R44, P3, PT, R18, 0x100, RZ ;  /* 0x00000100122c7810 */ /* 0x000fc60007f7e0ff */
[----:B------:R-:W-:Y:S02]  /*5380*/  IMAD.IADD R46, R48, 0x1, R45 ;  /* 0x00000001302e7824 */ /* 0x000fe400078e022d */
[----:B------:R-:W-:Y:S01]  /*5390*/  IMAD.X R45, RZ, RZ, R19, P3 ;  /* 0x000000ffff2d7224 */ /* 0x000fe200018e0613 */
[----:B------:R-:W-:Y:S07]  /*53a0*/  BRA `(.L_x_615) ;  /* 0xffffffe000787947 */ /* 0x000fee000383ffff */
.L_x_565:
[----:B------:R-:W-:Y:S01]  /*53b0*/  BSSY B0, `(.L_x_616) ;  /* 0x0000006000007945 */ /* 0x000fe20003800000 */
[----:B------:R-:W-:Y:S01]  /*53c0*/  PLOP3.LUT P0, PT, P0, PT, PT, 0x8, 0x80 ;  /* 0x000000000080781c */ /* 0x000fe2000070e170 */
[----:B------:R-:W-:-:S12]  /*53d0*/  IMAD.MOV.U32 R21, RZ, RZ, -0x1 ;  /* 0xffffffffff157424 */ /* 0x000fd800078e00ff */
[----:B------:R-:W-:Y:S05]  /*53e0*/  WARPSYNC.COLLECTIVE R21, `(.L_x_617) ;  /* 0x0000000015087348 */ /* 0x000fea0003c00000 */
[----:B------:R-:W-:Y:S01]  /*53f0*/  VOTE.ANY P0, P0 ;  /* 0x0000000000ff7806 */ /* 0x000fe20000000100 */
[----:B------:R-:W-:-:S12]  /*5400*/  ENDCOLLECTIVE ;  /* 0x000000000000791b */ /* 0x000fd80003800000 */
.L_x_617:
[----:B------:R-:W-:Y:S05]  /*5410*/  BSYNC B0 ;  /* 0x0000000000007941 */ /* 0x000fea0003800000 */
.L_x_616:
[----:B------:R-:W-:Y:S05]  /*5420*/  BRA `(.L_x_618) ;  /* 0xffffffe000807947 */ /* 0x000fea000383ffff */
.L_x_567:
[----:B------:R-:W-:Y:S01]  /*5430*/  BSSY B0, `(.L_x_619) ;  /* 0x0000006000007945 */ /* 0x000fe20003800000 */
[----:B------:R-:W-:Y:S01]  /*5440*/  PLOP3.LUT P0, PT, P0, PT, PT, 0x8, 0x80 ;  /* 0x000000000080781c */ /* 0x000fe2000070e170 */
[----:B------:R-:W-:-:S12]  /*5450*/  IMAD.MOV.U32 R21, RZ, RZ, -0x1 ;  /* 0xffffffffff157424 */ /* 0x000fd800078e00ff */
[----:B------:R-:W-:Y:S05]  /*5460*/  WARPSYNC.COLLECTIVE R21, `(.L_x_620) ;  /* 0x0000000015087348 */ /* 0x000fea0003c00000 */
[----:B------:R-:W-:Y:S01]  /*5470*/  VOTE.ANY P0, P0 ;  /* 0x0000000000ff7806 */ /* 0x000fe20000000100 */
[----:B------:R-:W-:-:S12]  /*5480*/  ENDCOLLECTIVE ;  /* 0x000000000000791b */ /* 0x000fd80003800000 */
.L_x_620:
[----:B------:R-:W-:Y:S05]  /*5490*/  BSYNC B0 ;  /* 0x0000000000007941 */ /* 0x000fea0003800000 */
.L_x_619:
[----:B------:R-:W-:Y:S05]  /*54a0*/  BRA `(.L_x_621) ;  /* 0xffffffe000d47947 */ /* 0x000fea000383ffff */
.L_x_569:
[----:B------:R-:W-:Y:S01]  /*54b0*/  BSSY B0, `(.L_x_622) ;  /* 0x0000006000007945 */ /* 0x000fe20003800000 */
[----:B------:R-:W-:Y:S01]  /*54c0*/  PLOP3.LUT P0, PT, P0, PT, PT, 0x8, 0x80 ;  /* 0x000000000080781c */ /* 0x000fe2000070e170 */
[----:B------:R-:W-:-:S12]  /*54d0*/  IMAD.MOV.U32 R21, RZ, RZ, -0x1 ;  /* 0xffffffffff157424 */ /* 0x000fd800078e00ff */
[----:B------:R-:W-:Y:S05]  /*54e0*/  WARPSYNC.COLLECTIVE R21, `(.L_x_623) ;  /* 0x0000000015087348 */ /* 0x000fea0003c00000 */
[----:B------:R-:W-:Y:S01]  /*54f0*/  VOTE.ANY R21, PT, P0 ;  /* 0x0000000000157806 */ /* 0x000fe200000e0100 */
[----:B------:R-:W-:Y:S06]  /*5500*/  ENDCOLLECTIVE ;  /* 0x000000000000791b */ /* 0x000fec0003800000 */
.L_x_623:
[----:B------:R-:W-:Y:S05]  /*5510*/  BSYNC B0 ;  /* 0x0000000000007941 */ /* 0x000fea0003800000 */
.L_x_622:
        /* <DEDUP_REMOVED lines=11> */
.L_x_624:
        /* <DEDUP_REMOVED lines=10> */
.L_x_625:
[----:B------:R-:W-:Y:S01]  /*5670*/  IMAD.MOV.U32 R16, RZ, RZ, 0x4 ;  /* 0x00000004ff107424 */ /* 0x000fe200078e00ff */
[----:B------:R-:W-:Y:S01]  /*5680*/  SEL R19, R22, RZ, !P0 ;  /* 0x000000ff16137207 */ /* 0x000fe20004000000 */
[----:B------:R-:W-:-:S04]  /*5690*/  VIADD R22, R38, 0x4 ;  /* 0x0000000426167836 */ /* 0x000fc80000000000 */
[----:B------:R-:W-:Y:S01]  /*56a0*/  IMAD.IADD R50, R48, 0x1, R19 ;  /* 0x0000000130327824 */ /* 0x000fe200078e0213 */
[----:B------:R-:W-:Y:S01]  /*56b0*/  ISETP.GT.AND P0, PT, R22, R17, PT ;  /* 0x000000111600720c */ /* 0x000fe20003f04270 */
[----:B------:R-:W-:Y:S02]  /*56c0*/  VIADD R48, R38, 0x10 ;  /* 0x0000001026307836 */ /* 0x000fe40000000000 */
[----:B------:R-:W-:-:S10]  /*56d0*/  IMAD.MOV.U32 R20, RZ, RZ, R50 ;  /* 0x000000ffff147224 */ /* 0x000fd400078e0032 */
[----:B------:R-:W-:Y:S05]  /*56e0*/  WARPSYNC.COLLECTIVE R21, `(.L_x_626) ;  /* 0x0000000015087348 */ /* 0x000fea0003c00000 */
[----:B------:R0:W1:Y:S02]  /*56f0*/  SHFL.DOWN P3, R22, R20, R16, R17 ;  /* 0x0800001014167389 */ /* 0x0000640000060011 */
[----:B01----:R-:W-:Y:S05]  /*5700*/  ENDCOLLECTIVE ;  /* 0x000000000000791b */ /* 0x003fea0003800000 */
.L_x_626:
        /* <DEDUP_REMOVED lines=9> */
.L_x_627:
        /* <DEDUP_REMOVED lines=8> */
.L_x_628:
[----:B------:R-:W-:Y:S02]  /*5820*/  SEL R22, R22, RZ, !P0 ;  /* 0x000000ff16167207 */ /* 0x000fe40004000000 */
[----:B------:R-:W-:Y:S02]  /*5830*/  ISETP.NE.AND P0, PT, R18, 0x65, PT ;  /* 0x000000651200780c */ /* 0x000fe40003f05270 */
[----:B------:R-:W-:-:S11]  /*5840*/  IADD3 R46, PT, PT, R19, R22, R46 ;  /* 0x00000016132e7210 */ /* 0x000fd60007ffe02e */
[----:B------:R-:W-:Y:S05]  /*5850*/  WARPSYNC.COLLECTIVE R21, `(.L_x_629) ;  /* 0x0000000015087348 */ /* 0x000fea0003c00000 */
[----:B------:R-:W-:Y:S01]  /*5860*/  VOTE.ALL P0, P0 ;  /* 0x0000000000ff7806 */ /* 0x000fe20000000000 */
[----:B------:R-:W-:-:S12]  /*5870*/  ENDCOLLECTIVE ;  /* 0x000000000000791b */ /* 0x000fd80003800000 */
.L_x_629:
[----:B------:R-:W-:Y:S05]  /*5880*/  BRA `(.L_x_630) ;  /* 0xffffffe0006c7947 */ /* 0x000fea000383ffff */
.L_x_631:
        /* <DEDUP_REMOVED lines=15> */
.L_x_2582:


//--------------------- .text._ZN3cub18CUB_300001_SM_10006detail4scan20DeviceScanInitKernelINS0_13ScanTileStateIiLb1EEEEEvT_i --------------------------
	.section	.text._ZN3cub18CUB_300001_SM_10006detail4scan20DeviceScanInitKernelINS0_13ScanTileStateIiLb1EEEEEvT_i,"ax",@progbits
	.align	128
        .global         _ZN3cub18CUB_300001_SM_10006detail4scan20DeviceScanInitKernelINS0_13ScanTileStateIiLb1EEEEEvT_i
        .type           _ZN3cub18CUB_300001_SM_10006detail4scan20DeviceScanInitKernelINS0_13ScanTileStateIiLb1EEEEEvT_i,@function
        .size           _ZN3cub18CUB_300001_SM_10006detail4scan20DeviceScanInitKernelINS0_13ScanTileStateIiLb1EEEEEvT_i,(.L_x_2583 - _ZN3cub18CUB_300001_SM_10006detail4scan20DeviceScanInitKernelINS0_13ScanTileStateIiLb1EEEEEvT_i)
        .other          _ZN3cub18CUB_300001_SM_10006detail4scan20DeviceScanInitKernelINS0_13ScanTileStateIiLb1EEEEEvT_i,@"STO_CUDA_ENTRY STV_DEFAULT"
_ZN3cub18CUB_300001_SM_10006detail4scan20DeviceScanInitKernelINS0_13ScanTileStateIiLb1EEEEEvT_i:
.text._ZN3cub18CUB_300001_SM_10006detail4scan20DeviceScanInitKernelINS0_13ScanTileStateIiLb1EEEEEvT_i:
[----:B------:R-:W-:Y:S01]  /*0000*/  LDC R1, c[0x0][0x37c] ;  /* 0x0000df00ff017b82 */ /* 0x000fe20000000800 */
[----:B------:R-:W0:Y:S07]  /*0010*/  S2R R0, SR_TID.X ;  /* 0x0000000000007919 */ /* 0x000e2e0000002100 */
[----:B------:R-:W1:Y:S01]  /*0020*/  S2UR UR6, SR_CTAID.X ;  /* 0x00000000000679c3 */ /* 0x000e620000002500 */
[----:B------:R-:W2:Y:S07]  /*0030*/  LDCU UR4, c[0x0][0x388] ;  /* 0x00007100ff0477ac */ /* 0x000eae0008000800 */
[----:B------:R-:W1:Y:S01]  /*0040*/  LDC R5, c[0x0][0x360] ;  /* 0x0000d800ff057b82 */ /* 0x000e620000000800 */
[----:B0-----:R-:W-:Y:S01]  /*0050*/  ISETP.GT.U32.AND P0, PT, R0, 0x1f, PT ;  /* 0x0000001f0000780c */ /* 0x001fe20003f04070 */
[----:B-1----:R-:W-:-:S03]  /*0060*/  IMAD R5, R5, UR6, R0 ;  /* 0x0000000605057c24 */ /* 0x002fc6000f8e0200 */
[----:B------:R-:W-:Y:S02]  /*0070*/  ISETP.NE.OR P0, PT, RZ, UR6, P0 ;  /* 0x00000006ff007c0c */ /* 0x000fe40008705670 */
[----:B--2---:R-:W-:Y:S01]  /*0080*/  ISETP.GE.AND P1, PT, R5, UR4, PT ;  /* 0x0000000405007c0c */ /* 0x004fe2000bf26270 */
[----:B------:R-:W0:-:S12]  /*0090*/  LDCU.64 UR4, c[0x0][0x358] ;  /* 0x00006b00ff0477ac */ /* 0x000e180008000a00 */
[----:B------:R-:W1:Y:S01]  /*00a0*/  @!P1 LDC.64 R2, c[0x0][0x380] ;  /* 0x0000e000ff029b82 */ /* 0x000e620000000a00 */
[----:B------:R-:W-:Y:S01]  /*00b0*/  @!P1 MOV R4, 0x63 ;  /* 0x0000006300049802 */ /* 0x000fe20000000f00 */
[----:B-1----:R-:W-:-:S04]  /*00c0*/  @!P1 IMAD.WIDE R2, R5, 0x8, R2 ;  /* 0x0000000805029825 */ /* 0x002fc800078e0202 */
[----:B------:R-:W-:-:S05]  /*00d0*/  HFMA2 R5, -RZ, RZ, 0, 0 ;  /* 0x00000000ff057431 */ /* 0x000fca00000001ff */
[----:B0-----:R0:W-:Y:S01]  /*00e0*/  @!P1 STG.E.64 desc[UR4][R2.64+0x100], R4 ;  /* 0x0001000402009986 */ /* 0x0011e2000c101b04 */
[----:B------:R-:W-:Y:S05]  /*00f0*/  @P0 EXIT ;  /* 0x000000000000094d */ /* 0x000fea0003800000 */
[----:B0-----:R-:W0:Y:S02]  /*0100*/  LDC.64 R2, c[0x0][0x380] ;  /* 0x0000e000ff027b82 */ /* 0x001e240000000a00 */
[----:B0-----:R-:W-:-:S05]  /*0110*/  IMAD.WIDE.U32 R2, R0, 0x8, R2 ;  /* 0x0000000800027825 */ /* 0x001fca00078e0002 */
[----:B------:R-:W-:Y:S01]  /*0120*/  STG.E.64 desc[UR4][R2.64], RZ ;  /* 0x000000ff02007986 */ /* 0x000fe2000c101b04 */
[----:B------:R-:W-:Y:S05]  /*0130*/  EXIT ;  /* 0x000000000000794d */ /* 0x000fea0003800000 */
.L_x_632:
        /* <DEDUP_REMOVED lines=12> */
.L_x_2583:


//--------------------- .text._ZN3cub18CUB_300001_SM_10006detail8for_each13static_kernelINS2_12policy_hub_t12policy_500_tEmN6thrust24THRUST_300001_SM_1000_NS8cuda_cub20__uninitialized_fill7functorINS7_10device_ptrI7double2EESC_EEEEvT0_T1_ --------------------------
	.section	.text._ZN3cub18CUB_300001_SM_10006detail8for_each13static_kernelINS2_12policy_hub_t12policy_500_tEmN6thrust24THRUST_300001_SM_1000_NS8cuda_cub20__uninitialized_fill7functorINS7_10device_ptrI7double2EESC_EEEEvT0_T1_,"ax",@progbits
	.align	128
        .global         _ZN3cub18CUB_300001_SM_10006detail8for_each13static_kernelINS2_12policy_hub_t12policy_500_tEmN6thrust24THRUST_300001_SM_1000_NS8cuda_cub20__uninitialized_fill7functorINS7_10device_ptrI7double2EESC_EEEEvT0_T1_
        .type           _ZN3cub18CUB_300001_SM_10006detail8for_each13static_kernelINS2_12policy_hub_t12policy_500_tEmN6thrust24THRUST_300001_SM_1000_NS8cuda_cub20__uninitialized_fill7functorINS7_10device_ptrI7double2EESC_EEEEvT0_T1_,@function
        .size           _ZN3cub18CUB_300001_SM_10006detail8for_each13static_kernelINS2_12policy_hub_t12policy_500_tEmN6thrust24THRUST_300001_SM_1000_NS8cuda_cub20__uninitialized_fill7functorINS7_10device_ptrI7double2EESC_EEEEvT0_T1_,(.L_x_2584 - _ZN3cub18CUB_300001_SM_10006detail8for_each13static_kernelINS2_12policy_hub_t12policy_500_tEmN6thrust24THRUST_300001_SM_1000_NS8cuda_cub20__uninitialized_fill7functorINS7_10device_ptrI7double2EESC_EEEEvT0_T1_)
        .other          _ZN3cub18CUB_300001_SM_10006detail8for_each13static_kernelINS2_12policy_hub_t12policy_500_tEmN6thrust24THRUST_300001_SM_1000_NS8cuda_cub20__uninitialized_fill7functorINS7_10device_ptrI7double2EESC_EEEEvT0_T1_,@"STO_CUDA_ENTRY STV_DEFAULT"
_ZN3cub18CUB_300001_SM_10006detail8for_each13static_kernelINS2_12policy_hub_t12policy_500_tEmN6thrust24THRUST_300001_SM_1000_NS8cuda_cub20__uninitialized_fill7functorINS7_10device_ptrI7double2EESC_EEEEvT0_T1_:
.text._ZN3cub18CUB_300001_SM_10006detail8for_each13static_kernelINS2_12policy_hub_t12policy_500_tEmN6thrust24THRUST_300001_SM_1000_NS8cuda_cub20__uninitialized_fill7functorINS7_10device_ptrI7double2EESC_EEEEvT0_T1_:
[----:B------:R-:W-:Y:S08]  /*0000*/  LDC R1, c[0x0][0x37c] ;  /* 0x0000df00ff017b82 */ /* 0x000ff00000000800 */
[----:B------:R-:W0:Y:S01]  /*0010*/  S2UR UR4, SR_CTAID.X ;  /* 0x00000000000479c3 */ /* 0x000e220000002500 */
[----:B------:R-:W1:Y:S01]  /*0020*/  LDCU.64 UR6, c[0x0][0x380] ;  /* 0x00007000ff0677ac */ /* 0x000e620008000a00 */
[----:B------:R-:W2:Y:S01]  /*0030*/  LDCU.64 UR8, c[0x0][0x358] ;  /* 0x00006b00ff0877ac */ /* 0x000ea20008000a00 */
[----:B0-----:R-:W-:-:S04]  /*0040*/  UIMAD.WIDE.U32 UR4, UR4, 0x200, URZ ;  /* 0x00000200040478a5 */ /* 0x001fc8000f8e00ff */
[----:B-1----:R-:W-:-:S04]  /*0050*/  UIADD3 UR6, UP0, UPT, -UR4, UR6, URZ ;  /* 0x0000000604067290 */ /* 0x002fc8000ff1e1ff */
[----:B------:R-:W-:Y:S02]  /*0060*/  UIADD3.X UR7, UPT, UPT, ~UR5, UR7, URZ, UP0, !UPT ;  /* 0x0000000705077290 */ /* 0x000fe400087fe5ff */
[----:B------:R-:W-:-:S04]  /*0070*/  UISETP.GE.U32.AND UP0, UPT, UR6, 0x200, UPT ;  /* 0x000002000600788c */ /* 0x000fc8000bf06070 */
[----:B------:R-:W-:-:S09]  /*0080*/  UISETP.GE.U32.AND.EX UP0, UPT, UR7, URZ, UPT, UP0 ;  /* 0x000000ff0700728c */ /* 0x000fd2000bf06100 */
[----:B--2---:R-:W-:Y:S05]  /*0090*/  BRA.U !UP0, `(.L_x_633) ;  /* 0x00000001082c7547 */ /* 0x004fea000b800000 */
[----:B------:R-:W0:Y:S01]  /*00a0*/  S2R R0, SR_TID.X ;  /* 0x0000000000007919 */ /* 0x000e220000002100 */
[----:B------:R-:W1:Y:S01]  /*00b0*/  LDCU.64 UR6, c[0x0][0x390] ;  /* 0x00007200ff0677ac */ /* 0x000e620008000a00 */
[----:B------:R-:W2:Y:S08]  /*00c0*/  LDC.64 R4, c[0x0][0x3a0] ;  /* 0x0000e800ff047b82 */ /* 0x000eb00000000a00 */
[----:B------:R-:W2:Y:S01]  /*00d0*/  LDC.64 R6, c[0x0][0x3a8] ;  /* 0x0000ea00ff067b82 */ /* 0x000ea20000000a00 */
[----:B0-----:R-:W-:-:S05]  /*00e0*/  IADD3 R0, P0, PT, R0, UR4, RZ ;  /* 0x0000000400007c10 */ /* 0x001fca000ff1e0ff */
[----:B------:R-:W-:Y:S01]  /*00f0*/  IMAD.X R3, RZ, RZ, UR5, P0 ;  /* 0x00000005ff037e24 */ /* 0x000fe200080e06ff */
[----:B-1----:R-:W-:-:S04]  /*0100*/  LEA R2, P0, R0, UR6, 0x4 ;  /* 0x0000000600027c11 */ /* 0x002fc8000f8020ff */
[----:B------:R-:W-:-:S05]  /*0110*/  LEA.HI.X R3, R0, UR7, R3, 0x4, P0 ;  /* 0x0000000700037c11 */ /* 0x000fca00080f2403 */
[----:B--2---:R-:W-:Y:S04]  /*0120*/  STG.E.128 desc[UR8][R2.64], R4 ;  /* 0x0000000402007986 */ /* 0x004fe8000c101d08 */
[----:B------:R-:W-:Y:S01]  /*0130*/  STG.E.128 desc[UR8][R2.64+0x1000], R4 ;  /* 0x0010000402007986 */ /* 0x000fe2000c101d08 */
[----:B------:R-:W-:Y:S05]  /*0140*/  EXIT ;  /* 0x000000000000794d */ /* 0x000fea0003800000 */
.L_x_633:
[----:B------:R-:W0:Y:S01]  /*0150*/  S2R R0, SR_TID.X ;  /* 0x0000000000007919 */ /* 0x000e220000002100 */
[----:B------:R-:W1:Y:S01]  /*0160*/  LDCU.64 UR10, c[0x0][0x390] ;  /* 0x00007200ff0a77ac */ /* 0x000e620008000a00 */
[----:B------:R-:W2:Y:S01]  /*0170*/  LDC.64 R4, c[0x0][0x3a0] ;  /* 0x0000e800ff047b82 */ /* 0x000ea20000000a00 */
[----:B------:R-:W-:Y:S02]  /*0180*/  IMAD.U32 R3, RZ, RZ, UR7 ;  /* 0x00000007ff037e24 */ /* 0x000fe4000f8e00ff */
[----:B------:R-:W-:-:S05]  /*0190*/  IMAD.U32 R8, RZ, RZ, UR7 ;  /* 0x00000007ff087e24 */ /* 0x000fca000f8e00ff */
[----:B------:R-:W2:Y:S01]  /*01a0*/  LDC.64 R6, c[0x0][0x3a8] ;  /* 0x0000ea00ff067b82 */ /* 0x000ea20000000a00 */
[C---:B0-----:R-:W-:Y:S01]  /*01b0*/  VIADD R2, R0.reuse, 0x100 ;  /* 0x0000010000027836 */ /* 0x041fe20000000000 */
[C---:B------:R-:W-:Y:S02]  /*01c0*/  ISETP.LT.U32.AND P0, PT, R0.reuse, UR6, PT ;  /* 0x0000000600007c0c */ /* 0x040fe4000bf01070 */
[----:B------:R-:W-:Y:S02]  /*01d0*/  IADD3 R0, P2, PT, R0, UR4, RZ ;  /* 0x0000000400007c10 */ /* 0x000fe4000ff5e0ff */
[----:B------:R-:W-:Y:S02]  /*01e0*/  ISETP.LT.U32.AND P1, PT, R2, UR6, PT ;  /* 0x0000000602007c0c */ /* 0x000fe4000bf21070 */
[----:B------:R-:W-:Y:S01]  /*01f0*/  ISETP.GT.U32.AND.EX P0, PT, R3, RZ, PT, P0 ;  /* 0x000000ff0300720c */ /* 0x000fe20003f04100 */
[----:B------:R-:W-:Y:S01]  /*0200*/  IMAD.X R3, RZ, RZ, UR5, P2 ;  /* 0x00000005ff037e24 */ /* 0x000fe200090e06ff */
[----:B------:R-:W-:-:S02]  /*0210*/  ISETP.GT.U32.AND.EX P1, PT, R8, RZ, PT, P1 ;  /* 0x000000ff0800720c */ /* 0x000fc40003f24110 */
[----:B-1----:R-:W-:-:S04]  /*0220*/  LEA R2, P2, R0, UR10, 0x4 ;  /* 0x0000000a00027c11 */ /* 0x002fc8000f8420ff */
[----:B------:R-:W-:-:S05]  /*0230*/  LEA.HI.X R3, R0, UR11, R3, 0x4, P2 ;  /* 0x0000000b00037c11 */ /* 0x000fca00090f2403 */
[----:B--2---:R0:W-:Y:S02]  /*0240*/  @P0 STG.E.128 desc[UR8][R2.64], R4 ;  /* 0x0000000402000986 */ /* 0x0041e4000c101d08 */
[----:B------:R-:W-:Y:S05]  /*0250*/  @!P1 EXIT ;  /* 0x000000000000994d */ /* 0x000fea0003800000 */
[----:B0-----:R-:W0:Y:S08]  /*0260*/  LDC.64 R4, c[0x0][0x3a0] ;  /* 0x0000e800ff047b82 */ /* 0x001e300000000a00 */
[----:B------:R-:W0:Y:S02]  /*0270*/  LDC.64 R6, c[0x0][0x3a8] ;  /* 0x0000ea00ff067b82 */ /* 0x000e240000000a00 */
[----:B0-----:R-:W-:Y:S01]  /*0280*/  STG.E.128 desc[UR8][R2.64+0x1000], R4 ;  /* 0x0010000402007986 */ /* 0x001fe2000c101d08 */
[----:B------:R-:W-:Y:S05]  /*0290*/  EXIT ;  /* 0x000000000000794d */ /* 0x000fea0003800000 */
.L_x_634:
        /* <DEDUP_REMOVED lines=14> */
.L_x_2584:


//--------------------- .text._ZN3cub18CUB_300001_SM_10006detail8for_each13static_kernelINS2_12policy_hub_t12policy_500_tElN6thrust24THRUST_300001_SM_1000_NS8cuda_cub10__tabulate7functorINS7_6detail15normal_iteratorINS7_10device_ptrIiEEEENS7_6system6detail7generic6detail22compute_sequence_valueIivEElEEEEvT0_T1_ --------------------------
	.section	.text._ZN3cub18CUB_300001_SM_10006detail8for_each13static_kernelINS2_12policy_hub_t12policy_500_tElN6thrust24THRUST_300001_SM_1000_NS8cuda_cub10__tabulate7functorINS7_6detail15normal_iteratorINS7_10device_ptrIiEEEENS7_6system6detail7generic6detail22compute_sequence_valueIivEElEEEEvT0_T1_,"ax",@progbits
	.align	128
        .global         _ZN3cub18CUB_300001_SM_10006detail8for_each13static_kernelINS2_12policy_hub_t12policy_500_tElN6thrust24THRUST_300001_SM_1000_NS8cuda_cub10__tabulate7functorINS7_6detail15normal_iteratorINS7_10device_ptrIiEEEENS7_6system6detail7generic6detail22compute_sequence_valueIivEElEEEEvT0_T1_
        .type           _ZN3cub18CUB_300001_SM_10006detail8for_each13static_kernelINS2_12policy_hub_t12policy_500_tElN6thrust24THRUST_300001_SM_1000_NS8cuda_cub10__tabulate7functorINS7_6detail15normal_iteratorINS7_10device_ptrIiEEEENS7_6system6detail7generic6detail22compute_sequence_valueIivEElEEEEvT0_T1_,@function
        .size           _ZN3cub18CUB_300001_SM_10006detail8for_each13static_kernelINS2_12policy_hub_t12policy_500_tElN6thrust24THRUST_300001_SM_1000_NS8cuda_cub10__tabulate7functorINS7_6detail15normal_iteratorINS7_10device_ptrIiEEEENS7_6system6detail7generic6detail22compute_sequence_valueIivEElEEEEvT0_T1_,(.L_x_2585 - _ZN3cub18CUB_300001_SM_10006detail8for_each13static_kernelINS2_12policy_hub_t12policy_500_tElN6thrust24THRUST_300001_SM_1000_NS8cuda_cub10__tabulate7functorINS7_6detail15normal_iteratorINS7_10device_ptrIiEEEENS7_6system6detail7generic6detail22compute_sequence_valueIivEElEEEEvT0_T1_)
        .other          _ZN3cub18CUB_300001_SM_10006detail8for_each13static_kernelINS2_12policy_hub_t12policy_500_tElN6thrust24THRUST_300001_SM_1000_NS8cuda_cub10__tabulate7functorINS7_6detail15normal_iteratorINS7_10device_ptrIiEEEENS7_6system6detail7generic6detail22compute_sequence_valueIivEElEEEEvT0_T1_,@"STO_CUDA_ENTRY STV_DEFAULT"
_ZN3cub18CUB_300001_SM_10006detail8for_each13static_kernelINS2_12policy_hub_t12policy_500_tElN6thrust24THRUST_300001_SM_1000_NS8cuda_cub10__tabulate7functorINS7_6detail15normal_iteratorINS7_10device_ptrIiEEEENS7_6system6detail7generic6detail22compute_sequence_valueIivEElEEEEvT0_T1_:
.text._ZN3cub18CUB_300001_SM_10006detail8for_each13static_kernelINS2_12policy_hub_t12policy_500_tElN6thrust24THRUST_300001_SM_1000_NS8cuda_cub10__tabulate7functorINS7_6detail15normal_iteratorINS7_10device_ptrIiEEEENS7_6system6detail7generic6detail22compute_sequence_valueIivEElEEEEvT0_T1_:
        /* <DEDUP_REMOVED lines=8> */
[----:B------:R-:W-:-:S09]  /*0080*/  UISETP.GE.AND.EX UP0, UPT, UR7, URZ, UPT, UP0 ;  /* 0x000000ff0700728c */ /* 0x000fd2000bf06300 */
[----:B--2---:R-:W-:Y:S05]  /*0090*/  BRA.U !UP0, `(.L_x_635) ;  /* 0x0000000108347547 */ /* 0x004fea000b800000 */
[----:B------:R-:W0:Y:S01]  /*00a0*/  S2R R0, SR_TID.X ;  /* 0x0000000000007919 */ /* 0x000e220000002100 */
[----:B------:R-:W1:Y:S01]  /*00b0*/  LDC.64 R6, c[0x0][0x390] ;  /* 0x0000e400ff067b82 */ /* 0x000e620000000a00 */
[----:B------:R-:W2:Y:S01]  /*00c0*/  LDCU.64 UR10, c[0x0][0x388] ;  /* 0x00007100ff0a77ac */ /* 0x000ea20008000a00 */
[----:B0-----:R-:W-:-:S05]  /*00d0*/  IADD3 R5, P0, PT, R0, UR4, RZ ;  /* 0x0000000400057c10 */ /* 0x001fca000ff1e0ff */
[----:B------:R-:W-:Y:S01]  /*00e0*/  IMAD.X R4, RZ, RZ, UR5, P0 ;  /* 0x00000005ff047e24 */ /* 0x000fe200080e06ff */
[C---:B--2---:R-:W-:Y:S01]  /*00f0*/  LEA R2, P0, R5.reuse, UR10, 0x2 ;  /* 0x0000000a05027c11 */ /* 0x044fe2000f8010ff */
[----:B------:R-:W-:-:S03]  /*0100*/  VIADD R0, R5, 0x100 ;  /* 0x0000010005007836 */ /* 0x000fc60000000000 */
[C---:B------:R-:W-:Y:S01]  /*0110*/  LEA.HI.X R3, R5.reuse, UR11, R4, 0x2, P0 ;  /* 0x0000000b05037c11 */ /* 0x040fe200080f1404 */
[-CC-:B-1----:R-:W-:Y:S02]  /*0120*/  IMAD R5, R5, R7.reuse, R6.reuse ;  /* 0x0000000705057224 */ /* 0x182fe400078e0206 */
[----:B------:R-:W-:-:S03]  /*0130*/  IMAD R7, R0, R7, R6 ;  /* 0x0000000700077224 */ /* 0x000fc600078e0206 */
[----:B------:R-:W-:Y:S04]  /*0140*/  STG.E desc[UR8][R2.64], R5 ;  /* 0x0000000502007986 */ /* 0x000fe8000c101908 */
[----:B------:R-:W-:Y:S01]  /*0150*/  STG.E desc[UR8][R2.64+0x400], R7 ;  /* 0x0004000702007986 */ /* 0x000fe2000c101908 */
[----:B------:R-:W-:Y:S05]  /*0160*/  EXIT ;  /* 0x000000000000794d */ /* 0x000fea0003800000 */
.L_x_635:
[----:B------:R-:W0:Y:S01]  /*0170*/  S2R R2, SR_TID.X ;  /* 0x0000000000027919 */ /* 0x000e220000002100 */
[----:B------:R-:W-:Y:S01]  /*0180*/  USHF.R.S32.HI UR7, URZ, 0x1f, UR6 ;  /* 0x0000001fff077899 */ /* 0x000fe20008011406 */
[----:B------:R-:W-:Y:S05]  /*0190*/  BSSY.RECONVERGENT B0, `(.L_x_636) ;  /* 0x0000011000007945 */ /* 0x000fea0003800200 */
[----:B------:R-:W-:Y:S02]  /*01a0*/  IMAD.U32 R3, RZ, RZ, UR7 ;  /* 0x00000007ff037e24 */ /* 0x000fe4000f8e00ff */
[----:B------:R-:W-:Y:S01]  /*01b0*/  IMAD.U32 R4, RZ, RZ, UR7 ;  /* 0x00000007ff047e24 */ /* 0x000fe2000f8e00ff */
[C---:B0-----:R-:W-:Y:S01]  /*01c0*/  ISETP.LT.U32.AND P0, PT, R2.reuse, UR6, PT ;  /* 0x0000000602007c0c */ /* 0x041fe2000bf01070 */
[----:B------:R-:W-:-:S03]  /*01d0*/  VIADD R0, R2, 0x100 ;  /* 0x0000010002007836 */ /* 0x000fc60000000000 */
[----:B------:R-:W-:Y:S02]  /*01e0*/  ISETP.GT.AND.EX P0, PT, R3, RZ, PT, P0 ;  /* 0x000000ff0300720c */ /* 0x000fe40003f04300 */
[----:B------:R-:W-:-:S04]  /*01f0*/  ISETP.LT.U32.AND P1, PT, R0, UR6, PT ;  /* 0x0000000600007c0c */ /* 0x000fc8000bf21070 */
[----:B------:R-:W-:-:S07]  /*0200*/  ISETP.GT.AND.EX P1, PT, R4, RZ, PT, P1 ;  /* 0x000000ff0400720c */ /* 0x000fce0003f24310 */
[----:B------:R-:W-:Y:S06]  /*0210*/  @!P0 BRA `(.L_x_637) ;  /* 0x0000000000208947 */ /* 0x000fec0003800000 */
[----:B------:R-:W0:Y:S01]  /*0220*/  LDC.64 R6, c[0x0][0x390] ;  /* 0x0000e400ff067b82 */ /* 0x000e220000000a00 */
[----:B------:R-:W1:Y:S01]  /*0230*/  LDCU.64 UR10, c[0x0][0x388] ;  /* 0x00007100ff0a77ac */ /* 0x000e620008000a00 */
[----:B------:R-:W-:-:S05]  /*0240*/  IADD3 R4, P0, PT, R2, UR4, RZ ;  /* 0x0000000402047c10 */ /* 0x000fca000ff1e0ff */
[----:B------:R-:W-:Y:S01]  /*0250*/  IMAD.X R3, RZ, RZ, UR5, P0 ;  /* 0x00000005ff037e24 */ /* 0x000fe200080e06ff */
[----:B-1----:R-:W-:-:S04]  /*0260*/  LEA R2, P0, R4, UR10, 0x2 ;  /* 0x0000000a04027c11 */ /* 0x002fc8000f8010ff */
[C---:B------:R-:W-:Y:S01]  /*0270*/  LEA.HI.X R3, R4.reuse, UR11, R3, 0x2, P0 ;  /* 0x0000000b04037c11 */ /* 0x040fe200080f1403 */
[----:B0-----:R-:W-:-:S05]  /*0280*/  IMAD R7, R4, R7, R6 ;  /* 0x0000000704077224 */ /* 0x001fca00078e0206 */
[----:B------:R0:W-:Y:S03]  /*0290*/  STG.E desc[UR8][R2.64], R7 ;  /* 0x0000000702007986 */ /* 0x0001e6000c101908 */
.L_x_637:
[----:B------:R-:W-:Y:S05]  /*02a0*/  BSYNC.RECONVERGENT B0 ;  /* 0x0000000000007941 */ /* 0x000fea0003800200 */
.L_x_636:
[----:B------:R-:W-:Y:S05]  /*02b0*/  @!P1 EXIT ;  /* 0x000000000000994d */ /* 0x000fea0003800000 */
[----:B------:R-:W1:Y:S01]  /*02c0*/  LDC.64 R4, c[0x0][0x390] ;  /* 0x0000e400ff047b82 */ /* 0x000e620000000a00 */
[----:B------:R-:W2:Y:S01]  /*02d0*/  LDCU.64 UR6, c[0x0][0x388] ;  /* 0x00007100ff0677ac */ /* 0x000ea20008000a00 */
[----:B------:R-:W-:-:S05]  /*02e0*/  IADD3 R0, P0, PT, R0, UR4, RZ ;  /* 0x0000000400007c10 */ /* 0x000fca000ff1e0ff */
[----:B0-----:R-:W-:Y:S01]  /*02f0*/  IMAD.X R3, RZ, RZ, UR5, P0 ;  /* 0x00000005ff037e24 */ /* 0x001fe200080e06ff */
[----:B--2---:R-:W-:-:S04]  /*0300*/  LEA R2, P0, R0, UR6, 0x2 ;  /* 0x0000000600027c11 */ /* 0x004fc8000f8010ff */
[C---:B------:R-:W-:Y:S01]  /*0310*/  LEA.HI.X R3, R0.reuse, UR7, R3, 0x2, P0 ;  /* 0x0000000700037c11 */ /* 0x040fe200080f1403 */
[----:B-1----:R-:W-:-:S05]  /*0320*/  IMAD R5, R0, R5, R4 ;  /* 0x0000000500057224 */ /* 0x002fca00078e0204 */
[----:B------:R-:W-:Y:S01]  /*0330*/  STG.E desc[UR8][R2.64], R5 ;  /* 0x0000000502007986 */ /* 0x000fe2000c101908 */
[----:B------:R-:W-:Y:S05]  /*0340*/  EXIT ;  /* 0x000000000000794d */ /* 0x000fea0003800000 */
.L_x_638:
        /* <DEDUP_REMOVED lines=11> */
.L_x_2585:


//--------------------- .text._ZN3cub18CUB_300001_SM_10006detail8for_each13static_kernelINS2_12policy_hub_t12policy_500_tEmN6thrust24THRUST_300001_SM_1000_NS8cuda_cub20__uninitialized_fill7functorINS7_10device_ptrIiEEiEEEEvT0_T1_ --------------------------
	.section	.text._ZN3cub18CUB_300001_SM_10006detail8for_each13static_kernelINS2_12policy_hub_t12policy_500_tEmN6thrust24THRUST_300001_SM_1000_NS8cuda_cub20__uninitialized_fill7functorINS7_10device_ptrIiEEiEEEEvT0_T1_,"ax",@progbits
	.align	128
        .global         _ZN3cub18CUB_300001_SM_10006detail8for_each13static_kernelINS2_12policy_hub_t12policy_500_tEmN6thrust24THRUST_300001_SM_1000_NS8cuda_cub20__uninitialized_fill7functorINS7_10device_ptrIiEEiEEEEvT0_T1_
        .type           _ZN3cub18CUB_300001_SM_10006detail8for_each13static_kernelINS2_12policy_hub_t12policy_500_tEmN6thrust24THRUST_300001_SM_1000_NS8cuda_cub20__uninitialized_fill7functorINS7_10device_ptrIiEEiEEEEvT0_T1_,@function
        .size           _ZN3cub18CUB_300001_SM_10006detail8for_each13static_kernelINS2_12policy_hub_t12policy_500_tEmN6thrust24THRUST_300001_SM_1000_NS8cuda_cub20__uninitialized_fill7functorINS7_10device_ptrIiEEiEEEEvT0_T1_,(.L_x_2586 - _ZN3cub18CUB_300001_SM_10006detail8for_each13static_kernelINS2_12policy_hub_t12policy_500_tEmN6thrust24THRUST_300001_SM_1000_NS8cuda_cub20__uninitialized_fill7functorINS7_10device_ptrIiEEiEEEEvT0_T1_)
        .other          _ZN3cub18CUB_300001_SM_10006detail8for_each13static_kernelINS2_12policy_hub_t12policy_500_tEmN6thrust24THRUST_300001_SM_1000_NS8cuda_cub20__uninitialized_fill7functorINS7_10device_ptrIiEEiEEEEvT0_T1_,@"STO_CUDA_ENTRY STV_DEFAULT"
_ZN3cub18CUB_300001_SM_10006detail8for_each13static_kernelINS2_12policy_hub_t12policy_500_tEmN6thrust24THRUST_300001_SM_1000_NS8cuda_cub20__uninitialized_fill7functorINS7_10device_ptrIiEEiEEEEvT0_T1_:
.text._ZN3cub18CUB_300001_SM_10006detail8for_each13static_kernelINS2_12policy_hub_t12policy_500_tEmN6thrust24THRUST_300001_SM_1000_NS8cuda_cub20__uninitialized_fill7functorINS7_10device_ptrIiEEiEEEEvT0_T1_:
        /* <DEDUP_REMOVED lines=12> */
[----:B------:R-:W2:Y:S01]  /*00c0*/  LDC R5, c[0x0][0x390] ;  /* 0x0000e400ff057b82 */ /* 0x000ea20000000800 */
[----:B0-----:R-:W-:-:S05]  /*00d0*/  IADD3 R0, P0, PT, R0, UR4, RZ ;  /* 0x0000000400007c10 */ /* 0x001fca000ff1e0ff */
[----:B------:R-:W-:Y:S01]  /*00e0*/  IMAD.X R3, RZ, RZ, UR5, P0 ;  /* 0x00000005ff037e24 */ /* 0x000fe200080e06ff */
[----:B-1----:R-:W-:-:S04]  /*00f0*/  LEA R2, P0, R0, UR6, 0x2 ;  /* 0x0000000600027c11 */ /* 0x002fc8000f8010ff */
[----:B------:R-:W-:-:S05]  /*0100*/  LEA.HI.X R3, R0, UR7, R3, 0x2, P0 ;  /* 0x0000000700037c11 */ /* 0x000fca00080f1403 */
[----:B--2---:R-:W-:Y:S04]  /*0110*/  STG.E desc[UR8][R2.64], R5 ;  /* 0x0000000502007986 */ /* 0x004fe8000c101908 */
[----:B------:R-:W-:Y:S01]  /*0120*/  STG.E desc[UR8][R2.64+0x400], R5 ;  /* 0x0004000502007986 */ /* 0x000fe2000c101908 */
[----:B------:R-:W-:Y:S05]  /*0130*/  EXIT ;  /* 0x000000000000794d */ /* 0x000fea0003800000 */
.L_x_639:
[----:B------:R-:W0:Y:S01]  /*0140*/  S2R R0, SR_TID.X ;  /* 0x0000000000007919 */ /* 0x000e220000002100 */
[----:B------:R-:W-:Y:S01]  /*0150*/  IMAD.U32 R2, RZ, RZ, UR7 ;  /* 0x00000007ff027e24 */ /* 0x000fe2000f8e00ff */
[----:B------:R-:W1:Y:S01]  /*0160*/  LDCU.64 UR10, c[0x0][0x388] ;  /* 0x00007100ff0a77ac */ /* 0x000e620008000a00 */
[----:B------:R-:W-:Y:S01]  /*0170*/  IMAD.U32 R4, RZ, RZ, UR7 ;  /* 0x00000007ff047e24 */ /* 0x000fe2000f8e00ff */
[----:B0-----:R-:W-:-:S04]  /*0180*/  ISETP.LT.U32.AND P0, PT, R0, UR6, PT ;  /* 0x0000000600007c0c */ /* 0x001fc8000bf01070 */
[----:B------:R-:W-:Y:S01]  /*0190*/  ISETP.GT.U32.AND.EX P0, PT, R2, RZ, PT, P0 ;  /* 0x000000ff0200720c */ /* 0x000fe20003f04100 */
[C---:B------:R-:W-:Y:S01]  /*01a0*/  VIADD R2, R0.reuse, 0x100 ;  /* 0x0000010000027836 */ /* 0x040fe20000000000 */
[----:B------:R-:W-:-:S04]  /*01b0*/  IADD3 R0, P2, PT, R0, UR4, RZ ;  /* 0x0000000400007c10 */ /* 0x000fc8000ff5e0ff */
[----:B------:R-:W-:Y:S01]  /*01c0*/  ISETP.LT.U32.AND P1, PT, R2, UR6, PT ;  /* 0x0000000602007c0c */ /* 0x000fe2000bf21070 */
[----:B------:R-:W-:Y:S01]  /*01d0*/  IMAD.X R3, RZ, RZ, UR5, P2 ;  /* 0x00000005ff037e24 */ /* 0x000fe200090e06ff */
[----:B-1----:R-:W-:Y:S02]  /*01e0*/  LEA R2, P2, R0, UR10, 0x2 ;  /* 0x0000000a00027c11 */ /* 0x002fe4000f8410ff */
[----:B------:R-:W-:Y:S02]  /*01f0*/  ISETP.GT.U32.AND.EX P1, PT, R4, RZ, PT, P1 ;  /* 0x000000ff0400720c */ /* 0x000fe40003f24110 */
[----:B------:R-:W-:Y:S01]  /*0200*/  LEA.HI.X R3, R0, UR11, R3, 0x2, P2 ;  /* 0x0000000b00037c11 */ /* 0x000fe200090f1403 */
[----:B------:R-:W0:Y:S04]  /*0210*/  @P0 LDC R5, c[0x0][0x390] ;  /* 0x0000e400ff050b82 */ /* 0x000e280000000800 */
[----:B0-----:R0:W-:Y:S06]  /*0220*/  @P0 STG.E desc[UR8][R2.64], R5 ;  /* 0x0000000502000986 */ /* 0x0011ec000c101908 */
[----:B------:R-:W-:Y:S05]  /*0230*/  @!P1 EXIT ;  /* 0x000000000000994d */ /* 0x000fea0003800000 */
[----:B0-----:R-:W0:Y:S02]  /*0240*/  LDC R5, c[0x0][0x390] ;  /* 0x0000e400ff057b82 */ /* 0x001e240000000800 */
[----:B0-----:R-:W-:Y:S01]  /*0250*/  STG.E desc[UR8][R2.64+0x400], R5 ;  /* 0x0004000502007986 */ /* 0x001fe2000c101908 */
[----:B------:R-:W-:Y:S05]  /*0260*/  EXIT ;  /* 0x000000000000794d */ /* 0x000fea0003800000 */
.L_x_640:
        /* <DEDUP_REMOVED lines=9> */
.L_x_2586:


//--------------------- .text._ZN3cub18CUB_300001_SM_10006detail8for_each13static_kernelINS2_12policy_hub_t12policy_500_tEmN6thrust24THRUST_300001_SM_1000_NS8cuda_cub20__uninitialized_fill7functorINS7_10device_ptrImEEmEEEEvT0_T1_ --------------------------
	.section	.text._ZN3cub18CUB_300001_SM_10006detail8for_each13static_kernelINS2_12policy_hub_t12policy_500_tEmN6thrust24THRUST_300001_SM_1000_NS8cuda_cub20__uninitialized_fill7functorINS7_10device_ptrImEEmEEEEvT0_T1_,"ax",@progbits
	.align	128
        .global         _ZN3cub18CUB_300001_SM_10006detail8for_each13static_kernelINS2_12policy_hub_t12policy_500_tEmN6thrust24THRUST_300001_SM_1000_NS8cuda_cub20__uninitialized_fill7functorINS7_10device_ptrImEEmEEEEvT0_T1_
        .type           _ZN3cub18CUB_300001_SM_10006detail8for_each13static_kernelINS2_12policy_hub_t12policy_500_tEmN6thrust24THRUST_300001_SM_1000_NS8cuda_cub20__uninitialized_fill7functorINS7_10device_ptrImEEmEEEEvT0_T1_,@function
        .size           _ZN3cub18CUB_300001_SM_10006detail8for_each13static_kernelINS2_12policy_hub_t12policy_500_tEmN6thrust24THRUST_300001_SM_1000_NS8cuda_cub20__uninitialized_fill7functorINS7_10device_ptrImEEmEEEEvT0_T1_,(.L_x_2587 - _ZN3cub18CUB_300001_SM_10006detail8for_each13static_kernelINS2_12policy_hub_t12policy_500_tEmN6thrust24THRUST_300001_SM_1000_NS8cuda_cub20__uninitialized_fill7functorINS7_10device_ptrImEEmEEEEvT0_T1_)
        .other          _ZN3cub18CUB_300001_SM_10006detail8for_each13static_kernelINS2_12policy_hub_t12policy_500_tEmN6thrust24THRUST_300001_SM_1000_NS8cuda_cub20__uninitialized_fill7functorINS7_10device_ptrImEEmEEEEvT0_T1_,@"STO_CUDA_ENTRY STV_DEFAULT"
_ZN3cub18CUB_300001_SM_10006detail8for_each13static_kernelINS2_12policy_hub_t12policy_500_tEmN6thrust24THRUST_300001_SM_1000_NS8cuda_cub20__uninitialized_fill7functorINS7_10device_ptrImEEmEEEEvT0_T1_:
.text._ZN3cub18CUB_300001_SM_10006detail8for_each13static_kernelINS2_12policy_hub_t12policy_500_tEmN6thrust24THRUST_300001_SM_1000_NS8cuda_cub20__uninitialized_fill7functorINS7_10device_ptrImEEmEEEEvT0_T1_:
        /* <DEDUP_REMOVED lines=12> */
[----:B------:R-:W2:Y:S01]  /*00c0*/  LDC.64 R4, c[0x0][0x390] ;  /* 0x0000e400ff047b82 */ /* 0x000ea20000000a00 */
[----:B0-----:R-:W-:-:S05]  /*00d0*/  IADD3 R0, P0, PT, R0, UR4, RZ ;  /* 0x0000000400007c10 */ /* 0x001fca000ff1e0ff */
[----:B------:R-:W-:Y:S01]  /*00e0*/  IMAD.X R3, RZ, RZ, UR5, P0 ;  /* 0x00000005ff037e24 */ /* 0x000fe200080e06ff */
[----:B-1----:R-:W-:-:S04]  /*00f0*/  LEA R2, P0, R0, UR6, 0x3 ;  /* 0x0000000600027c11 */ /* 0x002fc8000f8018ff */
[----:B------:R-:W-:-:S05]  /*0100*/  LEA.HI.X R3, R0, UR7, R3, 0x3, P0 ;  /* 0x0000000700037c11 */ /* 0x000fca00080f1c03 */
[----:B--2---:R-:W-:Y:S04]  /*0110*/  STG.E.64 desc[UR8][R2.64], R4 ;  /* 0x0000000402007986 */ /* 0x004fe8000c101b08 */
[----:B------:R-:W-:Y:S01]  /*0120*/  STG.E.64 desc[UR8][R2.64+0x800], R4 ;  /* 0x0008000402007986 */ /* 0x000fe2000c101b08 */
[----:B------:R-:W-:Y:S05]  /*0130*/  EXIT ;  /* 0x000000000000794d */ /* 0x000fea0003800000 */
.L_x_641:
        /* <DEDUP_REMOVED lines=13> */
[----:B------:R-:W0:Y:S04]  /*0210*/  @P0 LDC.64 R4, c[0x0][0x390] ;  /* 0x0000e400ff040b82 */ /* 0x000e280000000a00 */
[----:B0-----:R0:W-:Y:S06]  /*0220*/  @P0 STG.E.64 desc[UR8][R2.64], R4 ;  /* 0x0000000402000986 */ /* 0x0011ec000c101b08 */
[----:B------:R-:W-:Y:S05]  /*0230*/  @!P1 EXIT ;  /* 0x000000000000994d */ /* 0x000fea0003800000 */
[----:B0-----:R-:W0:Y:S02]  /*0240*/  LDC.64 R4, c[0x0][0x390] ;  /* 0x0000e400ff047b82 */ /* 0x001e240000000a00 */
[----:B0-----:R-:W-:Y:S01]  /*0250*/  STG.E.64 desc[UR8][R2.64+0x800], R4 ;  /* 0x0008000402007986 */ /* 0x001fe2000c101b08 */
[----:B------:R-:W-:Y:S05]  /*0260*/  EXIT ;  /* 0x000000000000794d */ /* 0x000fea0003800000 */
.L_x_642:
        /* <DEDUP_REMOVED lines=9> */
.L_x_2587:


//--------------------- .text._ZN3cub18CUB_300001_SM_10006detail11EmptyKernelIvEEvv --------------------------
	.section	.text._ZN3cub18CUB_300001_SM_10006detail11EmptyKernelIvEEvv,"ax",@progbits
	.align	128
        .global         _ZN3cub18CUB_300001_SM_10006detail11EmptyKernelIvEEvv
        .type           _ZN3cub18CUB_300001_SM_10006detail11EmptyKernelIvEEvv,@function
        .size           _ZN3cub18CUB_300001_SM_10006detail11EmptyKernelIvEEvv,(.L_x_2588 - _ZN3cub18CUB_300001_SM_10006detail11EmptyKernelIvEEvv)
        .other          _ZN3cub18CUB_300001_SM_10006detail11EmptyKernelIvEEvv,@"STO_CUDA_ENTRY STV_DEFAULT"
_ZN3cub18CUB_300001_SM_10006detail11EmptyKernelIvEEvv:
.text._ZN3cub18CUB_300001_SM_10006detail11EmptyKernelIvEEvv:
[----:B------:R-:W-:Y:S01]  /*0000*/  LDC R1, c[0x0][0x37c] ;  /* 0x0000df00ff017b82 */ /* 0x000fe20000000800 */
[----:B------:R-:W-:Y:S05]  /*0010*/  EXIT ;  /* 0x000000000000794d */ /* 0x000fea0003800000 */
.L_x_643:
        /* <DEDUP_REMOVED lines=14> */
.L_x_2588:


//--------------------- .text._ZN6thrust24THRUST_300001_SM_1000_NS8cuda_cub4core6detail13_kernel_agentINS1_15__reduce_by_key16ReduceByKeyAgentINS0_6detail15normal_iteratorINS0_10device_ptrIiEEEENS0_12zip_iteratorIN4cuda3std3__45tupleIJNS0_18transform_iteratorIN12Trajectories21PhaseToComplexFunctorENS0_20permutation_iteratorINS9_IdEESB_EENS0_11use_defaultESN_EESB_EEEEENS0_16discard_iteratorISN_EENSC_INSG_IJNS8_INS9_I7double2EEEESB_EEEEENSF_8equal_toIiEENSI_21ReduceComplexAndIndexEPllEEJSB_SQ_SS_SX_S11_N3cub18CUB_300001_SM_100024ReduceByKeyScanTileStateINSG_IJST_iEEElLb0EEESZ_S10_llEEEvDpT0_ --------------------------
	.section	.text._ZN6thrust24THRUST_300001_SM_1000_NS8cuda_cub4core6detail13_kernel_agentINS1_15__reduce_by_key16ReduceByKeyAgentINS0_6detail15normal_iteratorINS0_10device_ptrIiEEEENS0_12zip_iteratorIN4cuda3std3__45tupleIJNS0_18transform_iteratorIN12Trajectories21PhaseToComplexFunctorENS0_20permutation_iteratorINS9_IdEESB_EENS0_11use_defaultESN_EESB_EEEEENS0_16discard_iteratorISN_EENSC_INSG_IJNS8_INS9_I7double2EEEESB_EEEEENSF_8equal_toIiEENSI_21ReduceComplexAndIndexEPllEEJSB_SQ_SS_SX_S11_N3cub18CUB_300001_SM_100024ReduceByKeyScanTileStateINSG_IJST_iEEElLb0EEESZ_S10_llEEEvDpT0_,"ax",@progbits
	.align	128
        .global         _ZN6thrust24THRUST_300001_SM_1000_NS8cuda_cub4core6detail13_kernel_agentINS1_15__reduce_by_key16ReduceByKeyAgentINS0_6detail15normal_iteratorINS0_10device_ptrIiEEEENS0_12zip_iteratorIN4cuda3std3__45tupleIJNS0_18transform_iteratorIN12Trajectories21PhaseToComplexFunctorENS0_20permutation_iteratorINS9_IdEESB_EENS0_11use_defaultESN_EESB_EEEEENS0_16discard_iteratorISN_EENSC_INSG_IJNS8_INS9_I7double2EEEESB_EEEEENSF_8equal_toIiEENSI_21ReduceComplexAndIndexEPllEEJSB_SQ_SS_SX_S11_N3cub18CUB_300001_SM_100024ReduceByKeyScanTileStateINSG_IJST_iEEElLb0EEESZ_S10_llEEEvDpT0_
        .type           _ZN6thrust24THRUST_300001_SM_1000_NS8cuda_cub4core6detail13_kernel_agentINS1_15__reduce_by_key16ReduceByKeyAgentINS0_6detail15normal_iteratorINS0_10device_ptrIiEEEENS0_12zip_iteratorIN4cuda3std3__45tupleIJNS0_18transform_iteratorIN12Trajectories21PhaseToComplexFunctorENS0_20permutation_iteratorINS9_IdEESB_EENS0_11use_defaultESN_EESB_EEEEENS0_16discard_iteratorISN_EENSC_INSG_IJNS8_INS9_I7double2EEEESB_EEEEENSF_8equal_toIiEENSI_21ReduceComplexAndIndexEPllEEJSB_SQ_SS_SX_S11_N3cub18CUB_300001_SM_100024ReduceByKeyScanTileStateINSG_IJST_iEEElLb0EEESZ_S10_llEEEvDpT0_,@function
        .size           _ZN6thrust24THRUST_300001_SM_1000_NS8cuda_cub4core6detail13_kernel_agentINS1_15__reduce_by_key16ReduceByKeyAgentINS0_6detail15normal_iteratorINS0_10device_ptrIiEEEENS0_12zip_iteratorIN4cuda3std3__45tupleIJNS0_18transform_iteratorIN12Trajectories21PhaseToComplexFunctorENS0_20permutation_iteratorINS9_IdEESB_EENS0_11use_defaultESN_EESB_EEEEENS0_16discard_iteratorISN_EENSC_INSG_IJNS8_INS9_I7double2EEEESB_EEEEENSF_8equal_toIiEENSI_21ReduceComplexAndIndexEPllEEJSB_SQ_SS_SX_S11_N3cub18CUB_300001_SM_100024ReduceByKeyScanTileStateINSG_IJST_iEEElLb0EEESZ_S10_llEEEvDpT0_,(.L_x_2571 - _ZN6thrust24THRUST_300001_SM_1000_NS8cuda_cub4core6detail13_kernel_agentINS1_15__reduce_by_key16ReduceByKeyAgentINS0_6detail15normal_iteratorINS0_10device_ptrIiEEEENS0_12zip_iteratorIN4cuda3std3__45tupleIJNS0_18transform_iteratorIN12Trajectories21PhaseToComplexFunctorENS0_20permutation_iteratorINS9_IdEESB_EENS0_11use_defaultESN_EESB_EEEEENS0_16discard_iteratorISN_EENSC_INSG_IJNS8_INS9_I7double2EEEESB_EEEEENSF_8equal_toIiEENSI_21ReduceComplexAndIndexEPllEEJSB_SQ_SS_SX_S11_N3cub18CUB_300001_SM_100024ReduceByKeyScanTileStateINSG_IJST_iEEElLb0EEESZ_S10_llEEEvDpT0_)
        .other          _ZN6thrust24THRUST_300001_SM_1000_NS8cuda_cub4core6detail13_kernel_agentINS1_15__reduce_by_key16ReduceByKeyAgentINS0_6detail15normal_iteratorINS0_10device_ptrIiEEEENS0_12zip_iteratorIN4cuda3std3__45tupleIJNS0_18transform_iteratorIN12Trajectories21PhaseToComplexFunctorENS0_20permutation_iteratorINS9_IdEESB_EENS0_11use_defaultESN_EESB_EEEEENS0_16discard_iteratorISN_EENSC_INSG_IJNS8_INS9_I7double2EEEESB_EEEEENSF_8equal_toIiEENSI_21ReduceComplexAndIndexEPllEEJSB_SQ_SS_SX_S11_N3cub18CUB_300001_SM_100024ReduceByKeyScanTileStateINSG_IJST_iEEElLb0EEESZ_S10_llEEEvDpT0_,@"STO_CUDA_ENTRY STV_DEFAULT"
_ZN6thrust24THRUST_300001_SM_1000_NS8cuda_cub4core6detail13_kernel_agentINS1_15__reduce_by_key16ReduceByKeyAgentINS0_6detail15normal_iteratorINS0_10device_ptrIiEEEENS0_12zip_iteratorIN4cuda3std3__45tupleIJNS0_18transform_iteratorIN12Trajectories21PhaseToComplexFunctorENS0_20permutation_iteratorINS9_IdEESB_EENS0_11use_defaultESN_EESB_EEEEENS0_16discard_iteratorISN_EENSC_INSG_IJNS8_INS9_I7double2EEEESB_EEEEENSF_8equal_toIiEENSI_21ReduceComplexAndIndexEPllEEJSB_SQ_SS_SX_S11_N3cub18CUB_300001_SM_100024ReduceByKeyScanTileStateINSG_IJST_iEEElLb0EEESZ_S10_llEEEvDpT0_:
.text._ZN6thrust24THRUST_300001_SM_1000_NS8cuda_cub4core6detail13_kernel_agentINS1_15__reduce_by_key16ReduceByKeyAgentINS0_6detail15normal_iteratorINS0_10device_ptrIiEEEENS0_12zip_iteratorIN4cuda3std3__45tupleIJNS0_18transform_iteratorIN12Trajectories21PhaseToComplexFunctorENS0_20permutation_iteratorINS9_IdEESB_EENS0_11use_defaultESN_EESB_EEEEENS0_16discard_iteratorISN_EENSC_INSG_IJNS8_INS9_I7double2EEEESB_EEEEENSF_8equal_toIiEENSI_21ReduceComplexAndIndexEPllEEJSB_SQ_SS_SX_S11_N3cub18CUB_300001_SM_100024ReduceByKeyScanTileStateINSG_IJST_iEEElLb0EEESZ_S10_llEEEvDpT0_:
[----:B------:R-:W0:Y:S01]  /*0000*/  LDC R1, c[0x0][0x37c] ;  /* 0x0000df00ff017b82 */ /* 0x000e220000000800 */
[----:B------:R-:W1:Y:S01]  /*0010*/  S2R R52, SR_CTAID.X ;  /* 0x0000000000347919 */ /* 0x000e620000002500 */
[----:B------:R-:W2:Y:S01]  /*0020*/  LDCU.64 UR4, c[0x0][0x3f0] ;  /* 0x00007e00ff0477ac */ /* 0x000ea20008000a00 */
[----:B0-----:R-:W-:Y:S01]  /*0030*/  VIADD R1, R1, 0xffffffd8 ;  /* 0xffffffd801017836 */ /* 0x001fe20000000000 */
[----:B------:R-:W0:Y:S01]  /*0040*/  LDCU.64 UR8, c[0x0][0x358] ;  /* 0x00006b00ff0877ac */ /* 0x000e220008000a00 */
[----:B-1----:R-:W-:-:S03]  /*0050*/  IMAD.WIDE.U32 R2, R52, 0x200, RZ ;  /* 0x0000020034027825 */ /* 0x002fc600078e00ff */
[----:B--2---:R-:W-:-:S04]  /*0060*/  IADD3 R6, P1, PT, -R2, UR4, RZ ;  /* 0x0000000402067c10 */ /* 0x004fc8000ff3e1ff */
[----:B------:R-:W-:Y:S02]  /*0070*/  ISETP.GE.U32.AND P0, PT, R6, 0x201, PT ;  /* 0x000002010600780c */ /* 0x000fe40003f06070 */
[----:B------:R-:W-:-:S04]  /*0080*/  IADD3.X R7, PT, PT, ~R3, UR5, RZ, P1, !PT ;  /* 0x0000000503077c10 */ /* 0x000fc80008ffe5ff */
[----:B------:R-:W-:-:S13]  /*0090*/  ISETP.GE.AND.EX P0, PT, R7, RZ, PT, P0 ;  /* 0x000000ff0700720c */ /* 0x000fda0003f06300 */
[----:B0-----:R-:W-:Y:S05]  /*00a0*/  @!P0 BRA `(.L_x_644) ;  /* 0x0000009800208947 */ /* 0x001fea0003800000 */
[----:B------:R-:W-:-:S13]  /*00b0*/  ISETP.NE.AND P0, PT, R52, RZ, PT ;  /* 0x000000ff3400720c */ /* 0x000fda0003f05270 */
[----:B------:R-:W-:Y:S05]  /*00c0*/  @P0 BRA `(.L_x_645) ;  /* 0x0000003000e40947 */ /* 0x000fea0003800000 */
[----:B------:R-:W0:Y:S01]  /*00d0*/  S2R R35, SR_TID.X ;  /* 0x0000000000237919 */ /* 0x000e220000002100 */
[----:B------:R-:W1:Y:S01]  /*00e0*/  LDCU.64 UR4, c[0x0][0x380] ;  /* 0x00007000ff0477ac */ /* 0x000e620008000a00 */
[----:B------:R-:W2:Y:S01]  /*00f0*/  S2R R4, SR_CgaCtaId ;  /* 0x0000000000047919 */ /* 0x000ea20000008800 */
[----:B------:R-:W3:Y:S01]  /*0100*/  S2R R37, SR_LANEID ;  /* 0x0000000000257919 */ /* 0x000ee20000000000 */
[----:B------:R-:W-:Y:S01]  /*0110*/  MOV R23, 0x400 ;  /* 0x0000040000177802 */ /* 0x000fe20000000f00 */
[----:B------:R-:W4:Y:S01]  /*0120*/  LDC.64 R18, c[0x0][0x390] ;  /* 0x0000e400ff127b82 */ /* 0x000f220000000a00 */
[----:B0-----:R-:W-:-:S05]  /*0130*/  IMAD.SHL.U32 R0, R35, 0x2, RZ ;  /* 0x0000000223007824 */ /* 0x001fca00078e00ff */
[----:B------:R-:W-:-:S04]  /*0140*/  LOP3.LUT R0, R0, 0x7c0, RZ, 0xc0, !PT ;  /* 0x000007c000007812 */ /* 0x000fc800078ec0ff */
[----:B------:R-:W-:-:S04]  /*0150*/  LOP3.LUT R5, R0, 0x1f, R35, 0xf8, !PT ;  /* 0x0000001f00057812 */ /* 0x000fc800078ef823 */
[----:B------:R-:W-:-:S05]  /*0160*/  IADD3 R5, P0, PT, R2, R5, RZ ;  /* 0x0000000502057210 */ /* 0x000fca0007f1e0ff */
[----:B------:R-:W-:Y:S02]  /*0170*/  IMAD.X R8, RZ, RZ, R3, P0 ;  /* 0x000000ffff087224 */ /* 0x000fe400000e0603 */
[----:B------:R-:W-:-:S03]  /*0180*/  IMAD.SHL.U32 R20, R5, 0x4, RZ ;  /* 0x0000000405147824 */ /* 0x000fc600078e00ff */
[----:B------:R-:W-:Y:S02]  /*0190*/  SHF.L.U64.HI R8, R5, 0x2, R8 ;  /* 0x0000000205087819 */ /* 0x000fe40000010208 */
[----:B-1----:R-:W-:-:S04]  /*01a0*/  IADD3 R2, P0, PT, R20, UR4, RZ ;  /* 0x0000000414027c10 */ /* 0x002fc8000ff1e0ff */
[----:B------:R-:W-:Y:S01]  /*01b0*/  IADD3.X R3, PT, PT, R8, UR5, RZ, P0, !PT ;  /* 0x0000000508037c10 */ /* 0x000fe200087fe4ff */
[----:B---3--:R-:W-:Y:S01]  /*01c0*/  IMAD.IADD R22, R0, 0x1, R37 ;  /* 0x0000000100167824 */ /* 0x008fe200078e0225 */
[----:B--2---:R-:W-:Y:S01]  /*01d0*/  LEA R23, R4, R23, 0x18 ;  /* 0x0000001704177211 */ /* 0x004fe200078ec0ff */
[----:B------:R-:W0:Y:S02]  /*01e0*/  LDCU.64 UR4, c[0x0][0x388] ;  /* 0x00007100ff0477ac */ /* 0x000e240008000a00 */
[----:B------:R-:W2:Y:S04]  /*01f0*/  LDG.E.CONSTANT R5, desc[UR8][R2.64] ;  /* 0x0000000802057981 */ /* 0x000ea8000c1e9900 */
[----:B------:R-:W3:Y:S01]  /*0200*/  LDG.E.CONSTANT R9, desc[UR8][R2.64+0x80] ;  /* 0x0000800802097981 */ /* 0x000ee2000c1e9900 */
[----:B------:R-:W-:-:S04]  /*0210*/  IMAD R0, R22, 0x4, R23 ;  /* 0x0000000416007824 */ /* 0x000fc800078e0217 */
[----:B------:R-:W-:Y:S01]  /*0220*/  IMAD R27, R37, 0x4, R0 ;  /* 0x00000004251b7824 */ /* 0x000fe200078e0200 */
[----:B0-----:R-:W-:-:S04]  /*0230*/  IADD3 R6, P0, PT, R20, UR4, RZ ;  /* 0x0000000414067c10 */ /* 0x001fc8000ff1e0ff */
[----:B------:R-:W-:Y:S01]  /*0240*/  IADD3.X R7, PT, PT, R8, UR5, RZ, P0, !PT ;  /* 0x0000000508077c10 */ /* 0x000fe200087fe4ff */
[----:B------:R-:W0:Y:S01]  /*0250*/  LDCU.64 UR4, c[0x0][0x3a0] ;  /* 0x00007400ff0477ac */ /* 0x000e220008000a00 */
[----:B--2---:R1:W-:Y:S04]  /*0260*/  STS [R0], R5 ;  /* 0x0000000500007388 */ /* 0x0043e80000000800 */
[----:B---3--:R1:W-:Y:S01]  /*0270*/  STS [R0+0x80], R9 ;  /* 0x0000800900007388 */ /* 0x0083e20000000800 */
[----:B------:R-:W-:-:S03]  /*0280*/  NOP ;  /* 0x0000000000007918 */ /* 0x000fc60000000000 */
[----:B------:R1:W2:Y:S01]  /*0290*/  LDS.64 R16, [R27] ;  /* 0x000000001b107984 */ /* 0x0002a20000000a00 */
[----:B------:R-:W-:Y:S06]  /*02a0*/  BAR.SYNC.DEFER_BLOCKING 0x0 ;  /* 0x0000000000007b1d */ /* 0x000fec0000010000 */
[----:B------:R-:W4:Y:S02]  /*02b0*/  LDG.E R3, desc[UR8][R6.64] ;  /* 0x0000000806037981 */ /* 0x000f24000c1e1900 */
[----:B----4-:R-:W-:-:S06]  /*02c0*/  IMAD.WIDE R18, R3, 0x8, R18 ;  /* 0x0000000803127825 */ /* 0x010fcc00078e0212 */
[----:B------:R-:W3:Y:S01]  /*02d0*/  LDG.E.64 R18, desc[UR8][R18.64] ;  /* 0x0000000812127981 */ /* 0x000ee2000c1e1b00 */
[----:B0-----:R-:W-:Y:S01]  /*02e0*/  IADD3 R20, P1, PT, R20, UR4, RZ ;  /* 0x0000000414147c10 */ /* 0x001fe2000ff3e0ff */
[----:B------:R-:W-:Y:S01]  /*02f0*/  BSSY.RECONVERGENT B2, `(.L_x_646) ;  /* 0x0000020000027945 */ /* 0x000fe20003800200 */
[----:B------:R-:W-:Y:S02]  /*0300*/  LOP3.LUT R34, R35, 0x3e0, RZ, 0xc0, !PT ;  /* 0x000003e023227812 */ /* 0x000fe400078ec0ff */
[----:B------:R-:W-:-:S03]  /*0310*/  IADD3.X R21, PT, PT, R8, UR5, RZ, P1, !PT ;  /* 0x0000000508157c10 */ /* 0x000fc60008ffe4ff */
[----:B------:R-:W-:Y:S01]  /*0320*/  IMAD.IADD R34, R34, 0x1, R37 ;  /* 0x0000000122227824 */ /* 0x000fe200078e0225 */
[----:B---3--:R-:W-:-:S14]  /*0330*/  DSETP.NEU.AND P0, PT, |R18|, +INF , PT ;  /* 0x7ff000001200742a */ /* 0x008fdc0003f0d200 */
[----:B------:R-:W-:Y:S01]  /*0340*/  @!P0 DMUL R2, RZ, R18 ;  /* 0x00000012ff028228 */ /* 0x000fe20000000000 */
[----:B------:R-:W-:Y:S01]  /*0350*/  @!P0 IMAD.MOV.U32 R26, RZ, RZ, 0x1 ;  /* 0x00000001ff1a8424 */ /* 0x000fe200078e00ff */
[----:B-12---:R-:W-:Y:S09]  /*0360*/  @!P0 BRA `(.L_x_647) ;  /* 0x0000000000608947 */ /* 0x006ff20003800000 */
[----:B------:R-:W-:Y:S01]  /*0370*/  UMOV UR4, 0x6dc9c883 ;  /* 0x6dc9c88300047882 */ /* 0x000fe20000000000 */
[----:B------:R-:W-:Y:S01]  /*0380*/  UMOV UR5, 0x3fe45f30 ;  /* 0x3fe45f3000057882 */ /* 0x000fe20000000000 */
[C---:B------:R-:W-:Y:S01]  /*0390*/  DSETP.GE.AND P0, PT, |R18|.reuse, 2.14748364800000000000e+09, PT ;  /* 0x41e000001200742a */ /* 0x040fe20003f06200 */
[----:B------:R-:W-:Y:S01]  /*03a0*/  BSSY.RECONVERGENT B3, `(.L_x_648) ;  /* 0x0000013000037945 */ /* 0x000fe20003800200 */
[----:B------:R-:W-:Y:S01]  /*03b0*/  DMUL R4, R18, UR4 ;  /* 0x0000000412047c28 */ /* 0x000fe20008000000 */
[----:B------:R-:W-:Y:S01]  /*03c0*/  UMOV UR4, 0x54442d18 ;  /* 0x54442d1800047882 */ /* 0x000fe20000000000 */
[----:B------:R-:W-:-:S08]  /*03d0*/  UMOV UR5, 0x3ff921fb ;  /* 0x3ff921fb00057882 */ /* 0x000fd00000000000 */
[----:B------:R-:W0:Y:S08]  /*03e0*/  F2I.F64 R4, R4 ;  /* 0x0000000400047311 */ /* 0x000e300000301100 */
[----:B0-----:R-:W0:Y:S02]  /*03f0*/  I2F.F64 R2, R4 ;  /* 0x0000000400027312 */ /* 0x001e240000201c00 */
[----:B0-----:R-:W-:Y:S01]  /*0400*/  DFMA R8, R2, -UR4, R18 ;  /* 0x8000000402087c2b */ /* 0x001fe20008000012 */
[----:B------:R-:W-:Y:S01]  /*0410*/  UMOV UR4, 0x33145c00 ;  /* 0x33145c0000047882 */ /* 0x000fe20000000000 */
[----:B------:R-:W-:-:S06]  /*0420*/  UMOV UR5, 0x3c91a626 ;  /* 0x3c91a62600057882 */ /* 0x000fcc0000000000 */
[----:B------:R-:W-:Y:S01]  /*0430*/  DFMA R8, R2, -UR4, R8 ;  /* 0x8000000402087c2b */ /* 0x000fe20008000008 */
[----:B------:R-:W-:Y:S01]  /*0440*/  UMOV UR4, 0x252049c0 ;  /* 0x252049c000047882 */ /* 0x000fe20000000000 */
[----:B------:R-:W-:-:S06]  /*0450*/  UMOV UR5, 0x397b839a ;  /* 0x397b839a00057882 */ /* 0x000fcc0000000000 */
[----:B------:R-:W-:Y:S01]  /*0460*/  DFMA R2, R2, -UR4, R8 ;  /* 0x8000000402027c2b */ /* 0x000fe20008000008 */
[----:B------:R-:W-:Y:S10]  /*0470*/  @!P0 BRA `(.L_x_649) ;  /* 0x0000000000148947 */ /* 0x000ff40003800000 */
[----:B------:R-:W-:Y:S01]  /*0480*/  IMAD.MOV.U32 R4, RZ, RZ, R18 ;  /* 0x000000ffff047224 */ /* 0x000fe200078e0012 */
[----:B------:R-:W-:Y:S01]  /*0490*/  MOV R8, 0x4c0 ;  /* 0x000004c000087802 */ /* 0x000fe20000000f00 */
[----:B------:R-:W-:-:S07]  /*04a0*/  IMAD.MOV.U32 R9, RZ, RZ, R19 ;  /* 0x000000ffff097224 */ /* 0x000fce00078e0013 */
[----:B------:R-:W-:Y:S05]  /*04b0*/  CALL.REL.NOINC `($_ZN6thrust24THRUST_300001_SM_1000_NS8cuda_cub4core6detail13_kernel_agentINS1_15__reduce_by_key16ReduceByKeyAgentINS0_6detail15normal_iteratorINS0_10device_ptrIiEEEENS0_12zip_iteratorIN4cuda3std3__45tupleIJNS0_18transform_iteratorIN12Trajectories21PhaseToComplexFunctorENS0_20permutation_iteratorINS9_IdEESB_EENS0_11use_defaultESN_EESB_EEEEENS0_16discard_iteratorISN_EENSC_INSG_IJNS8_INS9_I7double2EEEESB_EEEEENSF_8equal_toIiEENSI_21ReduceComplexAndIndexEPllEEJSB_SQ_SS_SX_S11_N3cub18CUB_300001_SM_100024ReduceByKeyScanTileStateINSG_IJST_iEEElLb0EEESZ_S10_llEEEvDpT0_$__internal_trig_reduction_slowpathd) ;  /* 0x000001b8007c7944 */ /* 0x000fea0003c00000 */
[----:B------:R-:W-:-:S07]  /*04c0*/  IMAD.MOV.U32 R4, RZ, RZ, R9 ;  /* 0x000000ffff047224 */ /* 0x000fce00078e0009 */
.L_x_649:
[----:B------:R-:W-:Y:S05]  /*04d0*/  BSYNC.RECONVERGENT B3 ;  /* 0x0000000000037941 */ /* 0x000fea0003800200 */
.L_x_648:
[----:B------:R-:W-:-:S07]  /*04e0*/  VIADD R26, R4, 0x1 ;  /* 0x00000001041a7836 */ /* 0x000fce0000000000 */
.L_x_647:
[----:B------:R-:W-:Y:S05]  /*04f0*/  BSYNC.RECONVERGENT B2 ;  /* 0x0000000000027941 */ /* 0x000fea0003800200 */
.L_x_646:
[----:B------:R-:W0:Y:S01]  /*0500*/  LDCU.64 UR4, c[0x4][0x170] ;  /* 0x01002e00ff0477ac */ /* 0x000e220008000a00 */
[----:B------:R-:W-:-:S05]  /*0510*/  IMAD.SHL.U32 R4, R26, 0x40, RZ ;  /* 0x000000401a047824 */ /* 0x000fca00078e00ff */
[----:B------:R-:W-:-:S04]  /*0520*/  LOP3.LUT R4, R4, 0x40, RZ, 0xc0, !PT ;  /* 0x0000004004047812 */ /* 0x000fc800078ec0ff */
[----:B0-----:R-:W-:-:S05]  /*0530*/  IADD3 R4, P0, PT, R4, UR4, RZ ;  /* 0x0000000404047c10 */ /* 0x001fca000ff1e0ff */
[----:B------:R-:W-:-:S05]  /*0540*/  IMAD.X R5, RZ, RZ, UR5, P0 ;  /* 0x00000005ff057e24 */ /* 0x000fca00080e06ff */
[----:B------:R-:W2:Y:S04]  /*0550*/  LDG.E.128.CONSTANT R28, desc[UR8][R4.64] ;  /* 0x00000008041c7981 */ /* 0x000ea8000c1e9d00 */
[----:B------:R-:W3:Y:S04]  /*0560*/  LDG.E.128.CONSTANT R8, desc[UR8][R4.64+0x10] ;  /* 0x0000100804087981 */ /* 0x000ee8000c1e9d00 */
[----:B------:R-:W4:Y:S01]  /*0570*/  LDG.E.128.CONSTANT R12, desc[UR8][R4.64+0x20] ;  /* 0x00002008040c7981 */ /* 0x000f22000c1e9d00 */
[----:B------:R-:W-:Y:S01]  /*0580*/  LOP3.LUT R24, R26, 0x1, RZ, 0xc0, !PT ;  /* 0x000000011a187812 */ /* 0x000fe200078ec0ff */
[----:B------:R-:W-:Y:S01]  /*0590*/  IMAD.MOV.U32 R32, RZ, RZ, 0x20fd8164 ;  /* 0x20fd8164ff207424 */ /* 0x000fe200078e00ff */
[----:B------:R-:W-:Y:S01]  /*05a0*/  DSETP.NEU.AND P1, PT, |R18|, +INF , PT ;  /* 0x7ff000001200742a */ /* 0x000fe20003f2d200 */
[----:B------:R-:W-:Y:S01]  /*05b0*/  IMAD.MOV.U32 R33, RZ, RZ, 0x3da8ff83 ;  /* 0x3da8ff83ff217424 */ /* 0x000fe200078e00ff */
[----:B------:R-:W-:Y:S01]  /*05c0*/  ISETP.NE.U32.AND P0, PT, R24, 0x1, PT ;  /* 0x000000011800780c */ /* 0x000fe20003f05070 */
[----:B------:R-:W-:Y:S01]  /*05d0*/  DMUL R24, R2, R2 ;  /* 0x0000000202187228 */ /* 0x000fe20000000000 */
[----:B------:R-:W-:Y:S02]  /*05e0*/  BSSY.RECONVERGENT B2, `(.L_x_650) ;  /* 0x0000029000027945 */ /* 0x000fe40003800200 */
[----:B------:R-:W-:-:S02]  /*05f0*/  FSEL R32, R32, -8.06006814911005101289e+34, !P0 ;  /* 0xf9785eba20207808 */ /* 0x000fc40004000000 */
[----:B------:R-:W-:-:S06]  /*0600*/  FSEL R33, -R33, 0.11223486810922622681, !P0 ;  /* 0x3de5db6521217808 */ /* 0x000fcc0004000100 */
[----:B--2---:R-:W-:-:S08]  /*0610*/  DFMA R28, R24, R32, R28 ;  /* 0x00000020181c722b */ /* 0x004fd0000000001c */
[----:B------:R-:W-:-:S08]  /*0620*/  DFMA R28, R24, R28, R30 ;  /* 0x0000001c181c722b */ /* 0x000fd0000000001e */
[----:B---3--:R-:W-:-:S08]  /*0630*/  DFMA R8, R24, R28, R8 ;  /* 0x0000001c1808722b */ /* 0x008fd00000000008 */
[----:B------:R-:W-:-:S08]  /*0640*/  DFMA R8, R24, R8, R10 ;  /* 0x000000081808722b */ /* 0x000fd0000000000a */
[----:B----4-:R-:W-:-:S08]  /*0650*/  DFMA R8, R24, R8, R12 ;  /* 0x000000081808722b */ /* 0x010fd0000000000c */
[----:B------:R-:W-:-:S08]  /*0660*/  DFMA R8, R24, R8, R14 ;  /* 0x000000081808722b */ /* 0x000fd0000000000e */
[----:B------:R-:W-:Y:S02]  /*0670*/  DFMA R2, R8, R2, R2 ;  /* 0x000000020802722b */ /* 0x000fe40000000002 */
[----:B------:R-:W-:-:S10]  /*0680*/  DFMA R8, R24, R8, 1 ;  /* 0x3ff000001808742b */ /* 0x000fd40000000008 */
[----:B------:R-:W-:Y:S02]  /*0690*/  FSEL R8, R8, R2, !P0 ;  /* 0x0000000208087208 */ /* 0x000fe40004000000 */
[----:B------:R-:W-:Y:S01]  /*06a0*/  FSEL R9, R9, R3, !P0 ;  /* 0x0000000309097208 */ /* 0x000fe20004000000 */
[----:B------:R-:W-:Y:S01]  /*06b0*/  @!P1 DMUL R2, RZ, R18 ;  /* 0x00000012ff029228 */ /* 0x000fe20000000000 */
[----:B------:R-:W-:-:S04]  /*06c0*/  LOP3.LUT P0, RZ, R26, 0x2, RZ, 0xc0, !PT ;  /* 0x000000021aff7812 */ /* 0x000fc8000780c0ff */
[----:B------:R-:W-:-:S10]  /*06d0*/  DADD R4, RZ, -R8 ;  /* 0x00000000ff047229 */ /* 0x000fd40000000808 */
[----:B------:R-:W-:Y:S01]  /*06e0*/  FSEL R31, R8, R4, !P0 ;  /* 0x00000004081f7208 */ /* 0x000fe20004000000 */
[----:B------:R-:W-:Y:S01]  /*06f0*/  @!P1 IMAD.MOV.U32 R4, RZ, RZ, RZ ;  /* 0x000000ffff049224 */ /* 0x000fe200078e00ff */
[----:B------:R-:W-:Y:S01]  /*0700*/  FSEL R30, R9, R5, !P0 ;  /* 0x00000005091e7208 */ /* 0x000fe20004000000 */
[----:B------:R-:W-:Y:S06]  /*0710*/  @!P1 BRA `(.L_x_651) ;  /* 0x0000000000549947 */ /* 0x000fec0003800000 */
[----:B------:R-:W-:Y:S01]  /*0720*/  UMOV UR4, 0x6dc9c883 ;  /* 0x6dc9c88300047882 */ /* 0x000fe20000000000 */
[----:B------:R-:W-:Y:S01]  /*0730*/  UMOV UR5, 0x3fe45f30 ;  /* 0x3fe45f3000057882 */ /* 0x000fe20000000000 */
[C---:B------:R-:W-:Y:S02]  /*0740*/  DSETP.GE.AND P0, PT, |R18|.reuse, 2.14748364800000000000e+09, PT ;  /* 0x41e000001200742a */ /* 0x040fe40003f06200 */
        /* <DEDUP_REMOVED lines=18> */
.L_x_651:
[----:B------:R-:W-:Y:S05]  /*0870*/  BSYNC.RECONVERGENT B2 ;  /* 0x0000000000027941 */ /* 0x000fea0003800200 */
.L_x_650:
[----:B------:R-:W2:Y:S01]  /*0880*/  LDG.E R7, desc[UR8][R6.64+0x80] ;  /* 0x0000800806077981 */ /* 0x000ea2000c1e1900 */
[----:B------:R-:W0:Y:S01]  /*0890*/  LDCU.64 UR4, c[0x4][0x170] ;  /* 0x01002e00ff0477ac */ /* 0x000e220008000a00 */
[----:B------:R-:W-:Y:S01]  /*08a0*/  IMAD.SHL.U32 R5, R4, 0x40, RZ ;  /* 0x0000004004057824 */ /* 0x000fe200078e00ff */
[----:B------:R-:W2:Y:S01]  /*08b0*/  LDC.64 R28, c[0x0][0x390] ;  /* 0x0000e400ff1c7b82 */ /* 0x000ea20000000a00 */
[----:B------:R1:W5:Y:S03]  /*08c0*/  LDG.E R40, desc[UR8][R20.64] ;  /* 0x0000000814287981 */ /* 0x000366000c1e1900 */
[----:B------:R-:W-:-:S04]  /*08d0*/  LOP3.LUT R5, R5, 0x40, RZ, 0xc0, !PT ;  /* 0x0000004005057812 */ /* 0x000fc800078ec0ff */
[----:B0-----:R-:W-:-:S05]  /*08e0*/  IADD3 R18, P0, PT, R5, UR4, RZ ;  /* 0x0000000405127c10 */ /* 0x001fca000ff1e0ff */
[----:B------:R-:W-:-:S05]  /*08f0*/  IMAD.X R19, RZ, RZ, UR5, P0 ;  /* 0x00000005ff137e24 */ /* 0x000fca00080e06ff */
[----:B------:R-:W3:Y:S04]  /*0900*/  LDG.E.128.CONSTANT R8, desc[UR8][R18.64] ;  /* 0x0000000812087981 */ /* 0x000ee8000c1e9d00 */
[----:B------:R-:W4:Y:S04]  /*0910*/  LDG.E.128.CONSTANT R12, desc[UR8][R18.64+0x10] ;  /* 0x00001008120c7981 */ /* 0x000f28000c1e9d00 */
[----:B------:R-:W4:Y:S01]  /*0920*/  LDG.E.128.CONSTANT R44, desc[UR8][R18.64+0x20] ;  /* 0x00002008122c7981 */ /* 0x000f22000c1e9d00 */
[----:B------:R-:W-:Y:S01]  /*0930*/  LOP3.LUT R5, R4, 0x1, RZ, 0xc0, !PT ;  /* 0x0000000104057812 */ /* 0x000fe200078ec0ff */
[----:B------:R-:W-:-:S03]  /*0940*/  IMAD.MOV.U32 R32, RZ, RZ, 0x20fd8164 ;  /* 0x20fd8164ff207424 */ /* 0x000fc600078e00ff */
[----:B------:R-:W-:Y:S01]  /*0950*/  ISETP.NE.U32.AND P0, PT, R5, 0x1, PT ;  /* 0x000000010500780c */ /* 0x000fe20003f05070 */
[----:B------:R-:W-:Y:S01]  /*0960*/  IMAD.MOV.U32 R5, RZ, RZ, 0x3da8ff83 ;  /* 0x3da8ff83ff057424 */ /* 0x000fe200078e00ff */
[----:B------:R-:W-:Y:S02]  /*0970*/  DMUL R24, R2, R2 ;  /* 0x0000000202187228 */ /* 0x000fe40000000000 */
[----:B------:R-:W-:Y:S02]  /*0980*/  FSEL R32, R32, -8.06006814911005101289e+34, !P0 ;  /* 0xf9785eba20207808 */ /* 0x000fe40004000000 */
[----:B------:R-:W-:Y:S01]  /*0990*/  FSEL R33, -R5, 0.11223486810922622681, !P0 ;  /* 0x3de5db6505217808 */ /* 0x000fe20004000100 */
[----:B--2---:R-:W-:-:S05]  /*09a0*/  IMAD.WIDE R28, R7, 0x8, R28 ;  /* 0x00000008071c7825 */ /* 0x004fca00078e021c */
[----:B------:R-:W2:Y:S01]  /*09b0*/  LDG.E.64 R6, desc[UR8][R28.64] ;  /* 0x000000081c067981 */ /* 0x000ea2000c1e1b00 */
[----:B---3--:R-:W-:-:S08]  /*09c0*/  DFMA R8, R24, R32, R8 ;  /* 0x000000201808722b */ /* 0x008fd00000000008 */
[----:B------:R-:W-:-:S08]  /*09d0*/  DFMA R8, R24, R8, R10 ;  /* 0x000000081808722b */ /* 0x000fd0000000000a */
[----:B----4-:R-:W-:-:S08]  /*09e0*/  DFMA R8, R24, R8, R12 ;  /* 0x000000081808722b */ /* 0x010fd0000000000c */
[----:B------:R-:W-:-:S08]  /*09f0*/  DFMA R8, R24, R8, R14 ;  /* 0x000000081808722b */ /* 0x000fd0000000000e */
[----:B------:R-:W-:-:S08]  /*0a00*/  DFMA R8, R24, R8, R44 ;  /* 0x000000081808722b */ /* 0x000fd0000000002c */
[----:B------:R-:W-:-:S08]  /*0a10*/  DFMA R8, R24, R8, R46 ;  /* 0x000000081808722b */ /* 0x000fd0000000002e */
[----:B------:R-:W-:Y:S02]  /*0a20*/  DFMA R2, R8, R2, R2 ;  /* 0x000000020802722b */ /* 0x000fe40000000002 */
[----:B------:R-:W-:-:S10]  /*0a30*/  DFMA R8, R24, R8, 1 ;  /* 0x3ff000001808742b */ /* 0x000fd40000000008 */
[----:B------:R-:W-:Y:S02]  /*0a40*/  FSEL R8, R8, R2, !P0 ;  /* 0x0000000208087208 */ /* 0x000fe40004000000 */
[----:B------:R-:W-:-:S06]  /*0a50*/  FSEL R9, R9, R3, !P0 ;  /* 0x0000000309097208 */ /* 0x000fcc0004000000 */
[----:B------:R-:W-:Y:S01]  /*0a60*/  DADD R2, RZ, -R8 ;  /* 0x00000000ff027229 */ /* 0x000fe20000000808 */
[----:B------:R-:W-:Y:S01]  /*0a70*/  LOP3.LUT P0, RZ, R4, 0x2, RZ, 0xc0, !PT ;  /* 0x0000000204ff7812 */ /* 0x000fe2000780c0ff */
[----:B------:R-:W-:Y:S08]  /*0a80*/  BSSY.RECONVERGENT B2, `(.L_x_652) ;  /* 0x0000022000027945 */ /* 0x000ff00003800200 */
[----:B------:R-:W-:-:S02]  /*0a90*/  FSEL R26, R8, R2, !P0 ;  /* 0x00000002081a7208 */ /* 0x000fc40004000000 */
[----:B------:R-:W-:Y:S01]  /*0aa0*/  FSEL R25, R9, R3, !P0 ;  /* 0x0000000309197208 */ /* 0x000fe20004000000 */
[----:B--2---:R-:W-:-:S14]  /*0ab0*/  DSETP.NEU.AND P1, PT, |R6|, +INF , PT ;  /* 0x7ff000000600742a */ /* 0x004fdc0003f2d200 */
[----:B-1----:R-:W-:Y:S05]  /*0ac0*/  @!P1 BRA `(.L_x_653) ;  /* 0x00000000006c9947 */ /* 0x002fea0003800000 */
[----:B------:R-:W-:Y:S01]  /*0ad0*/  UMOV UR4, 0x6dc9c883 ;  /* 0x6dc9c88300047882 */ /* 0x000fe20000000000 */
[----:B------:R-:W-:Y:S01]  /*0ae0*/  UMOV UR5, 0x3fe45f30 ;  /* 0x3fe45f3000057882 */ /* 0x000fe20000000000 */
[C---:B------:R-:W-:Y:S01]  /*0af0*/  DSETP.GE.AND P0, PT, |R6|.reuse, 2.14748364800000000000e+09, PT ;  /* 0x41e000000600742a */ /* 0x040fe20003f06200 */
[----:B------:R-:W-:Y:S01]  /*0b00*/  BSSY.RECONVERGENT B3, `(.L_x_654) ;  /* 0x0000015000037945 */ /* 0x000fe20003800200 */
[----:B------:R-:W-:Y:S01]  /*0b10*/  DMUL R2, R6, UR4 ;  /* 0x0000000406027c28 */ /* 0x000fe20008000000 */
[----:B------:R-:W-:Y:S01]  /*0b20*/  UMOV UR4, 0x54442d18 ;  /* 0x54442d1800047882 */ /* 0x000fe20000000000 */
[----:B------:R-:W-:-:S04]  /*0b30*/  UMOV UR5, 0x3ff921fb ;  /* 0x3ff921fb00057882 */ /* 0x000fc80000000000 */
        /* <DEDUP_REMOVED lines=13> */
[----:B-----5:R-:W-:Y:S05]  /*0c10*/  CALL.REL.NOINC `($_ZN6thrust24THRUST_300001_SM_1000_NS8cuda_cub4core6detail13_kernel_agentINS1_15__reduce_by_key16ReduceByKeyAgentINS0_6detail15normal_iteratorINS0_10device_ptrIiEEEENS0_12zip_iteratorIN4cuda3std3__45tupleIJNS0_18transform_iteratorIN12Trajectories21PhaseToComplexFunctorENS0_20permutation_iteratorINS9_IdEESB_EENS0_11use_defaultESN_EESB_EEEEENS0_16discard_iteratorISN_EENSC_INSG_IJNS8_INS9_I7double2EEEESB_EEEEENSF_8equal_toIiEENSI_21ReduceComplexAndIndexEPllEEJSB_SQ_SS_SX_S11_N3cub18CUB_300001_SM_100024ReduceByKeyScanTileStateINSG_IJST_iEEElLb0EEESZ_S10_llEEEvDpT0_$__internal_trig_reduction_slowpathd) ;  /* 0x000001b000a47944 */ /* 0x020fea0003c00000 */
[----:B------:R-:W-:Y:S02]  /*0c20*/  IMAD.MOV.U32 R10, RZ, RZ, R9 ;  /* 0x000000ffff0a7224 */ /* 0x000fe400078e0009 */
[----:B------:R-:W-:Y:S02]  /*0c30*/  IMAD.MOV.U32 R4, RZ, RZ, R2 ;  /* 0x000000ffff047224 */ /* 0x000fe400078e0002 */
[----:B------:R-:W-:-:S07]  /*0c40*/  IMAD.MOV.U32 R5, RZ, RZ, R3 ;  /* 0x000000ffff057224 */ /* 0x000fce00078e0003 */
.L_x_655:
[----:B------:R-:W-:Y:S05]  /*0c50*/  BSYNC.RECONVERGENT B3 ;  /* 0x0000000000037941 */ /* 0x000fea0003800200 */
.L_x_654:
[----:B------:R-:W-:Y:S01]  /*0c60*/  VIADD R24, R10, 0x1 ;  /* 0x000000010a187836 */ /* 0x000fe20000000000 */
[----:B------:R-:W-:Y:S06]  /*0c70*/  BRA `(.L_x_656) ;  /* 0x0000000000087947 */ /* 0x000fec0003800000 */
.L_x_653:
[----:B------:R-:W-:Y:S01]  /*0c80*/  DMUL R4, RZ, R6 ;  /* 0x00000006ff047228 */ /* 0x000fe20000000000 */
[----:B------:R-:W-:-:S10]  /*0c90*/  IMAD.MOV.U32 R24, RZ, RZ, 0x1 ;  /* 0x00000001ff187424 */ /* 0x000fd400078e00ff */
.L_x_656:
[----:B------:R-:W-:Y:S05]  /*0ca0*/  BSYNC.RECONVERGENT B2 ;  /* 0x0000000000027941 */ /* 0x000fea0003800200 */
.L_x_652:
        /* <DEDUP_REMOVED lines=26> */
[----:B------:R-:W-:Y:S02]  /*0e50*/  FSEL R5, R9, R5, !P0 ;  /* 0x0000000509057208 */ /* 0x000fe40004000000 */
[----:B------:R-:W-:-:S04]  /*0e60*/  LOP3.LUT P0, RZ, R24, 0x2, RZ, 0xc0, !PT ;  /* 0x0000000218ff7812 */ /* 0x000fc8000780c0ff */
[----:B------:R-:W-:-:S10]  /*0e70*/  DADD R2, RZ, -R4 ;  /* 0x00000000ff027229 */ /* 0x000fd40000000804 */
[----:B------:R-:W-:Y:S02]  /*0e80*/  FSEL R19, R4, R2, !P0 ;  /* 0x0000000204137208 */ /* 0x000fe40004000000 */
[----:B------:R-:W-:Y:S01]  /*0e90*/  FSEL R18, R5, R3, !P0 ;  /* 0x0000000305127208 */ /* 0x000fe20004000000 */
[----:B------:R-:W-:Y:S06]  /*0ea0*/  @!P1 BRA `(.L_x_658) ;  /* 0x0000000000609947 */ /* 0x000fec0003800000 */
[----:B------:R-:W-:Y:S01]  /*0eb0*/  UMOV UR4, 0x6dc9c883 ;  /* 0x6dc9c88300047882 */ /* 0x000fe20000000000 */
[----:B------:R-:W-:Y:S01]  /*0ec0*/  UMOV UR5, 0x3fe45f30 ;  /* 0x3fe45f3000057882 */ /* 0x000fe20000000000 */
[C---:B------:R-:W-:Y:S02]  /*0ed0*/  DSETP.GE.AND P0, PT, |R6|.reuse, 2.14748364800000000000e+09, PT ;  /* 0x41e000000600742a */ /* 0x040fe40003f06200 */
        /* <DEDUP_REMOVED lines=13> */
[----:B------:R-:W-:Y:S01]  /*0fb0*/  BSSY.RECONVERGENT B3, `(.L_x_660) ;  /* 0x0000005000037945 */ /* 0x000fe20003800200 */
[----:B------:R-:W-:Y:S01]  /*0fc0*/  IMAD.MOV.U32 R4, RZ, RZ, R6 ;  /* 0x000000ffff047224 */ /* 0x000fe200078e0006 */
[----:B------:R-:W-:Y:S01]  /*0fd0*/  MOV R8, 0x1000 ;  /* 0x0000100000087802 */ /* 0x000fe20000000f00 */
[----:B------:R-:W-:-:S07]  /*0fe0*/  IMAD.MOV.U32 R9, RZ, RZ, R7 ;  /* 0x000000ffff097224 */ /* 0x000fce00078e0007 */
[----:B-----5:R-:W-:Y:S05]  /*0ff0*/  CALL.REL.NOINC `($_ZN6thrust24THRUST_300001_SM_1000_NS8cuda_cub4core6detail13_kernel_agentINS1_15__reduce_by_key16ReduceByKeyAgentINS0_6detail15normal_iteratorINS0_10device_ptrIiEEEENS0_12zip_iteratorIN4cuda3std3__45tupleIJNS0_18transform_iteratorIN12Trajectories21PhaseToComplexFunctorENS0_20permutation_iteratorINS9_IdEESB_EENS0_11use_defaultESN_EESB_EEEEENS0_16discard_iteratorISN_EENSC_INSG_IJNS8_INS9_I7double2EEEESB_EEEEENSF_8equal_toIiEENSI_21ReduceComplexAndIndexEPllEEJSB_SQ_SS_SX_S11_N3cub18CUB_300001_SM_100024ReduceByKeyScanTileStateINSG_IJST_iEEElLb0EEESZ_S10_llEEEvDpT0_$__internal_trig_reduction_slowpathd) ;  /* 0x000001ac00ac7944 */ /* 0x020fea0003c00000 */
[----:B------:R-:W-:Y:S05]  /*1000*/  BSYNC.RECONVERGENT B3 ;  /* 0x0000000000037941 */ /* 0x000fea0003800200 */
.L_x_660:
[----:B------:R-:W-:Y:S01]  /*1010*/  IMAD.MOV.U32 R36, RZ, RZ, R9 ;  /* 0x000000ffff247224 */ /* 0x000fe200078e0009 */
[----:B------:R-:W-:Y:S06]  /*1020*/  BRA `(.L_x_659) ;  /* 0x0000000000087947 */ /* 0x000fec0003800000 */
.L_x_658:
[----:B------:R-:W-:Y:S01]  /*1030*/  DMUL R2, RZ, R6 ;  /* 0x00000006ff027228 */ /* 0x000fe20000000000 */
[----:B------:R-:W-:-:S10]  /*1040*/  IMAD.MOV.U32 R36, RZ, RZ, RZ ;  /* 0x000000ffff247224 */ /* 0x000fd400078e00ff */
.L_x_659:
[----:B------:R-:W-:Y:S05]  /*1050*/  BSYNC.RECONVERGENT B2 ;  /* 0x0000000000027941 */ /* 0x000fea0003800200 */
.L_x_657:
[----:B------:R-:W0:Y:S01]  /*1060*/  LDCU.64 UR4, c[0x4][0x170] ;  /* 0x01002e00ff0477ac */ /* 0x000e220008000a00 */
[----:B------:R-:W-:Y:S01]  /*1070*/  IMAD.SHL.U32 R4, R36, 0x40, RZ ;  /* 0x0000004024047824 */ /* 0x000fe200078e00ff */
[----:B------:R1:W2:Y:S04]  /*1080*/  LDG.E R24, desc[UR8][R20.64+0x80] ;  /* 0x0000800814187981 */ /* 0x0002a8000c1e1900 */
[----:B------:R-:W-:-:S04]  /*1090*/  LOP3.LUT R4, R4, 0x40, RZ, 0xc0, !PT ;  /* 0x0000004004047812 */ /* 0x000fc800078ec0ff */
[----:B0-----:R-:W-:-:S05]  /*10a0*/  IADD3 R28, P0, PT, R4, UR4, RZ ;  /* 0x00000004041c7c10 */ /* 0x001fca000ff1e0ff */
[----:B------:R-:W-:-:S05]  /*10b0*/  IMAD.X R29, RZ, RZ, UR5, P0 ;  /* 0x00000005ff1d7e24 */ /* 0x000fca00080e06ff */
[----:B------:R-:W3:Y:S04]  /*10c0*/  LDG.E.128.CONSTANT R4, desc[UR8][R28.64] ;  /* 0x000000081c047981 */ /* 0x000ee8000c1e9d00 */
[----:B------:R-:W4:Y:S04]  /*10d0*/  LDG.E.128.CONSTANT R12, desc[UR8][R28.64+0x10] ;  /* 0x000010081c0c7981 */ /* 0x000f28000c1e9d00 */
[----:B------:R0:W2:Y:S01]  /*10e0*/  LDG.E.128.CONSTANT R8, desc[UR8][R28.64+0x20] ;  /* 0x000020081c087981 */ /* 0x0000a2000c1e9d00 */
[----:B------:R-:W-:Y:S01]  /*10f0*/  LOP3.LUT R32, R36, 0x1, RZ, 0xc0, !PT ;  /* 0x0000000124207812 */ /* 0x000fe200078ec0ff */
[----:B------:R-:W-:-:S02]  /*1100*/  IMAD.MOV.U32 R38, RZ, RZ, 0x20fd8164 ;  /* 0x20fd8164ff267424 */ /* 0x000fc400078e00ff */
[----:B------:R-:W-:Y:S01]  /*1110*/  IMAD.MOV.U32 R39, RZ, RZ, 0x3da8ff83 ;  /* 0x3da8ff83ff277424 */ /* 0x000fe200078e00ff */
[----:B------:R-:W-:Y:S01]  /*1120*/  ISETP.NE.U32.AND P0, PT, R32, 0x1, PT ;  /* 0x000000012000780c */ /* 0x000fe20003f05070 */
[----:B------:R-:W-:-:S03]  /*1130*/  DMUL R32, R2, R2 ;  /* 0x0000000202207228 */ /* 0x000fc60000000000 */
[----:B------:R-:W-:Y:S02]  /*1140*/  FSEL R38, R38, -8.06006814911005101289e+34, !P0 ;  /* 0xf9785eba26267808 */ /* 0x000fe40004000000 */
[----:B------:R-:W-:Y:S01]  /*1150*/  FSEL R39, -R39, 0.11223486810922622681, !P0 ;  /* 0x3de5db6527277808 */ /* 0x000fe20004000100 */
[----:B-1----:R-:W-:Y:S01]  /*1160*/  IMAD R21, R22, 0x1c, R0 ;  /* 0x0000001c16157824 */ /* 0x002fe200078e0200 */
[----:B------:R-:W-:Y:S01]  /*1170*/  CS2R R42, SRZ ;  /* 0x00000000002a7805 */ /* 0x000fe2000001ff00 */
[----:B------:R-:W-:Y:S02]  /*1180*/  IMAD R0, R34, 0x38, R27 ;  /* 0x0000003822007824 */ /* 0x000fe400078e021b */
[----:B------:R-:W-:Y:S02]  /*1190*/  IMAD.MOV.U32 R41, RZ, RZ, RZ ;  /* 0x000000ffff297224 */ /* 0x000fe400078e00ff */
[----:B0-----:R-:W-:Y:S02]  /*11a0*/  IMAD.MOV.U32 R28, RZ, RZ, R19 ;  /* 0x000000ffff1c7224 */ /* 0x001fe400078e0013 */
[----:B------:R-:W-:Y:S01]  /*11b0*/  IMAD.MOV.U32 R29, RZ, RZ, R18 ;  /* 0x000000ffff1d7224 */ /* 0x000fe200078e0012 */
[----:B-----5:R-:W-:Y:S01]  /*11c0*/  STS.128 [R21+0x10], R40 ;  /* 0x0000102815007388 */ /* 0x020fe20000000c00 */
[----:B------:R-:W-:-:S02]  /*11d0*/  ISETP.NE.AND P2, PT, R35, RZ, PT ;  /* 0x000000ff2300720c */ /* 0x000fc40003f45270 */
[----:B------:R-:W-:Y:S02]  /*11e0*/  ISETP.NE.AND P1, PT, R16, R17, PT ;  /* 0x000000111000720c */ /* 0x000fe40003f25270 */
[----:B------:R-:W-:Y:S01]  /*11f0*/  ISETP.GE.AND P3, PT, R37, 0x1, PT ;  /* 0x000000012500780c */ /* 0x000fe20003f66270 */
[----:B------:R-:W-:Y:S01]  /*1200*/  UMOV UR4, URZ ;  /* 0x000000ff00047c82 */ /* 0x000fe20008000000 */
[----:B---3--:R-:W-:-:S08]  /*1210*/  DFMA R4, R32, R38, R4 ;  /* 0x000000262004722b */ /* 0x008fd00000000004 */
[----:B------:R-:W-:-:S08]  /*1220*/  DFMA R4, R32, R4, R6 ;  /* 0x000000042004722b */ /* 0x000fd00000000006 */
[----:B----4-:R-:W-:-:S08]  /*1230*/  DFMA R4, R32, R4, R12 ;  /* 0x000000042004722b */ /* 0x010fd0000000000c */
[----:B------:R-:W-:-:S08]  /*1240*/  DFMA R4, R32, R4, R14 ;  /* 0x000000042004722b */ /* 0x000fd0000000000e */
[----:B--2---:R-:W-:-:S08]  /*1250*/  DFMA R4, R32, R4, R8 ;  /* 0x000000042004722b */ /* 0x004fd00000000008 */
[----:B------:R-:W-:-:S08]  /*1260*/  DFMA R4, R32, R4, R10 ;  /* 0x000000042004722b */ /* 0x000fd0000000000a */
[----:B------:R-:W-:Y:S02]  /*1270*/  DFMA R6, R4, R2, R2 ;  /* 0x000000020406722b */ /* 0x000fe40000000002 */
[----:B------:R-:W-:-:S10]  /*1280*/  DFMA R4, R32, R4, 1 ;  /* 0x3ff000002004742b */ /* 0x000fd40000000004 */
[----:B------:R-:W-:Y:S02]  /*1290*/  FSEL R6, R4, R6, !P0 ;  /* 0x0000000604067208 */ /* 0x000fe40004000000 */
[----:B------:R-:W-:-:S06]  /*12a0*/  FSEL R7, R5, R7, !P0 ;  /* 0x0000000705077208 */ /* 0x000fcc0004000000 */
[----:B------:R-:W-:Y:S01]  /*12b0*/  DADD R4, RZ, -R6 ;  /* 0x00000000ff047229 */ /* 0x000fe20000000806 */
[----:B------:R-:W-:Y:S01]  /*12c0*/  LOP3.LUT P0, RZ, R36, 0x2, RZ, 0xc0, !PT ;  /* 0x0000000224ff7812 */ /* 0x000fe2000780c0ff */
[----:B------:R-:W-:Y:S02]  /*12d0*/  IMAD.MOV.U32 R8, RZ, RZ, R31 ;  /* 0x000000ffff087224 */ /* 0x000fe400078e001f */
[----:B------:R-:W-:Y:S02]  /*12e0*/  IMAD.MOV.U32 R9, RZ, RZ, R30 ;  /* 0x000000ffff097224 */ /* 0x000fe400078e001e */
[----:B------:R-:W-:Y:S01]  /*12f0*/  IMAD.MOV.U32 R10, RZ, RZ, R26 ;  /* 0x000000ffff0a7224 */ /* 0x000fe200078e001a */
[----:B------:R-:W-:Y:S01]  /*1300*/  CS2R R26, SRZ ;  /* 0x00000000001a7805 */ /* 0x000fe2000001ff00 */
[----:B------:R-:W-:Y:S02]  /*1310*/  IMAD.MOV.U32 R11, RZ, RZ, R25 ;  /* 0x000000ffff0b7224 */ /* 0x000fe400078e0019 */
[----:B------:R-:W-:Y:S01]  /*1320*/  FSEL R30, R6, R4, !P0 ;  /* 0x00000004061e7208 */ /* 0x000fe20004000000 */
[----:B------:R-:W-:Y:S01]  /*1330*/  IMAD.MOV.U32 R25, RZ, RZ, RZ ;  /* 0x000000ffff197224 */ /* 0x000fe200078e00ff */
[----:B------:R-:W-:Y:S01]  /*1340*/  FSEL R31, R7, R5, !P0 ;  /* 0x00000005071f7208 */ /* 0x000fe20004000000 */
[----:B------:R-:W-:Y:S04]  /*1350*/  STS.128 [R21], R8 ;  /* 0x0000000815007388 */ /* 0x000fe80000000c00 */
[----:B------:R-:W-:Y:S04]  /*1360*/  STS.128 [R21+0x400], R28 ;  /* 0x0004001c15007388 */ /* 0x000fe80000000c00 */
[----:B------:R-:W-:Y:S01]  /*1370*/  STS.128 [R21+0x410], R24 ;  /* 0x0004101815007388 */ /* 0x000fe20000000c00 */
[----:B------:R-:W-:-:S03]  /*1380*/  NOP ;  /* 0x0000000000007918 */ /* 0x000fc60000000000 */
[----:B------:R-:W-:Y:S04]  /*1390*/  LDS.128 R4, [R0] ;  /* 0x0000000000047984 */ /* 0x000fe80000000c00 */
[----:B------:R-:W0:Y:S04]  /*13a0*/  LDS.128 R12, [R0+0x20] ;  /* 0x00002000000c7984 */ /* 0x000e280000000c00 */
[----:B------:R-:W-:Y:S04]  /*13b0*/  LDS R33, [R0+0x10] ;  /* 0x0000100000217984 */ /* 0x000fe80000000800 */
[----:B------:R1:W2:Y:S01]  /*13c0*/  LDS R8, [R0+0x30] ;  /* 0x0000300000087984 */ /* 0x0002a20000000800 */
[----:B------:R-:W-:Y:S01]  /*13d0*/  IMAD R2, R35, 0x4, R23 ;  /* 0x0000000423027824 */ /* 0x000fe200078e0217 */
[----:B------:R-:W-:Y:S06]  /*13e0*/  BAR.SYNC.DEFER_BLOCKING 0x0 ;  /* 0x0000000000007b1d */ /* 0x000fec0000010000 */
[----:B------:R-:W-:Y:S02]  /*13f0*/  STS [R2+0x660], R17 ;  /* 0x0006601102007388 */ /* 0x000fe40000000800 */
[----:B------:R-:W-:Y:S06]  /*1400*/  BAR.SYNC.DEFER_BLOCKING 0x0 ;  /* 0x0000000000007b1d */ /* 0x000fec0000010000 */
[----:B0-----:R-:W-:-:S02]  /*1410*/  DADD R18, R14, R6 ;  /* 0x000000000e127229 */ /* 0x001fc40000000006 */
[----:B------:R-:W-:Y:S01]  /*1420*/  DADD R10, R12, R4 ;  /* 0x000000000c0a7229 */ /* 0x000fe20000000004 */
[----:B------:R-:W0:Y:S07]  /*1430*/  @P2 LDS R3, [R2+0x65c] ;  /* 0x00065c0002032984 */ /* 0x000e2e0000000800 */
[----:B------:R-:W-:Y:S02]  /*1440*/  FSEL R34, R14, R18, P1 ;  /* 0x000000120e227208 */ /* 0x000fe40000800000 */
[----:B------:R-:W-:-:S02]  /*1450*/  FSEL R43, R15, R19, P1 ;  /* 0x000000130f2b7208 */ /* 0x000fc40000800000 */
[----:B------:R-:W-:Y:S02]  /*1460*/  FSEL R32, R12, R10, P1 ;  /* 0x0000000a0c207208 */ /* 0x000fe40000800000 */
[----:B------:R-:W-:Y:S01]  /*1470*/  FSEL R41, R13, R11, P1 ;  /* 0x0000000b0d297208 */ /* 0x000fe20000800000 */
[----:B------:R-:W-:Y:S04]  /*1480*/  SHFL.UP PT, R14, R34, 0x1, RZ ;  /* 0x04200000220e7989 */ /* 0x000fe800000e00ff */
[----:B------:R-:W3:Y:S04]  /*1490*/  SHFL.UP PT, R15, R43, 0x1, RZ ;  /* 0x042000002b0f7989 */ /* 0x000ee800000e00ff */
[----:B------:R-:W-:Y:S04]  /*14a0*/  SHFL.UP PT, R10, R32, 0x1, RZ ;  /* 0x04200000200a7989 */ /* 0x000fe800000e00ff */
[----:B------:R-:W4:Y:S01]  /*14b0*/  SHFL.UP PT, R11, R41, 0x1, RZ ;  /* 0x04200000290b7989 */ /* 0x000f2200000e00ff */
[----:B-1----:R-:W-:Y:S01]  /*14c0*/  IMAD.MOV.U32 R0, RZ, RZ, RZ ;  /* 0x000000ffff007224 */ /* 0x002fe200078e00ff */
[----:B------:R-:W-:Y:S01]  /*14d0*/  SEL R21, RZ, 0x1, !P1 ;  /* 0x00000001ff157807 */ /* 0x000fe20004800000 */
[----:B------:R-:W-:-:S02]  /*14e0*/  IMAD.MOV.U32 R42, RZ, RZ, R34 ;  /* 0x000000ffff2a7224 */ /* 0x000fc400078e0022 */
[----:B------:R-:W-:Y:S01]  /*14f0*/  IMAD.MOV.U32 R40, RZ, RZ, R32 ;  /* 0x000000ffff287224 */ /* 0x000fe200078e0020 */
[----:B--2---:R-:W-:Y:S02]  /*1500*/  @!P1 VIMNMX R8, PT, PT, R8, R33, PT ;  /* 0x0000002108089248 */ /* 0x004fe40003fe0100 */
[----:B0-----:R-:W-:-:S04]  /*1510*/  @P2 ISETP.NE.AND P0, PT, R3, R16, PT ;  /* 0x000000100300220c */ /* 0x001fc80003f05270 */
[----:B------:R-:W-:-:S04]  /*1520*/  @P2 SEL R0, RZ, 0x1, !P0 ;  /* 0x00000001ff002807 */ /* 0x000fc80004000000 */
[----:B------:R-:W-:Y:S01]  /*1530*/  IADD3 R21, P4, PT, R0, R21, RZ ;  /* 0x0000001500157210 */ /* 0x000fe20007f9e0ff */
[----:B---3--:R-:W-:Y:S02]  /*1540*/  DADD R14, R14, R42 ;  /* 0x000000000e0e7229 */ /* 0x008fe4000000002a */
[----:B----4-:R-:W-:Y:S01]  /*1550*/  DADD R10, R10, R40 ;  /* 0x000000000a0a7229 */ /* 0x010fe20000000028 */
[----:B------:R-:W-:Y:S01]  /*1560*/  ISETP.NE.U32.AND P0, PT, R21, RZ, PT ;  /* 0x000000ff1500720c */ /* 0x000fe20003f05070 */
[----:B------:R-:W-:Y:S01]  /*1570*/  IMAD.X R18, RZ, RZ, UR4, P4 ;  /* 0x00000004ff127e24 */ /* 0x000fe2000a0e06ff */
[----:B------:R-:W0:Y:S04]  /*1580*/  SHFL.UP PT, R2, R21, 0x1, RZ ;  /* 0x0420000015027989 */ /* 0x000e2800000e00ff */
[----:B------:R-:W1:Y:S01]  /*1590*/  SHFL.UP PT, R19, R8, 0x1, RZ ;  /* 0x0420000008137989 */ /* 0x000e6200000e00ff */
[----:B------:R-:W-:-:S03]  /*15a0*/  ISETP.NE.AND.EX P0, PT, R18, RZ, PT, P0 ;  /* 0x000000ff1200720c */ /* 0x000fc60003f05300 */
[----:B------:R-:W2:Y:S01]  /*15b0*/  SHFL.UP PT, R9, R18, 0x1, RZ ;  /* 0x0420000012097989 */ /* 0x000ea200000e00ff */
[----:B------:R-:W-:Y:S02]  /*15c0*/  @P3 FSEL R34, R14, R34, !P0 ;  /* 0x000000220e223208 */ /* 0x000fe40004000000 */
[----:B------:R-:W-:Y:S02]  /*15d0*/  @P3 FSEL R43, R15, R43, !P0 ;  /* 0x0000002b0f2b3208 */ /* 0x000fe40004000000 */
[----:B------:R-:W-:Y:S02]  /*15e0*/  @P3 FSEL R32, R10, R32, !P0 ;  /* 0x000000200a203208 */ /* 0x000fe40004000000 */
[----:B------:R-:W-:Y:S01]  /*15f0*/  @P3 FSEL R41, R11, R41, !P0 ;  /* 0x000000290b293208 */ /* 0x000fe20004000000 */
[----:B------:R-:W-:Y:S04]  /*1600*/  SHFL.UP PT, R12, R34, 0x2, RZ ;  /* 0x04400000220c7989 */ /* 0x000fe800000e00ff */
[----:B------:R-:W3:Y:S04]  /*1610*/  SHFL.UP PT, R13, R43, 0x2, RZ ;  /* 0x044000002b0d7989 */ /* 0x000ee800000e00ff */
[----:B------:R-:W-:Y:S04]  /*1620*/  SHFL.UP PT, R10, R32, 0x2, RZ ;  /* 0x04400000200a7989 */ /* 0x000fe800000e00ff */
[----:B------:R-:W4:Y:S01]  /*1630*/  SHFL.UP PT, R11, R41, 0x2, RZ ;  /* 0x04400000290b7989 */ /* 0x000f2200000e00ff */
[----:B0-----:R-:W-:-:S02]  /*1640*/  SEL R2, R2, RZ, P3 ;  /* 0x000000ff02027207 */ /* 0x001fc40001800000 */
[----:B-1----:R-:W-:Y:S02]  /*1650*/  VIMNMX R19, PT, PT, R8, R19, PT ;  /* 0x0000001308137248 */ /* 0x002fe40003fe0100 */
[----:B------:R-:W-:Y:S02]  /*1660*/  IADD3 R21, P1, PT, R2, R21, RZ ;  /* 0x0000001502157210 */ /* 0x000fe40007f3e0ff */
[----:B--2---:R-:W-:Y:S02]  /*1670*/  SEL R9, R9, RZ, P3 ;  /* 0x000000ff09097207 */ /* 0x004fe40001800000 */
[----:B------:R-:W-:Y:S01]  /*1680*/  @P3 SEL R8, R19, R8, !P0 ;  /* 0x0000000813083207 */ /* 0x000fe20004000000 */
[----:B------:R-:W-:Y:S02]  /*1690*/  IMAD.MOV.U32 R42, RZ, RZ, R34 ;  /* 0x000000ffff2a7224 */ /* 0x000fe400078e0022 */
[----:B------:R-:W-:Y:S02]  /*16a0*/  IMAD.MOV.U32 R40, RZ, RZ, R32 ;  /* 0x000000ffff287224 */ /* 0x000fe400078e0020 */
[----:B------:R-:W-:Y:S01]  /*16b0*/  IMAD.X R14, R9, 0x1, R18, P1 ;  /* 0x00000001090e7824 */ /* 0x000fe200008e0612 */
[----:B------:R-:W-:Y:S01]  /*16c0*/  ISETP.GE.AND P1, PT, R37, 0x2, PT ;  /* 0x000000022500780c */ /* 0x000fe20003f26270 */
[----:B------:R-:W0:Y:S01]  /*16d0*/  SHFL.UP PT, R15, R8, 0x2, RZ ;  /* 0x04400000080f7989 */ /* 0x000e2200000e00ff */
[----:B---3--:R-:W-:-:S03]  /*16e0*/  DADD R12, R12, R42 ;  /* 0x000000000c0c7229 */ /* 0x008fc6000000002a */
[----:B------:R-:W1:Y:S01]  /*16f0*/  SHFL.UP PT, R2, R21, 0x2, RZ ;  /* 0x0440000015027989 */ /* 0x000e6200000e00ff */
[----:B------:R-:W-:Y:S01]  /*1700*/  ISETP.NE.U32.AND P0, PT, R21, RZ, PT ;  /* 0x000000ff1500720c */ /* 0x000fe20003f05070 */
[----:B----4-:R-:W-:Y:S02]  /*1710*/  DADD R10, R10, R40 ;  /* 0x000000000a0a7229 */ /* 0x010fe40000000028 */
[----:B------:R-:W2:Y:S01]  /*1720*/  SHFL.UP PT, R9, R14, 0x2, RZ ;  /* 0x044000000e097989 */ /* 0x000ea200000e00ff */
[----:B------:R-:W-:-:S04]  /*1730*/  ISETP.NE.AND.EX P0, PT, R14, RZ, PT, P0 ;  /* 0x000000ff0e00720c */ /* 0x000fc80003f05300 */
        /* <DEDUP_REMOVED lines=8> */
[----:B0-----:R-:W-:-:S02]  /*17c0*/  VIMNMX R15, PT, PT, R8, R15, PT ;  /* 0x0000000f080f7248 */ /* 0x001fc40003fe0100 */
[----:B-1----:R-:W-:Y:S02]  /*17d0*/  SEL R2, R2, RZ, P1 ;  /* 0x000000ff02027207 */ /* 0x002fe40000800000 */
[----:B------:R-:W-:Y:S02]  /*17e0*/  @P1 SEL R8, R15, R8, !P0 ;  /* 0x000000080f081207 */ /* 0x000fe40004000000 */
[----:B------:R-:W-:Y:S02]  /*17f0*/  IADD3 R21, P0, PT, R2, R21, RZ ;  /* 0x0000001502157210 */ /* 0x000fe40007f1e0ff */
[----:B--2---:R-:W-:Y:S01]  /*1800*/  SEL R9, R9, RZ, P1 ;  /* 0x000000ff09097207 */ /* 0x004fe20000800000 */
[----:B------:R-:W0:Y:S01]  /*1810*/  SHFL.UP PT, R15, R8, 0x4, RZ ;  /* 0x04800000080f7989 */ /* 0x000e2200000e00ff */
[----:B------:R-:W-:-:S03]  /*1820*/  IMAD.MOV.U32 R42, RZ, RZ, R34 ;  /* 0x000000ffff2a7224 */ /* 0x000fc600078e0022 */
[----:B------:R-:W-:Y:S01]  /*1830*/  IMAD.X R14, R9, 0x1, R14, P0 ;  /* 0x00000001090e7824 */ /* 0x000fe200000e060e */
[----:B------:R-:W1:Y:S01]  /*1840*/  SHFL.UP PT, R2, R21, 0x4, RZ ;  /* 0x0480000015027989 */ /* 0x000e6200000e00ff */
[----:B------:R-:W-:Y:S01]  /*1850*/  IMAD.MOV.U32 R40, RZ, RZ, R32 ;  /* 0x000000ffff287224 */ /* 0x000fe200078e0020 */
[----:B------:R-:W-:Y:S02]  /*1860*/  ISETP.GE.AND P1, PT, R37, 0x4, PT ;  /* 0x000000042500780c */ /* 0x000fe40003f26270 */
[----:B------:R-:W2:Y:S01]  /*1870*/  SHFL.UP PT, R9, R14, 0x4, RZ ;  /* 0x048000000e097989 */ /* 0x000ea200000e00ff */
[----:B---3--:R-:W-:Y:S01]  /*1880*/  DADD R12, R12, R42 ;  /* 0x000000000c0c7229 */ /* 0x008fe2000000002a */
[----:B------:R-:W-:Y:S01]  /*1890*/  ISETP.NE.U32.AND P0, PT, R21, RZ, PT ;  /* 0x000000ff1500720c */ /* 0x000fe20003f05070 */
[----:B----4-:R-:W-:-:S03]  /*18a0*/  DADD R10, R10, R40 ;  /* 0x000000000a0a7229 */ /* 0x010fc60000000028 */
[----:B------:R-:W-:-:S05]  /*18b0*/  ISETP.NE.AND.EX P0, PT, R14, RZ, PT, P0 ;  /* 0x000000ff0e00720c */ /* 0x000fca0003f05300 */
[----:B------:R-:W-:Y:S02]  /*18c0*/  @P1 FSEL R34, R12, R34, !P0 ;  /* 0x000000220c221208 */ /* 0x000fe40004000000 */
[----:B------:R-:W-:Y:S02]  /*18d0*/  @P1 FSEL R43, R13, R43, !P0 ;  /* 0x0000002b0d2b1208 */ /* 0x000fe40004000000 */
[----:B------:R-:W-:Y:S02]  /*18e0*/  @P1 FSEL R32, R10, R32, !P0 ;  /* 0x000000200a201208 */ /* 0x000fe40004000000 */
[----:B------:R-:W-:Y:S01]  /*18f0*/  @P1 FSEL R41, R11, R41, !P0 ;  /* 0x000000290b291208 */ /* 0x000fe20004000000 */
[----:B------:R-:W-:Y:S01]  /*1900*/  SHFL.UP PT, R12, R34, 0x8, RZ ;  /* 0x05000000220c7989 */ /* 0x000fe200000e00ff */
[----:B0-----:R-:W-:-:S03]  /*1910*/  VIMNMX R15, PT, PT, R8, R15, PT ;  /* 0x0000000f080f7248 */ /* 0x001fc60003fe0100 */
[----:B------:R-:W0:Y:S01]  /*1920*/  SHFL.UP PT, R13, R43, 0x8, RZ ;  /* 0x050000002b0d7989 */ /* 0x000e2200000e00ff */
[----:B-1----:R-:W-:-:S03]  /*1930*/  SEL R2, R2, RZ, P1 ;  /* 0x000000ff02027207 */ /* 0x002fc60000800000 */
[----:B------:R-:W-:Y:S04]  /*1940*/  SHFL.UP PT, R10, R32, 0x8, RZ ;  /* 0x05000000200a7989 */ /* 0x000fe800000e00ff */
[----:B------:R-:W1:Y:S01]  /*1950*/  SHFL.UP PT, R11, R41, 0x8, RZ ;  /* 0x05000000290b7989 */ /* 0x000e6200000e00ff */
[----:B------:R-:W-:Y:S02]  /*1960*/  @P1 SEL R8, R15, R8, !P0 ;  /* 0x000000080f081207 */ /* 0x000fe40004000000 */
[----:B------:R-:W-:Y:S02]  /*1970*/  IADD3 R21, P0, PT, R2, R21, RZ ;  /* 0x0000001502157210 */ /* 0x000fe40007f1e0ff */
[----:B--2---:R-:W-:Y:S01]  /*1980*/  SEL R9, R9, RZ, P1 ;  /* 0x000000ff09097207 */ /* 0x004fe20000800000 */
[----:B------:R-:W2:Y:S04]  /*1990*/  SHFL.UP PT, R15, R8, 0x8, RZ ;  /* 0x05000000080f7989 */ /* 0x000ea800000e00ff */
[----:B------:R-:W-:Y:S01]  /*19a0*/  IMAD.X R19, R9, 0x1, R14, P0 ;  /* 0x0000000109137824 */ /* 0x000fe200000e060e */
[----:B------:R-:W3:Y:S01]  /*19b0*/  SHFL.UP PT, R2, R21, 0x8, RZ ;  /* 0x0500000015027989 */ /* 0x000ee200000e00ff */
[----:B------:R-:W-:-:S03]  /*19c0*/  IMAD.MOV.U32 R42, RZ, RZ, R34 ;  /* 0x000000ffff2a7224 */ /* 0x000fc600078e0022 */
[----:B------:R-:W4:Y:S01]  /*19d0*/  SHFL.UP PT, R9, R19, 0x8, RZ ;  /* 0x0500000013097989 */ /* 0x000f2200000e00ff */
[----:B------:R-:W-:Y:S01]  /*19e0*/  IMAD.MOV.U32 R40, RZ, RZ, R32 ;  /* 0x000000ffff287224 */ /* 0x000fe200078e0020 */
[----:B------:R-:W-:Y:S01]  /*19f0*/  ISETP.GE.AND P1, PT, R37, 0x8, PT ;  /* 0x000000082500780c */ /* 0x000fe20003f26270 */
[----:B0-----:R-:W-:Y:S01]  /*1a00*/  DADD R12, R12, R42 ;  /* 0x000000000c0c7229 */ /* 0x001fe2000000002a */
[----:B------:R-:W-:-:S03]  /*1a10*/  ISETP.NE.U32.AND P0, PT, R21, RZ, PT ;  /* 0x000000ff1500720c */ /* 0x000fc60003f05070 */
[----:B-1----:R-:W-:Y:S01]  /*1a20*/  DADD R10, R10, R40 ;  /* 0x000000000a0a7229 */ /* 0x002fe20000000028 */
[----:B------:R-:W-:-:S07]  /*1a30*/  ISETP.NE.AND.EX P0, PT, R19, RZ, PT, P0 ;  /* 0x000000ff1300720c */ /* 0x000fce0003f05300 */
[----:B------:R-:W-:Y:S02]  /*1a40*/  @P1 FSEL R34, R12, R34, !P0 ;  /* 0x000000220c221208 */ /* 0x000fe40004000000 */
[----:B------:R-:W-:Y:S02]  /*1a50*/  @P1 FSEL R43, R13, R43, !P0 ;  /* 0x0000002b0d2b1208 */ /* 0x000fe40004000000 */
[----:B--2---:R-:W-:Y:S02]  /*1a60*/  VIMNMX R15, PT, PT, R8, R15, PT ;  /* 0x0000000f080f7248 */ /* 0x004fe40003fe0100 */
[----:B------:R-:W-:Y:S02]  /*1a70*/  @P1 FSEL R32, R10, R32, !P0 ;  /* 0x000000200a201208 */ /* 0x000fe40004000000 */
[----:B------:R-:W-:Y:S02]  /*1a80*/  @P1 FSEL R41, R11, R41, !P0 ;  /* 0x000000290b291208 */ /* 0x000fe40004000000 */
[----:B---3--:R-:W-:Y:S01]  /*1a90*/  SEL R2, R2, RZ, P1 ;  /* 0x000000ff02027207 */ /* 0x008fe20000800000 */
[----:B------:R-:W-:Y:S01]  /*1aa0*/  SHFL.UP PT, R12, R34, 0x10, RZ ;  /* 0x06000000220c7989 */ /* 0x000fe200000e00ff */
[----:B------:R-:W-:-:S02]  /*1ab0*/  @P1 SEL R8, R15, R8, !P0 ;  /* 0x000000080f081207 */ /* 0x000fc40004000000 */
[----:B------:R-:W-:Y:S01]  /*1ac0*/  IADD3 R21, P0, PT, R2, R21, RZ ;  /* 0x0000001502157210 */ /* 0x000fe20007f1e0ff */
[----:B------:R-:W0:Y:S01]  /*1ad0*/  SHFL.UP PT, R13, R43, 0x10, RZ ;  /* 0x060000002b0d7989 */ /* 0x000e2200000e00ff */
[----:B----4-:R-:W-:-:S03]  /*1ae0*/  SEL R20, R9, RZ, P1 ;  /* 0x000000ff09147207 */ /* 0x010fc60000800000 */
[----:B------:R-:W-:Y:S04]  /*1af0*/  SHFL.UP PT, R10, R32, 0x10, RZ ;  /* 0x06000000200a7989 */ /* 0x000fe800000e00ff */
[----:B------:R-:W1:Y:S01]  /*1b00*/  SHFL.UP PT, R11, R41, 0x10, RZ ;  /* 0x06000000290b7989 */ /* 0x000e6200000e00ff */
[----:B------:R-:W-:-:S03]  /*1b10*/  IMAD.X R20, R20, 0x1, R19, P0 ;  /* 0x0000000114147824 */ /* 0x000fc600000e0613 */
[----:B------:R-:W2:Y:S04]  /*1b20*/  SHFL.UP PT, R2, R21, 0x10, RZ ;  /* 0x0600000015027989 */ /* 0x000ea800000e00ff */
[----:B------:R-:W3:Y:S04]  /*1b30*/  SHFL.UP PT, R9, R8, 0x10, RZ ;  /* 0x0600000008097989 */ /* 0x000ee800000e00ff */
[----:B------:R-:W4:Y:S01]  /*1b40*/  SHFL.UP PT, R19, R20, 0x10, RZ ;  /* 0x0600000014137989 */ /* 0x000f2200000e00ff */
[----:B------:R-:W-:Y:S02]  /*1b50*/  IMAD.MOV.U32 R42, RZ, RZ, R34 ;  /* 0x000000ffff2a7224 */ /* 0x000fe400078e0022 */
[----:B------:R-:W-:Y:S01]  /*1b60*/  IMAD.MOV.U32 R40, RZ, RZ, R32 ;  /* 0x000000ffff287224 */ /* 0x000fe200078e0020 */
[----:B------:R-:W-:-:S03]  /*1b70*/  ISETP.GE.AND P1, PT, R37, 0x10, PT ;  /* 0x000000102500780c */ /* 0x000fc60003f26270 */
[----:B0-----:R-:W-:Y:S01]  /*1b80*/  DADD R14, R12, R42 ;  /* 0x000000000c0e7229 */ /* 0x001fe2000000002a */
[----:B------:R-:W-:Y:S02]  /*1b90*/  ISETP.NE.U32.AND P0, PT, R21, RZ, PT ;  /* 0x000000ff1500720c */ /* 0x000fe40003f05070 */
[----:B------:R-:W-:Y:S01]  /*1ba0*/  ISETP.NE.AND P3, PT, R37, 0x1f, PT ;  /* 0x0000001f2500780c */ /* 0x000fe20003f65270 */
[----:B-1----:R-:W-:Y:S01]  /*1bb0*/  DADD R12, R10, R40 ;  /* 0x000000000a0c7229 */ /* 0x002fe20000000028 */
[----:B------:R-:W-:Y:S01]  /*1bc0*/  ISETP.NE.AND.EX P0, PT, R20, RZ, PT, P0 ;  /* 0x000000ff1400720c */ /* 0x000fe20003f05300 */
[----:B------:R-:W0:Y:S01]  /*1bd0*/  S2R R25, SR_CgaCtaId ;  /* 0x0000000000197919 */ /* 0x000e220000008800 */
[----:B--2---:R-:W-:Y:S02]  /*1be0*/  SEL R2, R2, RZ, P1 ;  /* 0x000000ff02027207 */ /* 0x004fe40000800000 */
[----:B------:R-:W-:Y:S02]  /*1bf0*/  SHF.R.U32.HI R40, RZ, 0x5, R35 ;  /* 0x00000005ff287819 */ /* 0x000fe40000011623 */
[----:B---3--:R-:W-:-:S02]  /*1c00*/  VIMNMX R9, PT, PT, R8, R9, PT ;  /* 0x0000000908097248 */ /* 0x008fc40003fe0100 */
[----:B------:R-:W-:Y:S02]  /*1c10*/  IADD3 R18, P4, PT, R2, R21, RZ ;  /* 0x0000001502127210 */ /* 0x000fe40007f9e0ff */
[----:B----4-:R-:W-:Y:S02]  /*1c20*/  SEL R19, R19, RZ, P1 ;  /* 0x000000ff13137207 */ /* 0x010fe40000800000 */
[----:B------:R-:W-:Y:S02]  /*1c30*/  @P1 FSEL R32, R12, R32, !P0 ;  /* 0x000000200c201208 */ /* 0x000fe40004000000 */
[----:B------:R-:W-:Y:S02]  /*1c40*/  @P1 FSEL R41, R13, R41, !P0 ;  /* 0x000000290d291208 */ /* 0x000fe40004000000 */
[----:B------:R-:W-:Y:S02]  /*1c50*/  @P1 FSEL R34, R14, R34, !P0 ;  /* 0x000000220e221208 */ /* 0x000fe40004000000 */
[----:B------:R-:W-:-:S02]  /*1c60*/  @P1 FSEL R43, R15, R43, !P0 ;  /* 0x0000002b0f2b1208 */ /* 0x000fc40004000000 */
[----:B------:R-:W-:Y:S02]  /*1c70*/  CS2R R10, SRZ ;  /* 0x00000000000a7805 */ /* 0x000fe4000001ff00 */
[----:B------:R-:W-:Y:S01]  /*1c80*/  @P1 SEL R8, R9, R8, !P0 ;  /* 0x0000000809081207 */ /* 0x000fe20004000000 */
[----:B------:R-:W-:Y:S02]  /*1c90*/  IMAD.MOV.U32 R9, RZ, RZ, RZ ;  /* 0x000000ffff097224 */ /* 0x000fe400078e00ff */
[----:B------:R-:W-:Y:S02]  /*1ca0*/  @!P3 IMAD R53, R40, 0x30, R23 ;  /* 0x000000302835b824 */ /* 0x000fe400078e0217 */
[----:B------:R-:W-:Y:S02]  /*1cb0*/  IMAD.X R19, R19, 0x1, R20, P4 ;  /* 0x0000000113137824 */ /* 0x000fe400020e0614 */
[----:B------:R-:W-:Y:S02]  /*1cc0*/  @!P3 IMAD.MOV.U32 R44, RZ, RZ, R32 ;  /* 0x000000ffff2cb224 */ /* 0x000fe400078e0020 */
[----:B------:R-:W-:-:S02]  /*1cd0*/  @!P3 IMAD.MOV.U32 R45, RZ, RZ, R41 ;  /* 0x000000ffff2db224 */ /* 0x000fc400078e0029 */
[----:B------:R-:W-:Y:S02]  /*1ce0*/  @!P3 IMAD.MOV.U32 R46, RZ, RZ, R34 ;  /* 0x000000ffff2eb224 */ /* 0x000fe400078e0022 */
[----:B------:R-:W-:Y:S01]  /*1cf0*/  @!P3 IMAD.MOV.U32 R47, RZ, RZ, R43 ;  /* 0x000000ffff2fb224 */ /* 0x000fe200078e002b */
[----:B------:R-:W-:Y:S04]  /*1d00*/  @!P3 STS.128 [R53+0x20], R8 ;  /* 0x000020083500b388 */ /* 0x000fe80000000c00 */
[----:B------:R-:W-:Y:S04]  /*1d10*/  @!P3 STS.64 [R53], R18 ;  /* 0x000000123500b388 */ /* 0x000fe80000000a00 */
[----:B------:R-:W-:Y:S04]  /*1d20*/  @!P3 STS.64 [R53+0x8], RZ ;  /* 0x000008ff3500b388 */ /* 0x000fe80000000a00 */
[----:B------:R-:W-:Y:S01]  /*1d30*/  @!P3 STS.128 [R53+0x10], R44 ;  /* 0x0000102c3500b388 */ /* 0x000fe20000000c00 */
[----:B------:R-:W-:-:S04]  /*1d40*/  MOV R22, 0x400 ;  /* 0x0000040000167802 */ /* 0x000fc80000000f00 */
[----:B0-----:R-:W-:Y:S01]  /*1d50*/  LEA R2, R25, R22, 0x18 ;  /* 0x0000001619027211 */ /* 0x001fe200078ec0ff */
[----:B------:R-:W-:Y:S06]  /*1d60*/  BAR.SYNC.DEFER_BLOCKING 0x0 ;  /* 0x0000000000007b1d */ /* 0x000fec0000010000 */
[----:B------:R-:W-:Y:S04]  /*1d70*/  LDS.128 R24, [R2+0x10] ;  /* 0x0000100002187984 */ /* 0x000fe80000000c00 */
[----:B------:R-:W0:Y:S04]  /*1d80*/  LDS.128 R28, [R2+0x40] ;  /* 0x00004000021c7984 */ /* 0x000e280000000c00 */
[----:B------:R-:W1:Y:S04]  /*1d90*/  LDS.64 R10, [R2+0x30] ;  /* 0x00003000020a7984 */ /* 0x000e680000000a00 */
[----:B------:R-:W2:Y:S04]  /*1da0*/  LDS.64 R48, [R2] ;  /* 0x0000000002307984 */ /* 0x000ea80000000a00 */
[----:B------:R-:W3:Y:S04]  /*1db0*/  LDS.128 R20, [R2+0x70] ;  /* 0x0000700002147984 */ /* 0x000ee80000000c00 */
[----:B------:R-:W4:Y:S01]  /*1dc0*/  LDS.64 R38, [R2+0x60] ;  /* 0x0000600002267984 */ /* 0x000f220000000a00 */
[----:B------:R-:W-:-:S03]  /*1dd0*/  ISETP.NE.AND P3, PT, R40, 0x1, PT ;  /* 0x000000012800780c */ /* 0x000fc60003f65270 */
[----:B------:R-:W-:Y:S04]  /*1de0*/  LDS R51, [R2+0x50] ;  /* 0x0000500002337984 */ /* 0x000fe80000000800 */
[----:B------:R-:W4:Y:S04]  /*1df0*/  LDS.128 R12, [R2+0x20] ;  /* 0x00002000020c7984 */ /* 0x000f280000000c00 */
[----:B------:R-:W4:Y:S01]  /*1e00*/  LDS R36, [R2+0x80] ;  /* 0x0000800002247984 */ /* 0x000f220000000800 */
[----:B------:R-:W-:-:S03]  /*1e10*/  ISETP.NE.AND P4, PT, R40, 0x2, PT ;  /* 0x000000022800780c */ /* 0x000fc60003f85270 */
[----:B------:R-:W-:Y:S01]  /*1e20*/  LDS R9, [R2+0xb0] ;  /* 0x0000b00002097984 */ /* 0x000fe20000000800 */
[----:B0-----:R-:W-:Y:S01]  /*1e30*/  DADD R46, R26, R30 ;  /* 0x000000001a2e7229 */ /* 0x001fe2000000001e */
[----:B-1----:R-:W-:Y:S01]  /*1e40*/  ISETP.NE.U32.AND P0, PT, R10, RZ, PT ;  /* 0x000000ff0a00720c */ /* 0x002fe20003f05070 */
[----:B------:R-:W-:Y:S01]  /*1e50*/  DADD R44, R24, R28 ;  /* 0x00000000182c7229 */ /* 0x000fe2000000001c */
[----:B--2---:R-:W-:Y:S02]  /*1e60*/  IADD3 R55, P1, PT, R48, R10, RZ ;  /* 0x0000000a30377210 */ /* 0x004fe40007f3e0ff */
[----:B------:R-:W-:Y:S02]  /*1e70*/  ISETP.NE.AND.EX P0, PT, R11, RZ, PT, P0 ;  /* 0x000000ff0b00720c */ /* 0x000fe40003f05300 */
[----:B------:R-:W-:Y:S02]  /*1e80*/  FSEL R63, R24, RZ, !P3 ;  /* 0x000000ff183f7208 */ /* 0x000fe40005800000 */
[----:B------:R-:W-:-:S02]  /*1e90*/  FSEL R59, R25, RZ, !P3 ;  /* 0x000000ff193b7208 */ /* 0x000fc40005800000 */
[----:B------:R-:W-:Y:S02]  /*1ea0*/  FSEL R61, R26, RZ, !P3 ;  /* 0x000000ff1a3d7208 */ /* 0x000fe40005800000 */
[----:B------:R-:W-:Y:S01]  /*1eb0*/  FSEL R53, R27, RZ, !P3 ;  /* 0x000000ff1b357208 */ /* 0x000fe20005800000 */
[----:B------:R-:W-:Y:S01]  /*1ec0*/  IMAD.X R57, R49, 0x1, R11, P1 ;  /* 0x0000000131397824 */ /* 0x000fe200008e060b */
[----:B------:R-:W0:Y:S01]  /*1ed0*/  LDS.128 R24, [R2+0xa0] ;  /* 0x0000a00002187984 */ /* 0x000e220000000c00 */
[----:B------:R-:W-:Y:S02]  /*1ee0*/  FSEL R30, R46, R30, !P0 ;  /* 0x0000001e2e1e7208 */ /* 0x000fe40004000000 */
[----:B------:R-:W-:Y:S01]  /*1ef0*/  FSEL R31, R47, R31, !P0 ;  /* 0x0000001f2f1f7208 */ /* 0x000fe20004000000 */
[----:B------:R-:W1:Y:S01]  /*1f00*/  LDS.64 R10, [R2+0x90] ;  /* 0x00009000020a7984 */ /* 0x000e620000000a00 */
[----:B------:R-:W-:Y:S02]  /*1f10*/  FSEL R44, R44, R28, !P0 ;  /* 0x0000001c2c2c7208 */ /* 0x000fe40004000000 */
[----:B------:R-:W-:-:S02]  /*1f20*/  FSEL R45, R45, R29, !P0 ;  /* 0x0000001d2d2d7208 */ /* 0x000fc40004000000 */
[----:B---3--:R-:W-:Y:S01]  /*1f30*/  DADD R28, R22, R30 ;  /* 0x00000000161c7229 */ /* 0x008fe2000000001e */
[C---:B----4-:R-:W-:Y:S02]  /*1f40*/  ISETP.NE.U32.AND P1, PT, R38.reuse, RZ, PT ;  /* 0x000000ff2600720c */ /* 0x050fe40003f25070 */
[----:B------:R-:W-:Y:S02]  /*1f50*/  SEL R52, R55, R48, !P4 ;  /* 0x0000003037347207 */ /* 0x000fe40006000000 */
[----:B------:R-:W-:Y:S02]  /*1f60*/  ISETP.NE.AND.EX P1, PT, R39, RZ, PT, P1 ;  /* 0x000000ff2700720c */ /* 0x000fe40003f25310 */
[----:B------:R-:W-:Y:S02]  /*1f70*/  IADD3 R55, P5, PT, R38, R55, RZ ;  /* 0x0000003726377210 */ /* 0x000fe40007fbe0ff */
[----:B------:R-:W-:Y:S02]  /*1f80*/  FSEL R61, R30, R61, !P4 ;  /* 0x0000003d1e3d7208 */ /* 0x000fe40006000000 */
[----:B------:R-:W-:-:S02]  /*1f90*/  FSEL R53, R31, R53, !P4 ;  /* 0x000000351f357208 */ /* 0x000fc40006000000 */
[----:B------:R-:W-:Y:S02]  /*1fa0*/  FSEL R46, R28, R22, !P1 ;  /* 0x000000161c2e7208 */ /* 0x000fe40004800000 */
[----:B------:R-:W-:Y:S02]  /*1fb0*/  FSEL R47, R29, R23, !P1 ;  /* 0x000000171d2f7208 */ /* 0x000fe40004800000 */
[----:B------:R-:W-:Y:S01]  /*1fc0*/  SEL R42, R57, R49, !P4 ;  /* 0x00000031392a7207 */ /* 0x000fe20006000000 */
[----:B------:R-:W2:Y:S01]  /*1fd0*/  LDS.128 R28, [R2+0xd0] ;  /* 0x0000d000021c7984 */ /* 0x000ea20000000c00 */
[----:B------:R-:W-:Y:S01]  /*1fe0*/  IMAD.X R57, R39, 0x1, R57, P5 ;  /* 0x0000000127397824 */ /* 0x000fe200028e0639 */
[----:B------:R-:W-:Y:S02]  /*1ff0*/  FSEL R63, R44, R63, !P4 ;  /* 0x0000003f2c3f7208 */ /* 0x000fe40006000000 */
[----:B------:R-:W3:Y:S01]  /*2000*/  LDS.64 R38, [R2+0xc0] ;  /* 0x0000c00002267984 */ /* 0x000ee20000000a00 */
[----:B------:R-:W-:Y:S01]  /*2010*/  FSEL R59, R45, R59, !P4 ;  /* 0x0000003b2d3b7208 */ /* 0x000fe20006000000 */
[----:B------:R-:W-:Y:S01]  /*2020*/  DADD R44, R20, R44 ;  /* 0x00000000142c7229 */ /* 0x000fe2000000002c */
[----:B------:R-:W-:-:S02]  /*2030*/  @!P0 VIMNMX R51, PT, PT, R12, R51, PT ;  /* 0x000000330c338248 */ /* 0x000fc40003fe0100 */
[----:B------:R-:W-:Y:S02]  /*2040*/  SEL R12, R12, RZ, !P3 ;  /* 0x000000ff0c0c7207 */ /* 0x000fe40005800000 */
[----:B------:R-:W-:-:S05]  /*2050*/  ISETP.NE.AND P3, PT, R40, 0x3, PT ;  /* 0x000000032800780c */ /* 0x000fca0003f65270 */
[----:B------:R-:W-:Y:S02]  /*2060*/  FSEL R48, R44, R20, !P1 ;  /* 0x000000142c307208 */ /* 0x000fe40004800000 */
[----:B------:R-:W-:Y:S02]  /*2070*/  FSEL R49, R45, R21, !P1 ;  /* 0x000000152d317208 */ /* 0x000fe40004800000 */
[----:B------:R-:W4:Y:S01]  /*2080*/  LDS.128 R20, [R2+0x100] ;  /* 0x0001000002147984 */ /* 0x000f220000000c00 */
[----:B------:R-:W-:-:S03]  /*2090*/  SEL R65, R51, R12, !P4 ;  /* 0x0000000c33417207 */ /* 0x000fc60006000000 */
[----:B------:R-:W4:Y:S01]  /*20a0*/  LDS.64 R44, [R2+0xf0] ;  /* 0x0000f000022c7984 */ /* 0x000f220000000a00 */
[----:B------:R-:W-:Y:S01]  /*20b0*/  @!P1 VIMNMX R36, PT, PT, R51, R36, PT ;  /* 0x0000002433249248 */ /* 0x000fe20003fe0100 */
[----:B0-----:R-:W-:Y:S01]  /*20c0*/  DADD R50, R26, R46 ;  /* 0x000000001a327229 */ /* 0x001fe2000000002e */
[----:B------:R-:W-:Y:S02]  /*20d0*/  FSEL R61, R46, R61, !P3 ;  /* 0x0000003d2e3d7208 */ /* 0x000fe40005800000 */
[----:B------:R-:W-:Y:S01]  /*20e0*/  FSEL R53, R47, R53, !P3 ;  /* 0x000000352f357208 */ /* 0x000fe20005800000 */
[----:B------:R-:W-:Y:S01]  /*20f0*/  DADD R46, R24, R48 ;  /* 0x00000000182e7229 */ /* 0x000fe20000000030 */
[----:B------:R-:W-:Y:S02]  /*2100*/  FSEL R63, R48, R63, !P3 ;  /* 0x0000003f303f7208 */ /* 0x000fe40005800000 */
[----:B-1----:R-:W-:Y:S02]  /*2110*/  ISETP.NE.U32.AND P0, PT, R10, RZ, PT ;  /* 0x000000ff0a00720c */ /* 0x002fe40003f05070 */
[----:B------:R-:W-:-:S02]  /*2120*/  SEL R52, R55, R52, !P3 ;  /* 0x0000003437347207 */ /* 0x000fc40005800000 */
[----:B------:R-:W-:Y:S02]  /*2130*/  FSEL R59, R49, R59, !P3 ;  /* 0x0000003b313b7208 */ /* 0x000fe40005800000 */
[----:B------:R-:W-:Y:S02]  /*2140*/  SEL R48, R36, R65, !P3 ;  /* 0x0000004124307207 */ /* 0x000fe40005800000 */
[----:B------:R-:W-:Y:S02]  /*2150*/  SEL R42, R57, R42, !P3 ;  /* 0x0000002a392a7207 */ /* 0x000fe40005800000 */
[C---:B------:R-:W-:Y:S02]  /*2160*/  ISETP.NE.AND P1, PT, R40.reuse, 0x4, PT ;  /* 0x000000042800780c */ /* 0x040fe40003f25270 */
[C---:B------:R-:W-:Y:S02]  /*2170*/  ISETP.NE.AND P5, PT, R40.reuse, 0x5, PT ;  /* 0x000000052800780c */ /* 0x040fe40003fa5270 */
[----:B------:R-:W-:-:S02]  /*2180*/  ISETP.NE.AND P4, PT, R40, 0x6, PT ;  /* 0x000000062800780c */ /* 0x000fc40003f85270 */
[----:B------:R-:W-:Y:S02]  /*2190*/  ISETP.NE.AND P3, PT, R40, 0x7, PT ;  /* 0x000000072800780c */ /* 0x000fe40003f65270 */
[----:B------:R-:W0:Y:S01]  /*21a0*/  LDS R40, [R2+0xe0] ;  /* 0x0000e00002287984 */ /* 0x000e220000000800 */
[----:B------:R-:W-:Y:S02]  /*21b0*/  ISETP.NE.AND.EX P0, PT, R11, RZ, PT, P0 ;  /* 0x000000ff0b00720c */ /* 0x000fe40003f05300 */
[----:B------:R-:W-:Y:S02]  /*21c0*/  IADD3 R49, P6, PT, R10, R55, RZ ;  /* 0x000000370a317210 */ /* 0x000fe40007fde0ff */
[----:B------:R-:W-:-:S03]  /*21d0*/  FSEL R10, R50, R26, !P0 ;  /* 0x0000001a320a7208 */ /* 0x000fc60004000000 */
[----:B------:R-:W-:Y:S01]  /*21e0*/  IMAD.X R69, R11, 0x1, R57, P6 ;  /* 0x000000010b457824 */ /* 0x000fe200030e0639 */
[----:B------:R-:W-:Y:S02]  /*21f0*/  FSEL R11, R51, R27, !P0 ;  /* 0x0000001b330b7208 */ /* 0x000fe40004000000 */
[----:B------:R-:W-:Y:S02]  /*2200*/  FSEL R50, R46, R24, !P0 ;  /* 0x000000182e327208 */ /* 0x000fe40004000000 */
[----:B------:R-:W-:Y:S02]  /*2210*/  FSEL R51, R47, R25, !P0 ;  /* 0x000000192f337208 */ /* 0x000fe40004000000 */
[----:B------:R-:W1:Y:S01]  /*2220*/  LDS.128 R24, [R2+0x130] ;  /* 0x0001300002187984 */ /* 0x000e620000000c00 */
[----:B--2---:R-:W-:Y:S01]  /*2230*/  DADD R54, R30, R10 ;  /* 0x000000001e367229 */ /* 0x004fe2000000000a */
[----:B------:R-:W-:Y:S02]  /*2240*/  @!P0 VIMNMX R9, PT, PT, R36, R9, PT ;  /* 0x0000000924098248 */ /* 0x000fe40003fe0100 */
[----:B------:R-:W2:Y:S01]  /*2250*/  LDS.64 R46, [R2+0x120] ;  /* 0x00012000022e7984 */ /* 0x000ea20000000a00 */
[----:B---3--:R-:W-:-:S02]  /*2260*/  ISETP.NE.U32.AND P0, PT, R38, RZ, PT ;  /* 0x000000ff2600720c */ /* 0x008fc40003f05070 */
[----:B------:R-:W-:Y:S01]  /*2270*/  IADD3 R57, P6, PT, R38, R49, RZ ;  /* 0x0000003126397210 */ /* 0x000fe20007fde0ff */
[----:B------:R-:W-:Y:S01]  /*2280*/  LDS R36, [R2+0x140] ;  /* 0x0001400002247984 */ /* 0x000fe20000000800 */
[----:B------:R-:W-:Y:S02]  /*2290*/  FSEL R65, R50, R63, !P1 ;  /* 0x0000003f32417208 */ /* 0x000fe40004800000 */
[----:B------:R-:W-:Y:S01]  /*22a0*/  FSEL R67, R51, R59, !P1 ;  /* 0x0000003b33437208 */ /* 0x000fe20004800000 */
[----:B------:R-:W-:Y:S01]  /*22b0*/  DADD R50, R28, R50 ;  /* 0x000000001c327229 */ /* 0x000fe20000000032 */
[C---:B------:R-:W-:Y:S01]  /*22c0*/  ISETP.NE.AND.EX P0, PT, R39.reuse, RZ, PT, P0 ;  /* 0x000000ff2700720c */ /* 0x040fe20003f05300 */
[----:B------:R-:W-:Y:S01]  /*22d0*/  SHFL.UP PT, R12, R8, 0x1, RZ ;  /* 0x04200000080c7989 */ /* 0x000fe200000e00ff */
[----:B------:R-:W-:Y:S01]  /*22e0*/  FSEL R63, R10, R61, !P1 ;  /* 0x0000003d0a3f7208 */ /* 0x000fe20004800000 */
[----:B------:R-:W-:Y:S01]  /*22f0*/  IMAD.X R61, R39, 0x1, R69, P6 ;  /* 0x00000001273d7824 */ /* 0x000fe200030e0645 */
[----:B------:R-:W-:Y:S01]  /*2300*/  FSEL R59, R11, R53, !P1 ;  /* 0x000000350b3b7208 */ /* 0x000fe20004800000 */
[----:B------:R-:W3:Y:S01]  /*2310*/  LDS R39, [R2+0x110] ;  /* 0x0001100002277984 */ /* 0x000ee20000000800 */
[----:B------:R-:W-:-:S02]  /*2320*/  FSEL R10, R54, R30, !P0 ;  /* 0x0000001e360a7208 */ /* 0x000fc40004000000 */
[----:B------:R-:W-:Y:S01]  /*2330*/  FSEL R11, R55, R31, !P0 ;  /* 0x0000001f370b7208 */ /* 0x000fe20004000000 */
[----:B------:R-:W-:Y:S01]  /*2340*/  LDS R38, [R2+0x170] ;  /* 0x0001700002267984 */ /* 0x000fe20000000800 */
[----:B------:R-:W-:-:S03]  /*2350*/  FSEL R55, R10, R63, !P5 ;  /* 0x0000003f0a377208 */ /* 0x000fc60006800000 */
[----:B------:R-:W3:Y:S01]  /*2360*/  LDS.64 R30, [R2+0x150] ;  /* 0x00015000021e7984 */ /* 0x000ee20000000a00 */
[----:B------:R-:W-:Y:S01]  /*2370*/  FSEL R63, R11, R59, !P5 ;  /* 0x0000003b0b3f7208 */ /* 0x000fe20006800000 */
[----:B----4-:R-:W-:Y:S01]  /*2380*/  DADD R10, R22, R10 ;  /* 0x00000000160a7229 */ /* 0x010fe2000000000a */
[----:B------:R-:W-:Y:S02]  /*2390*/  FSEL R28, R50, R28, !P0 ;  /* 0x0000001c321c7208 */ /* 0x000fe40004000000 */
[----:B------:R-:W-:Y:S02]  /*23a0*/  FSEL R29, R51, R29, !P0 ;  /* 0x0000001d331d7208 */ /* 0x000fe40004000000 */
[----:B------:R-:W-:Y:S02]  /*23b0*/  SEL R52, R49, R52, !P1 ;  /* 0x0000003431347207 */ /* 0x000fe40004800000 */
[----:B------:R-:W-:Y:S02]  /*23c0*/  SEL R42, R69, R42, !P1 ;  /* 0x0000002a452a7207 */ /* 0x000fe40004800000 */
[----:B------:R-:W-:-:S02]  /*23d0*/  SEL R53, R9, R48, !P1 ;  /* 0x0000003009357207 */ /* 0x000fc40004800000 */
[C---:B------:R-:W-:Y:S02]  /*23e0*/  ISETP.NE.U32.AND P1, PT, R44.reuse, RZ, PT ;  /* 0x000000ff2c00720c */ /* 0x040fe40003f25070 */
[----:B------:R-:W-:Y:S02]  /*23f0*/  IADD3 R59, P6, PT, R44, R57, RZ ;  /* 0x000000392c3b7210 */ /* 0x000fe40007fde0ff */
[----:B------:R-:W-:Y:S02]  /*2400*/  FSEL R51, R28, R65, !P5 ;  /* 0x000000411c337208 */ /* 0x000fe40006800000 */
[----:B------:R-:W-:Y:S01]  /*2410*/  FSEL R49, R29, R67, !P5 ;  /* 0x000000431d317208 */ /* 0x000fe20006800000 */
[----:B------:R-:W-:Y:S01]  /*2420*/  DADD R28, R20, R28 ;  /* 0x00000000141c7229 */ /* 0x000fe2000000001c */
[----:B------:R-:W-:Y:S02]  /*2430*/  ISETP.NE.AND.EX P1, PT, R45, RZ, PT, P1 ;  /* 0x000000ff2d00720c */ /* 0x000fe40003f25310 */
[----:B------:R-:W-:Y:S01]  /*2440*/  SEL R50, R61, R42, !P5 ;  /* 0x0000002a3d327207 */ /* 0x000fe20006800000 */
[----:B------:R-:W-:Y:S01]  /*2450*/  IMAD.X R61, R45, 0x1, R61, P6 ;  /* 0x000000012d3d7824 */ /* 0x000fe200030e063d */
[----:B0-----:R-:W-:-:S02]  /*2460*/  @!P0 VIMNMX R40, PT, PT, R9, R40, PT ;  /* 0x0000002809288248 */ /* 0x001fc40003fe0100 */
[----:B------:R-:W-:Y:S02]  /*2470*/  FSEL R44, R10, R22, !P1 ;  /* 0x000000160a2c7208 */ /* 0x000fe40004800000 */
[----:B------:R-:W-:Y:S02]  /*2480*/  FSEL R45, R11, R23, !P1 ;  /* 0x000000170b2d7208 */ /* 0x000fe40004800000 */
[----:B------:R-:W0:Y:S01]  /*2490*/  LDS.128 R8, [R2+0x160] ;  /* 0x0001600002087984 */ /* 0x000e220000000c00 */
[----:B------:R-:W-:Y:S02]  /*24a0*/  FSEL R22, R28, R20, !P1 ;  /* 0x000000141c167208 */ /* 0x000fe40004800000 */
[----:B------:R-:W-:Y:S02]  /*24b0*/  FSEL R23, R29, R21, !P1 ;  /* 0x000000151d177208 */ /* 0x000fe40004800000 */
[----:B------:R-:W-:Y:S01]  /*24c0*/  LDS.64 R28, [R2+0x8] ;  /* 0x00000800021c7984 */ /* 0x000fe20000000a00 */
[----:B------:R-:W-:Y:S01]  /*24d0*/  SEL R42, R40, R53, !P5 ;  /* 0x00000035282a7207 */ /* 0x000fe20006800000 */
[----:B-1----:R-:W-:Y:S01]  /*24e0*/  DADD R20, R26, R44 ;  /* 0x000000001a147229 */ /* 0x002fe2000000002c */
[----:B------:R-:W-:-:S02]  /*24f0*/  FSEL R51, R22, R51, !P4 ;  /* 0x0000003316337208 */ /* 0x000fc40006000000 */
[----:B------:R-:W-:Y:S01]  /*2500*/  FSEL R53, R23, R49, !P4 ;  /* 0x0000003117357208 */ /* 0x000fe20006000000 */
[----:B------:R-:W-:Y:S01]  /*2510*/  DADD R22, R24, R22 ;  /* 0x0000000018167229 */ /* 0x000fe20000000016 */
[C---:B--2---:R-:W-:Y:S01]  /*2520*/  ISETP.NE.U32.AND P0, PT, R46.reuse, RZ, PT ;  /* 0x000000ff2e00720c */ /* 0x044fe20003f05070 */
[----:B------:R-:W1:Y:S01]  /*2530*/  SHFL.UP PT, R32, R32, 0x1, RZ ;  /* 0x0420000020207989 */ /* 0x000e6200000e00ff */
[----:B------:R-:W-:Y:S02]  /*2540*/  SEL R48, R57, R52, !P5 ;  /* 0x0000003439307207 */ /* 0x000fe40006800000 */
[----:B------:R-:W-:Y:S01]  /*2550*/  FSEL R57, R45, R63, !P4 ;  /* 0x0000003f2d397208 */ /* 0x000fe20006000000 */
[----:B------:R-:W2:Y:S01]  /*2560*/  SHFL.UP PT, R41, R41, 0x1, RZ ;  /* 0x0420000029297989 */ /* 0x000ea200000e00ff */
[----:B------:R-:W-:Y:S02]  /*2570*/  ISETP.NE.AND.EX P0, PT, R47, RZ, PT, P0 ;  /* 0x000000ff2f00720c */ /* 0x000fe40003f05300 */
[----:B------:R-:W-:Y:S01]  /*2580*/  IADD3 R45, P5, PT, R46, R59, RZ ;  /* 0x0000003b2e2d7210 */ /* 0x000fe20007fbe0ff */
[----:B------:R-:W4:Y:S01]  /*2590*/  SHFL.UP PT, R34, R34, 0x1, RZ ;  /* 0x0420000022227989 */ /* 0x000f2200000e00ff */
[----:B------:R-:W-:-:S03]  /*25a0*/  SEL R48, R59, R48, !P4 ;  /* 0x000000303b307207 */ /* 0x000fc60006000000 */
[----:B------:R-:W4:Y:S01]  /*25b0*/  SHFL.UP PT, R43, R43, 0x1, RZ ;  /* 0x042000002b2b7989 */ /* 0x000f2200000e00ff */
[----:B---3--:R-:W-:Y:S01]  /*25c0*/  @!P1 VIMNMX R39, PT, PT, R40, R39, PT ;  /* 0x0000002728279248 */ /* 0x008fe20003fe0100 */
[----:B------:R-:W-:Y:S01]  /*25d0*/  IMAD.X R49, R47, 0x1, R61, P5 ;  /* 0x000000012f317824 */ /* 0x000fe200028e063d */
[----:B------:R-:W-:Y:S02]  /*25e0*/  FSEL R20, R20, R26, !P0 ;  /* 0x0000001a14147208 */ /* 0x000fe40004000000 */
[----:B------:R-:W-:Y:S02]  /*25f0*/  FSEL R26, R22, R24, !P0 ;  /* 0x00000018161a7208 */ /* 0x000fe40004000000 */
[----:B------:R-:W-:Y:S02]  /*2600*/  SEL R47, R45, R48, !P3 ;  /* 0x000000302d2f7207 */ /* 0x000fe40005800000 */
[----:B------:R-:W-:Y:S02]  /*2610*/  IADD3 R24, P5, PT, R30, R45, RZ ;  /* 0x0000002d1e187210 */ /* 0x000fe40007fbe0ff */
[----:B------:R-:W-:-:S02]  /*2620*/  FSEL R55, R44, R55, !P4 ;  /* 0x000000372c377208 */ /* 0x000fc40006000000 */
[----:B------:R-:W-:Y:S02]  /*2630*/  SEL R40, R61, R50, !P4 ;  /* 0x000000323d287207 */ /* 0x000fe40006000000 */
[----:B------:R-:W-:Y:S02]  /*2640*/  SEL R45, R39, R42, !P4 ;  /* 0x0000002a272d7207 */ /* 0x000fe40006000000 */
[----:B------:R-:W-:Y:S02]  /*2650*/  ISETP.GE.U32.AND P4, PT, R35, 0x20, PT ;  /* 0x000000202300780c */ /* 0x000fe40003f86070 */
[----:B------:R-:W-:Y:S02]  /*2660*/  FSEL R21, R21, R27, !P0 ;  /* 0x0000001b15157208 */ /* 0x000fe40004000000 */
[----:B------:R-:W-:Y:S02]  /*2670*/  FSEL R27, R23, R25, !P0 ;  /* 0x00000019171b7208 */ /* 0x000fe40004000000 */
[----:B------:R-:W-:-:S02]  /*2680*/  ISETP.NE.U32.AND P1, PT, R30, RZ, PT ;  /* 0x000000ff1e00720c */ /* 0x000fc40003f25070 */
[----:B------:R-:W-:Y:S01]  /*2690*/  FSEL R44, R26, R51, !P3 ;  /* 0x000000331a2c7208 */ /* 0x000fe20005800000 */
[----:B------:R3:W3:Y:S01]  /*26a0*/  SHFL.UP PT, R46, R19, 0x1, RZ ;  /* 0x04200000132e7989 */ /* 0x0006e200000e00ff */
[----:B------:R-:W-:Y:S01]  /*26b0*/  @!P0 VIMNMX R36, PT, PT, R39, R36, PT ;  /* 0x0000002427248248 */ /* 0x000fe20003fe0100 */
[----:B------:R-:W-:Y:S01]  /*26c0*/  BSSY.RECONVERGENT B0, `(.L_x_661) ;  /* 0x0000028000007945 */ /* 0x000fe20003800200 */
[----:B------:R-:W-:Y:S01]  /*26d0*/  FSEL R51, R27, R53, !P3 ;  /* 0x000000351b337208 */ /* 0x000fe20005800000 */
[C---:B------:R-:W-:Y:S01]  /*26e0*/  IMAD.X R25, R31.reuse, 0x1, R49, P5 ;  /* 0x000000011f197824 */ /* 0x040fe200028e0631 */
[----:B------:R2:W3:Y:S01]  /*26f0*/  SHFL.UP PT, R53, R18, 0x1, RZ ;  /* 0x0420000012357989 */ /* 0x0004e200000e00ff */
[----:B------:R-:W-:Y:S01]  /*2700*/  ISETP.NE.AND.EX P0, PT, R31, RZ, PT, P1 ;  /* 0x000000ff1f00720c */ /* 0x000fe20003f05310 */
[----:B0-----:R-:W-:Y:S01]  /*2710*/  DADD R26, R8, R26 ;  /* 0x00000000081a7229 */ /* 0x001fe2000000001a */
[----:B------:R-:W-:Y:S01]  /*2720*/  SEL R39, R49, R40, !P3 ;  /* 0x0000002831277207 */ /* 0x000fe20005800000 */
[----:B------:R-:W-:Y:S01]  /*2730*/  DADD R30, R10, R20 ;  /* 0x000000000a1e7229 */ /* 0x000fe20000000014 */
[----:B------:R-:W-:Y:S01]  /*2740*/  FSEL R42, R20, R55, !P3 ;  /* 0x00000037142a7208 */ /* 0x000fe20005800000 */
[----:B-1----:R-:W-:Y:S01]  /*2750*/  IMAD.MOV.U32 R20, RZ, RZ, R32 ;  /* 0x000000ffff147224 */ /* 0x002fe200078e0020 */
[----:B------:R-:W-:Y:S01]  /*2760*/  FSEL R49, R21, R57, !P3 ;  /* 0x0000003915317208 */ /* 0x000fe20005800000 */
[----:B--2---:R-:W-:Y:S01]  /*2770*/  IMAD.MOV.U32 R21, RZ, RZ, R41 ;  /* 0x000000ffff157224 */ /* 0x004fe200078e0029 */
[----:B------:R-:W-:Y:S01]  /*2780*/  ISETP.GE.U32.AND P1, PT, R24, 0x101, PT ;  /* 0x000001011800780c */ /* 0x000fe20003f26070 */
[----:B----4-:R-:W-:Y:S01]  /*2790*/  IMAD.MOV.U32 R22, RZ, RZ, R34 ;  /* 0x000000ffff167224 */ /* 0x010fe200078e0022 */
[----:B------:R-:W-:Y:S01]  /*27a0*/  SEL R45, R36, R45, !P3 ;  /* 0x0000002d242d7207 */ /* 0x000fe20005800000 */
[----:B------:R-:W-:Y:S01]  /*27b0*/  IMAD.MOV.U32 R23, RZ, RZ, R43 ;  /* 0x000000ffff177224 */ /* 0x000fe200078e002b */
[----:B------:R-:W-:Y:S09]  /*27c0*/  @!P4 BRA `(.L_x_662) ;  /* 0x00000000005cc947 */ /* 0x000ff20003800000 */
[----:B------:R-:W-:Y:S01]  /*27d0*/  IMAD.MOV.U32 R18, RZ, RZ, R42 ;  /* 0x000000ffff127224 */ /* 0x000fe200078e002a */
[----:B---3--:R-:W-:Y:S01]  /*27e0*/  ISETP.NE.U32.AND P3, PT, R53, RZ, PT ;  /* 0x000000ff3500720c */ /* 0x008fe20003f65070 */
[----:B------:R-:W-:Y:S01]  /*27f0*/  IMAD.MOV.U32 R19, RZ, RZ, R49 ;  /* 0x000000ffff137224 */ /* 0x000fe200078e0031 */
[----:B------:R-:W-:Y:S02]  /*2800*/  ISETP.NE.AND P4, PT, R37, RZ, PT ;  /* 0x000000ff2500720c */ /* 0x000fe40003f85270 */
[----:B------:R-:W-:Y:S02]  /*2810*/  ISETP.NE.AND.EX P3, PT, R46, RZ, PT, P3 ;  /* 0x000000ff2e00720c */ /* 0x000fe40003f65330 */
[----:B------:R-:W-:Y:S01]  /*2820*/  SEL R32, R53, RZ, P4 ;  /* 0x000000ff35207207 */ /* 0x000fe20002000000 */
[----:B------:R-:W-:Y:S01]  /*2830*/  DADD R40, R22, R18 ;  /* 0x0000000016287229 */ /* 0x000fe20000000012 */
[----:B------:R-:W-:Y:S02]  /*2840*/  IMAD.MOV.U32 R18, RZ, RZ, R44 ;  /* 0x000000ffff127224 */ /* 0x000fe400078e002c */
[----:B------:R-:W-:Y:S01]  /*2850*/  IADD3 R53, P5, PT, R32, R47, RZ ;  /* 0x0000002f20357210 */ /* 0x000fe20007fbe0ff */
[----:B------:R-:W-:-:S06]  /*2860*/  IMAD.MOV.U32 R19, RZ, RZ, R51 ;  /* 0x000000ffff137224 */ /* 0x000fcc00078e0033 */
[----:B------:R-:W-:Y:S01]  /*2870*/  DADD R18, R20, R18 ;  /* 0x0000000014127229 */ /* 0x000fe20000000012 */
[----:B------:R-:W-:Y:S02]  /*2880*/  @P4 FSEL R42, R40, R22, !P3 ;  /* 0x00000016282a4208 */ /* 0x000fe40005800000 */
[----:B------:R-:W-:Y:S02]  /*2890*/  SEL R22, R46, RZ, P4 ;  /* 0x000000ff2e167207 */ /* 0x000fe40002000000 */
[----:B------:R-:W-:Y:S02]  /*28a0*/  @P4 FSEL R49, R41, R23, !P3 ;  /* 0x0000001729314208 */ /* 0x000fe40005800000 */
[----:B------:R-:W-:Y:S01]  /*28b0*/  @!P3 VIMNMX R12, PT, PT, R12, R45, PT ;  /* 0x0000002d0c0cb248 */ /* 0x000fe20003fe0100 */
[----:B------:R-:W-:Y:S02]  /*28c0*/  IMAD.X R46, R22, 0x1, R39, P5 ;  /* 0x00000001162e7824 */ /* 0x000fe400028e0627 */
[----:B------:R-:W-:Y:S01]  /*28d0*/  @P4 FSEL R44, R18, R20, !P3 ;  /* 0x00000014122c4208 */ /* 0x000fe20005800000 */
[----:B------:R-:W-:Y:S01]  /*28e0*/  IMAD.MOV.U32 R22, RZ, RZ, R42 ;  /* 0x000000ffff167224 */ /* 0x000fe200078e002a */
[----:B------:R-:W-:Y:S01]  /*28f0*/  @P4 FSEL R51, R19, R21, !P3 ;  /* 0x0000001513334208 */ /* 0x000fe20005800000 */
[----:B------:R-:W-:Y:S01]  /*2900*/  IMAD.MOV.U32 R23, RZ, RZ, R49 ;  /* 0x000000ffff177224 */ /* 0x000fe200078e0031 */
[----:B------:R-:W-:Y:S01]  /*2910*/  SEL R12, R45, R12, !P4 ;  /* 0x0000000c2d0c7207 */ /* 0x000fe20006000000 */
[----:B------:R-:W-:-:S02]  /*2920*/  IMAD.MOV.U32 R20, RZ, RZ, R44 ;  /* 0x000000ffff147224 */ /* 0x000fc400078e002c */
[----:B------:R-:W-:-:S07]  /*2930*/  IMAD.MOV.U32 R21, RZ, RZ, R51 ;  /* 0x000000ffff157224 */ /* 0x000fce00078e0033 */
.L_x_662:
[----:B------:R-:W-:Y:S05]  /*2940*/  BSYNC.RECONVERGENT B0 ;  /* 0x0000000000007941 */ /* 0x000fea0003800200 */
.L_x_661:
[----:B------:R-:W-:Y:S01]  /*2950*/  BSSY.RECONVERGENT B0, `(.L_x_663) ;  /* 0x0000016000007945 */ /* 0x000fe20003800200 */
[----:B------:R-:W-:Y:S01]  /*2960*/  FSEL R34, R30, R10, !P0 ;  /* 0x0000000a1e227208 */ /* 0x000fe20004000000 */
[----:B------:R-:W-:Y:S01]  /*2970*/  IMAD.U32 R32, RZ, RZ, UR4 ;  /* 0x00000004ff207e24 */ /* 0x000fe2000f8e00ff */
[----:B------:R-:W-:Y:S01]  /*2980*/  FSEL R41, R31, R11, !P0 ;  /* 0x0000000b1f297208 */ /* 0x000fe20004000000 */
[----:B------:R-:W-:Y:S01]  /*2990*/  IMAD.MOV.U32 R39, RZ, RZ, R0 ;  /* 0x000000ffff277224 */ /* 0x000fe200078e0000 */
[----:B------:R-:W-:Y:S02]  /*29a0*/  ISETP.NE.AND P3, PT, R35, RZ, PT ;  /* 0x000000ff2300720c */ /* 0x000fe40003f65270 */
[----:B------:R-:W-:Y:S02]  /*29b0*/  ISETP.GE.AND.EX P1, PT, R25, RZ, PT, P1 ;  /* 0x000000ff1900720c */ /* 0x000fe40003f26310 */
[----:B------:R-:W-:Y:S02]  /*29c0*/  FSEL R30, R26, R8, !P0 ;  /* 0x000000081a1e7208 */ /* 0x000fe40004000000 */
[----:B------:R-:W-:-:S02]  /*29d0*/  FSEL R31, R27, R9, !P0 ;  /* 0x000000091b1f7208 */ /* 0x000fc40004000000 */
[----:B------:R-:W-:Y:S01]  /*29e0*/  @!P0 VIMNMX R38, PT, PT, R36, R38, PT ;  /* 0x0000002624268248 */ /* 0x000fe20003fe0100 */
[----:B------:R-:W-:Y:S06]  /*29f0*/  @!P2 BRA `(.L_x_664) ;  /* 0x00000000002ca947 */ /* 0x000fec0003800000 */
[C---:B------:R-:W-:Y:S01]  /*2a00*/  ISETP.NE.U32.AND P0, PT, R0.reuse, RZ, PT ;  /* 0x000000ff0000720c */ /* 0x040fe20003f05070 */
[----:B------:R-:W-:Y:S01]  /*2a10*/  DADD R10, R6, R22 ;  /* 0x00000000060a7229 */ /* 0x000fe20000000016 */
[----:B---3--:R-:W-:Y:S01]  /*2a20*/  IADD3 R39, P2, PT, R0, R53, RZ ;  /* 0x0000003500277210 */ /* 0x008fe20007f5e0ff */
[----:B------:R-:W-:Y:S01]  /*2a30*/  DADD R8, R4, R20 ;  /* 0x0000000004087229 */ /* 0x000fe20000000014 */
[----:B------:R-:W-:Y:S02]  /*2a40*/  ISETP.NE.AND.EX P0, PT, RZ, UR4, PT, P0 ;  /* 0x00000004ff007c0c */ /* 0x000fe4000bf05300 */
[----:B------:R-:W-:-:S05]  /*2a50*/  IADD3.X R32, PT, PT, R46, UR4, RZ, P2, !PT ;  /* 0x000000042e207c10 */ /* 0x000fca00097fe4ff */
[----:B------:R-:W-:Y:S02]  /*2a60*/  FSEL R6, R10, R6, !P0 ;  /* 0x000000060a067208 */ /* 0x000fe40004000000 */
[----:B------:R-:W-:Y:S02]  /*2a70*/  FSEL R7, R11, R7, !P0 ;  /* 0x000000070b077208 */ /* 0x000fe40004000000 */
[----:B------:R-:W-:Y:S02]  /*2a80*/  FSEL R4, R8, R4, !P0 ;  /* 0x0000000408047208 */ /* 0x000fe40004000000 */
[----:B------:R-:W-:Y:S02]  /*2a90*/  FSEL R5, R9, R5, !P0 ;  /* 0x0000000509057208 */ /* 0x000fe40004000000 */
[----:B------:R-:W-:-:S07]  /*2aa0*/  @!P0 VIMNMX R33, PT, PT, R33, R12, PT ;  /* 0x0000000c21218248 */ /* 0x000fce0003fe0100 */
.L_x_664:
[----:B------:R-:W-:Y:S05]  /*2ab0*/  BSYNC.RECONVERGENT B0 ;  /* 0x0000000000007941 */ /* 0x000fea0003800200 */
.L_x_663:
[----:B------:R-:W-:Y:S04]  /*2ac0*/  BSSY.RECONVERGENT B0, `(.L_x_665) ;  /* 0x0000018000007945 */ /* 0x000fe80003800200 */
[----:B------:R-:W-:Y:S05]  /*2ad0*/  @P3 BRA `(.L_x_666) ;  /* 0x0000000000583947 */ /* 0x000fea0003800000 */
[----:B---3--:R-:W0:Y:S01]  /*2ae0*/  LDC.64 R18, c[0x0][0x3e0] ;  /* 0x0000f800ff127b82 */ /* 0x008e220000000a00 */
[----:B------:R-:W-:Y:S02]  /*2af0*/  IMAD.MOV.U32 R26, RZ, RZ, R28 ;  /* 0x000000ffff1a7224 */ /* 0x000fe400078e001c */
[----:B------:R-:W-:Y:S02]  /*2b00*/  IMAD.MOV.U32 R27, RZ, RZ, R29 ;  /* 0x000000ffff1b7224 */ /* 0x000fe400078e001d */
[----:B------:R-:W-:Y:S02]  /*2b10*/  IMAD.MOV.U32 R28, RZ, RZ, R30 ;  /* 0x000000ffff1c7224 */ /* 0x000fe400078e001e */
[----:B------:R-:W-:Y:S01]  /*2b20*/  IMAD.MOV.U32 R29, RZ, RZ, R31 ;  /* 0x000000ffff1d7224 */ /* 0x000fe200078e001f */
[----:B------:R-:W1:Y:S01]  /*2b30*/  LDC.64 R36, c[0x0][0x3d0] ;  /* 0x0000f400ff247b82 */ /* 0x000e620000000a00 */
[----:B------:R-:W-:Y:S02]  /*2b40*/  IMAD.MOV.U32 R10, RZ, RZ, R14 ;  /* 0x000000ffff0a7224 */ /* 0x000fe400078e000e */
[----:B------:R-:W-:-:S02]  /*2b50*/  IMAD.MOV.U32 R11, RZ, RZ, R15 ;  /* 0x000000ffff0b7224 */ /* 0x000fc400078e000f */
[----:B------:R-:W-:Y:S02]  /*2b60*/  IMAD.MOV.U32 R8, RZ, RZ, R38 ;  /* 0x000000ffff087224 */ /* 0x000fe400078e0026 */
[----:B------:R-:W-:Y:S02]  /*2b70*/  IMAD.MOV.U32 R9, RZ, RZ, R13 ;  /* 0x000000ffff097224 */ /* 0x000fe400078e000d */
[----:B------:R-:W-:Y:S02]  /*2b80*/  IMAD.MOV.U32 R30, RZ, RZ, R34 ;  /* 0x000000ffff1e7224 */ /* 0x000fe400078e0022 */
[----:B------:R-:W-:Y:S02]  /*2b90*/  IMAD.MOV.U32 R31, RZ, RZ, R41 ;  /* 0x000000ffff1f7224 */ /* 0x000fe400078e0029 */
[----:B------:R-:W-:Y:S02]  /*2ba0*/  IMAD.MOV.U32 R13, RZ, RZ, 0x65 ;  /* 0x00000065ff0d7424 */ /* 0x000fe400078e00ff */
[----:B------:R-:W-:Y:S01]  /*2bb0*/  IMAD.MOV.U32 R53, RZ, RZ, RZ ;  /* 0x000000ffff357224 */ /* 0x000fe200078e00ff */
[----:B0-----:R0:W-:Y:S01]  /*2bc0*/  ST.E.128.STRONG.GPU desc[UR8][R18.64+0x600], R24 ;  /* 0x0006001812007985 */ /* 0x0011e2000c10fd08 */
[----:B------:R-:W-:-:S03]  /*2bd0*/  IMAD.MOV.U32 R46, RZ, RZ, RZ ;  /* 0x000000ffff2e7224 */ /* 0x000fc600078e00ff */
[----:B------:R0:W-:Y:S04]  /*2be0*/  ST.E.128.STRONG.GPU desc[UR8][R18.64+0x610], R28 ;  /* 0x0006101c12007985 */ /* 0x0001e8000c10fd08 */
[----:B------:R0:W-:Y:S01]  /*2bf0*/  ST.E.128.STRONG.GPU desc[UR8][R18.64+0x620], R8 ;  /* 0x0006200812007985 */ /* 0x0001e2000c10fd08 */
[----:B------:R-:W-:Y:S06]  /*2c00*/  MEMBAR.ALL.GPU ;  /* 0x0000000000007992 */ /* 0x000fec000000a000 */
[----:B------:R-:W-:-:S00]  /*2c10*/  ERRBAR ;  /* 0x00000000000079ab */ /* 0x000fc00000000000 */
[----:B------:R-:W-:Y:S06]  /*2c20*/  CGAERRBAR ;  /* 0x00000000000075ab */ /* 0x000fec0000000000 */
[----:B-1----:R0:W-:Y:S02]  /*2c30*/  ST.E.STRONG.GPU desc[UR8][R36.64+0x80], R13 ;  /* 0x0000800d24007985 */ /* 0x0021e4000c10f908 */
.L_x_666:
[----:B------:R-:W-:Y:S05]  /*2c40*/  BSYNC.RECONVERGENT B0 ;  /* 0x0000000000007941 */ /* 0x000fea0003800200 */
.L_x_665:
[----:B------:R-:W-:Y:S05]  /*2c50*/  @!P1 BRA `(.L_x_667) ;  /* 0x0000000400a09947 */ /* 0x000fea0003800000 */
[----:B------:R-:W-:Y:S01]  /*2c60*/  BAR.SYNC.DEFER_BLOCKING 0x0 ;  /* 0x0000000000007b1d */ /* 0x000fe20000010000 */
[----:B------:R-:W-:Y:S02]  /*2c70*/  ISETP.NE.U32.AND P0, PT, R0, RZ, PT ;  /* 0x000000ff0000720c */ /* 0x000fe40003f05070 */
[----:B------:R-:W-:Y:S02]  /*2c80*/  ISETP.NE.AND P2, PT, R16, R17, PT ;  /* 0x000000111000720c */ /* 0x000fe40003f45270 */
[----:B------:R-:W-:Y:S02]  /*2c90*/  ISETP.NE.AND.EX P1, PT, RZ, UR4, PT, P0 ;  /* 0x00000004ff007c0c */ /* 0x000fe4000bf25300 */
[----:B------:R-:W-:-:S04]  /*2ca0*/  ISETP.GT.U32.AND P0, PT, R24, R35, PT ;  /* 0x000000231800720c */ /* 0x000fc80003f04070 */
[----:B------:R-:W-:-:S05]  /*2cb0*/  ISETP.GT.U32.AND.EX P0, PT, R25, RZ, PT, P0 ;  /* 0x000000ff1900720c */ /* 0x000fca0003f04100 */
[--C-:B0-----:R-:W-:Y:S02]  /*2cc0*/  @P2 IMAD R11, R39, 0x30, R2.reuse ;  /* 0x00000030270b2824 */ /* 0x101fe400078e0202 */
[----:B---3--:R-:W-:-:S05]  /*2cd0*/  @P1 IMAD R9, R53, 0x30, R2 ;  /* 0x0000003035091824 */ /* 0x008fca00078e0202 */
[----:B------:R0:W-:Y:S04]  /*2ce0*/  @P1 STS.128 [R9+0x10], R20 ;  /* 0x0000101409001388 */ /* 0x0001e80000000c00 */
[----:B------:R0:W-:Y:S04]  /*2cf0*/  @P1 STS [R9], R3 ;  /* 0x0000000309001388 */ /* 0x0001e80000000800 */
[----:B------:R0:W-:Y:S04]  /*2d00*/  @P1 STS [R9+0x20], R12 ;  /* 0x0000200c09001388 */ /* 0x0001e80000000800 */
[----:B------:R0:W-:Y:S04]  /*2d10*/  @P2 STS.128 [R11+0x10], R4 ;  /* 0x000010040b002388 */ /* 0x0001e80000000c00 */
[----:B------:R0:W-:Y:S04]  /*2d20*/  @P2 STS [R11], R16 ;  /* 0x000000100b002388 */ /* 0x0001e80000000800 */
[----:B------:R0:W-:Y:S01]  /*2d30*/  @P2 STS [R11+0x20], R33 ;  /* 0x000020210b002388 */ /* 0x0001e20000000800 */
[----:B------:R-:W-:Y:S06]  /*2d40*/  BAR.SYNC.DEFER_BLOCKING 0x0 ;  /* 0x0000000000007b1d */ /* 0x000fec0000010000 */
[----:B------:R-:W-:Y:S05]  /*2d50*/  @!P0 EXIT ;  /* 0x000000000000894d */ /* 0x000fea0003800000 */
[----:B------:R-:W-:Y:S01]  /*2d60*/  IMAD.MOV.U32 R37, RZ, RZ, R35 ;  /* 0x000000ffff257224 */ /* 0x000fe200078e0023 */
[----:B------:R-:W1:Y:S01]  /*2d70*/  LDCU.64 UR10, c[0x0][0x3b8] ;  /* 0x00007700ff0a77ac */ /* 0x000e620008000a00 */
[----:B------:R-:W-:Y:S01]  /*2d80*/  IMAD.MOV.U32 R26, RZ, RZ, RZ ;  /* 0x000000ffff1a7224 */ /* 0x000fe200078e00ff */
[----:B------:R-:W-:Y:S02]  /*2d90*/  BSSY.RECONVERGENT B0, `(.L_x_668) ;  /* 0x000002c000007945 */ /* 0x000fe40003800200 */
[----:B0-----:R-:W-:Y:S01]  /*2da0*/  LOP3.LUT R3, RZ, R37, RZ, 0x33, !PT ;  /* 0x00000025ff037212 */ /* 0x001fe200078e33ff */
[----:B------:R-:W0:Y:S01]  /*2db0*/  LDCU.64 UR12, c[0x0][0x3c0] ;  /* 0x00007800ff0c77ac */ /* 0x000e220008000a00 */
[----:B------:R-:W-:Y:S02]  /*2dc0*/  LOP3.LUT R0, RZ, R26, RZ, 0x33, !PT ;  /* 0x0000001aff007212 */ /* 0x000fe400078e33ff */
[----:B------:R-:W-:-:S04]  /*2dd0*/  IADD3 R3, P0, PT, R3, R24, RZ ;  /* 0x0000001803037210 */ /* 0x000fc80007f1e0ff */
[C---:B------:R-:W-:Y:S01]  /*2de0*/  LOP3.LUT R4, R3.reuse, 0x300, RZ, 0xc0, !PT ;  /* 0x0000030003047812 */ /* 0x040fe200078ec0ff */
[----:B------:R-:W-:Y:S01]  /*2df0*/  IMAD.X R0, R0, 0x1, R25, P0 ;  /* 0x0000000100007824 */ /* 0x000fe200000e0619 */
[----:B------:R-:W-:Y:S02]  /*2e00*/  ISETP.GE.U32.AND P0, PT, R3, 0x300, PT ;  /* 0x000003000300780c */ /* 0x000fe40003f06070 */
[----:B------:R-:W-:Y:S02]  /*2e10*/  ISETP.NE.U32.AND P1, PT, R4, 0x300, PT ;  /* 0x000003000400780c */ /* 0x000fe40003f25070 */
[----:B------:R-:W-:Y:S02]  /*2e20*/  ISETP.GE.U32.AND.EX P0, PT, R0, RZ, PT, P0 ;  /* 0x000000ff0000720c */ /* 0x000fe40003f06100 */
[----:B------:R-:W-:-:S13]  /*2e30*/  ISETP.NE.AND.EX P1, PT, RZ, RZ, PT, P1 ;  /* 0x000000ffff00720c */ /* 0x000fda0003f25310 */
[----:B01----:R-:W-:Y:S05]  /*2e40*/  @!P1 BRA `(.L_x_669) ;  /* 0x0000000000809947 */ /* 0x003fea0003800000 */
[----:B------:R-:W0:Y:S01]  /*2e50*/  LDCU.64 UR4, c[0x0][0x3c0] ;  /* 0x00007800ff0477ac */ /* 0x000e220008000a00 */
[----:B------:R-:W-:Y:S01]  /*2e60*/  SHF.R.U64 R16, R3, 0x8, R0 ;  /* 0x0000000803107819 */ /* 0x000fe20000001200 */
[----:B------:R-:W-:Y:S01]  /*2e70*/  IMAD.MOV.U32 R17, RZ, RZ, RZ ;  /* 0x000000ffff117224 */ /* 0x000fe200078e00ff */
[----:B------:R-:W1:Y:S01]  /*2e80*/  LDCU.64 UR6, c[0x0][0x3b8] ;  /* 0x00007700ff0677ac */ /* 0x000e620008000a00 */
[----:B------:R-:W-:Y:S02]  /*2e90*/  IMAD R0, R35, 0x30, R2 ;  /* 0x0000003023007824 */ /* 0x000fe400078e0202 */
[----:B------:R-:W-:Y:S02]  /*2ea0*/  VIADD R16, R16, 0x1 ;  /* 0x0000000110107836 */ /* 0x000fe40000000000 */
[----:B------:R-:W-:-:S03]  /*2eb0*/  VIADD R0, R0, 0x20 ;  /* 0x0000002000007836 */ /* 0x000fc60000000000 */
[----:B------:R-:W-:Y:S02]  /*2ec0*/  LOP3.LUT R16, R16, 0x3, RZ, 0xc0, !PT ;  /* 0x0000000310107812 */ /* 0x000fe400078ec0ff */
[C---:B0-----:R-:W-:Y:S02]  /*2ed0*/  LEA R14, P1, R37.reuse, UR4, 0x2 ;  /* 0x00000004250e7c11 */ /* 0x041fe4000f8210ff */
[C---:B-1----:R-:W-:Y:S02]  /*2ee0*/  LEA R12, P2, R37.reuse, UR6, 0x4 ;  /* 0x00000006250c7c11 */ /* 0x042fe4000f8420ff */
[C-C-:B------:R-:W-:Y:S02]  /*2ef0*/  LEA.HI.X R15, R37.reuse, UR5, R26.reuse, 0x2, P1 ;  /* 0x00000005250f7c11 */ /* 0x140fe400088f141a */
[----:B------:R-:W-:Y:S02]  /*2f00*/  LEA.HI.X R13, R37, UR7, R26, 0x4, P2 ;  /* 0x00000007250d7c11 */ /* 0x000fe400090f241a */
[----:B------:R-:W-:-:S04]  /*2f10*/  LEA R37, P1, R16, R37, 0x8 ;  /* 0x0000002510257211 */ /* 0x000fc800078240ff */
[----:B------:R-:W-:-:S09]  /*2f20*/  LEA.HI.X R26, R16, R26, R17, 0x8, P1 ;  /* 0x0000001a101a7211 */ /* 0x000fd200008f4411 */
.L_x_670:
[----:B0-----:R-:W0:Y:S01]  /*2f30*/  LDS.128 R4, [R0+-0x10] ;  /* 0xfffff00000047984 */ /* 0x001e220000000c00 */
[----:B------:R-:W-:Y:S01]  /*2f40*/  IMAD.MOV.U32 R8, RZ, RZ, R12 ;  /* 0x000000ffff087224 */ /* 0x000fe200078e000c */
[----:B------:R-:W-:Y:S01]  /*2f50*/  IADD3 R16, P1, PT, R16, -0x1, RZ ;  /* 0xffffffff10107810 */ /* 0x000fe20007f3e0ff */
[----:B------:R-:W-:Y:S01]  /*2f60*/  IMAD.MOV.U32 R9, RZ, RZ, R13 ;  /* 0x000000ffff097224 */ /* 0x000fe200078e000d */
[----:B------:R1:W2:Y:S01]  /*2f70*/  LDS R3, [R0] ;  /* 0x0000000000037984 */ /* 0x0002a20000000800 */
[----:B------:R-:W-:Y:S01]  /*2f80*/  IMAD.MOV.U32 R10, RZ, RZ, R14 ;  /* 0x000000ffff0a7224 */ /* 0x000fe200078e000e */
[----:B------:R-:W-:Y:S01]  /*2f90*/  IADD3.X R17, PT, PT, R17, -0x1, RZ, P1, !PT ;  /* 0xffffffff11117810 */ /* 0x000fe20000ffe4ff */
[----:B------:R-:W-:Y:S01]  /*2fa0*/  IMAD.MOV.U32 R11, RZ, RZ, R15 ;  /* 0x000000ffff0b7224 */ /* 0x000fe200078e000f */
[----:B------:R-:W-:Y:S02]  /*2fb0*/  ISETP.NE.U32.AND P1, PT, R16, RZ, PT ;  /* 0x000000ff1000720c */ /* 0x000fe40003f25070 */
[----:B------:R-:W-:-:S02]  /*2fc0*/  IADD3 R14, P2, PT, R14, 0x400, RZ ;  /* 0x000004000e0e7810 */ /* 0x000fc40007f5e0ff */
[----:B------:R-:W-:Y:S01]  /*2fd0*/  ISETP.NE.AND.EX P1, PT, R17, RZ, PT, P1 ;  /* 0x000000ff1100720c */ /* 0x000fe20003f25310 */
[----:B-1----:R-:W-:Y:S01]  /*2fe0*/  VIADD R0, R0, 0x3000 ;  /* 0x0000300000007836 */ /* 0x002fe20000000000 */
[----:B------:R-:W-:Y:S01]  /*2ff0*/  IADD3 R12, P3, PT, R12, 0x1000, RZ ;  /* 0x000010000c0c7810 */ /* 0x000fe20007f7e0ff */
[----:B------:R-:W-:-:S04]  /*3000*/  IMAD.X R15, RZ, RZ, R15, P2 ;  /* 0x000000ffff0f7224 */ /* 0x000fc800010e060f */
[----:B------:R-:W-:Y:S01]  /*3010*/  IMAD.X R13, RZ, RZ, R13, P3 ;  /* 0x000000ffff0d7224 */ /* 0x000fe200018e060d */
[----:B0-----:R0:W-:Y:S04]  /*3020*/  STG.E.128 desc[UR8][R8.64], R4 ;  /* 0x0000000408007986 */ /* 0x0011e8000c101d08 */
[----:B--2---:R0:W-:Y:S01]  /*3030*/  STG.E desc[UR8][R10.64], R3 ;  /* 0x000000030a007986 */ /* 0x0041e2000c101908 */
[----:B------:R-:W-:Y:S05]  /*3040*/  @P1 BRA `(.L_x_670) ;  /* 0xfffffffc00b81947 */ /* 0x000fea000383ffff */
.L_x_669:
[----:B------:R-:W-:Y:S05]  /*3050*/  BSYNC.RECONVERGENT B0 ;  /* 0x0000000000007941 */ /* 0x000fea0003800200 */
.L_x_668:
[----:B------:R-:W-:Y:S05]  /*3060*/  @!P0 EXIT ;  /* 0x000000000000894d */ /* 0x000fea0003800000 */
.L_x_671:
[C---:B------:R-:W-:Y:S01]  /*3070*/  IMAD R0, R37.reuse, 0x30, R2 ;  /* 0x0000003025007824 */ /* 0x040fe200078e0202 */
[C-C-:B0-----:R-:W-:Y:S01]  /*3080*/  SHF.L.U64.HI R23, R37.reuse, 0x2, R26.reuse ;  /* 0x0000000225177819 */ /* 0x141fe2000001021a */
[C---:B------:R-:W-:Y:S01]  /*3090*/  IMAD.SHL.U32 R20, R37.reuse, 0x10, RZ ;  /* 0x0000001025147824 */ /* 0x040fe200078e00ff */
[C---:B------:R-:W-:Y:S01]  /*30a0*/  SHF.L.U64.HI R27, R37.reuse, 0x4, R26 ;  /* 0x00000004251b7819 */ /* 0x040fe2000001021a */
[C---:B------:R-:W-:Y:S01]  /*30b0*/  IMAD.SHL.U32 R22, R37.reuse, 0x4, RZ ;  /* 0x0000000425167824 */ /* 0x040fe200078e00ff */
[----:B------:R-:W1:Y:S01]  /*30c0*/  LDS.128 R16, [R0+0x10] ;  /* 0x0000100000107984 */ /* 0x000e620000000c00 */
[----:B------:R-:W-:Y:S01]  /*30d0*/  VIADD R37, R37, 0x400 ;  /* 0x0000040025257836 */ /* 0x000fe20000000000 */
[C---:B------:R-:W-:Y:S02]  /*30e0*/  IADD3 R26, P0, PT, R20.reuse, UR10, RZ ;  /* 0x0000000a141a7c10 */ /* 0x040fe4000ff1e0ff */
[----:B0-----:R-:W0:Y:S01]  /*30f0*/  LDS R3, [R0+0x20] ;  /* 0x0000200000037984 */ /* 0x001e220000000800 */
[----:B------:R-:W-:-:S02]  /*3100*/  LOP3.LUT R20, R20, 0xfffffff0, RZ, 0xc0, !PT ;  /* 0xfffffff014147812 */ /* 0x000fc400078ec0ff */
[C---:B------:R-:W-:Y:S01]  /*3110*/  IADD3 R28, P1, PT, R22.reuse, UR12, RZ ;  /* 0x0000000c161c7c10 */ /* 0x040fe2000ff3e0ff */
[----:B------:R-:W2:Y:S01]  /*3120*/  LDS.128 R12, [R0+0x3010] ;  /* 0x00301000000c7984 */ /* 0x000ea20000000c00 */
[----:B------:R-:W-:Y:S02]  /*3130*/  LOP3.LUT R22, R22, 0xfffffffc, RZ, 0xc0, !PT ;  /* 0xfffffffc16167812 */ /* 0x000fe400078ec0ff */
[C---:B------:R-:W-:Y:S01]  /*3140*/  LOP3.LUT R21, R27.reuse, 0xf, RZ, 0xc0, !PT ;  /* 0x0000000f1b157812 */ /* 0x040fe200078ec0ff */
[----:B------:R-:W3:Y:S01]  /*3150*/  LDS R31, [R0+0x3020] ;  /* 0x00302000001f7984 */ /* 0x000ee20000000800 */
[----:B------:R-:W-:Y:S02]  /*3160*/  IADD3.X R27, PT, PT, R27, UR11, RZ, P0, !PT ;  /* 0x0000000b1b1b7c10 */ /* 0x000fe400087fe4ff */
[----:B------:R-:W-:Y:S01]  /*3170*/  IADD3 R20, P0, PT, R20, UR10, RZ ;  /* 0x0000000a14147c10 */ /* 0x000fe2000ff1e0ff */
[----:B------:R-:W4:Y:S01]  /*3180*/  LDS.128 R8, [R0+0x6010] ;  /* 0x0060100000087984 */ /* 0x000f220000000c00 */
[----:B------:R-:W-:-:S02]  /*3190*/  IADD3 R22, P2, PT, R22, UR12, RZ ;  /* 0x0000000c16167c10 */ /* 0x000fc4000ff5e0ff */
[----:B------:R-:W-:Y:S01]  /*31a0*/  IADD3.X R29, PT, PT, R23, UR13, RZ, P1, !PT ;  /* 0x0000000d171d7c10 */ /* 0x000fe20008ffe4ff */
[----:B------:R-:W5:Y:S01]  /*31b0*/  LDS R33, [R0+0x6020] ;  /* 0x0060200000217984 */ /* 0x000f620000000800 */
[----:B------:R-:W-:Y:S02]  /*31c0*/  IADD3.X R21, PT, PT, R21, UR11, RZ, P0, !PT ;  /* 0x0000000b15157c10 */ /* 0x000fe400087fe4ff */
[----:B------:R-:W-:Y:S01]  /*31d0*/  ISETP.GT.U32.AND P0, PT, R24, R37, PT ;  /* 0x000000251800720c */ /* 0x000fe20003f04070 */
[----:B------:R-:W5:Y:S03]  /*31e0*/  LDS.128 R4, [R0+0x9010] ;  /* 0x0090100000047984 */ /* 0x000f660000000c00 */
[----:B------:R-:W-:Y:S01]  /*31f0*/  ISETP.GT.U32.AND.EX P0, PT, R25, RZ, PT, P0 ;  /* 0x000000ff1900720c */ /* 0x000fe20003f04100 */
[----:B------:R1:W5:Y:S02]  /*3200*/  LDS R35, [R0+0x9020] ;  /* 0x0090200000237984 */ /* 0x0003640000000800 */
[----:B-1----:R-:W-:-:S04]  /*3210*/  LOP3.LUT R0, R23, 0x3, RZ, 0xc0, !PT ;  /* 0x0000000317007812 */ /* 0x002fc800078ec0ff */
[----:B------:R-:W-:Y:S01]  /*3220*/  IADD3.X R23, PT, PT, R0, UR13, RZ, P2, !PT ;  /* 0x0000000d00177c10 */ /* 0x000fe200097fe4ff */
[----:B------:R1:W-:Y:S04]  /*3230*/  STG.E.128 desc[UR8][R26.64], R16 ;  /* 0x000000101a007986 */ /* 0x0003e8000c101d08 */
[----:B0-----:R0:W-:Y:S04]  /*3240*/  STG.E desc[UR8][R28.64], R3 ;  /* 0x000000031c007986 */ /* 0x0011e8000c101908 */
[----:B--2---:R0:W-:Y:S04]  /*3250*/  STG.E.128 desc[UR8][R20.64+0x1000], R12 ;  /* 0x0010000c14007986 */ /* 0x0041e8000c101d08 */
[----:B---3--:R0:W-:Y:S04]  /*3260*/  STG.E desc[UR8][R22.64+0x400], R31 ;  /* 0x0004001f16007986 */ /* 0x0081e8000c101908 */
[----:B----4-:R0:W-:Y:S01]  /*3270*/  STG.E.128 desc[UR8][R20.64+0x2000], R8 ;  /* 0x0020000814007986 */ /* 0x0101e2000c101d08 */
[----:B-1----:R-:W-:-:S03]  /*3280*/  IMAD.MOV.U32 R26, RZ, RZ, RZ ;  /* 0x000000ffff1a7224 */ /* 0x002fc600078e00ff */
[----:B-----5:R0:W-:Y:S04]  /*3290*/  STG.E desc[UR8][R22.64+0x800], R33 ;  /* 0x0008002116007986 */ /* 0x0201e8000c101908 */
[----:B------:R0:W-:Y:S04]  /*32a0*/  STG.E.128 desc[UR8][R20.64+0x3000], R4 ;  /* 0x0030000414007986 */ /* 0x0001e8000c101d08 */
[----:B------:R0:W-:Y:S01]  /*32b0*/  STG.E desc[UR8][R22.64+0xc00], R35 ;  /* 0x000c002316007986 */ /* 0x0001e2000c101908 */
[----:B------:R-:W-:Y:S05]  /*32c0*/  @P0 BRA `(.L_x_671) ;  /* 0xfffffffc00680947 */ /* 0x000fea000383ffff */
[----:B------:R-:W-:Y:S05]  /*32d0*/  EXIT ;  /* 0x000000000000794d */ /* 0x000fea0003800000 */
.L_x_667:
[----:B------:R-:W-:Y:S01]  /*32e0*/  ISETP.NE.U32.AND P0, PT, R0, RZ, PT ;  /* 0x000000ff0000720c */ /* 0x000fe20003f05070 */
[----:B------:R-:W-:Y:S01]  /*32f0*/  BSSY.RECONVERGENT B0, `(.L_x_672) ;  /* 0x000000c000007945 */ /* 0x000fe20003800200 */
[----:B------:R-:W-:Y:S02]  /*3300*/  ISETP.NE.AND P2, PT, R16, R17, PT ;  /* 0x000000111000720c */ /* 0x000fe40003f45270 */
[----:B------:R-:W-:-:S13]  /*3310*/  ISETP.NE.AND.EX P0, PT, RZ, UR4, PT, P0 ;  /* 0x00000004ff007c0c */ /* 0x000fda000bf05300 */
[----:B------:R-:W-:Y:S05]  /*3320*/  @!P0 BRA `(.L_x_673) ;  /* 0x0000000000208947 */ /* 0x000fea0003800000 */
[----:B------:R-:W3:Y:S01]  /*3330*/  LDCU.64 UR4, c[0x0][0x3b8] ;  /* 0x00007700ff0477ac */ /* 0x000ee20008000a00 */
[----:B------:R-:W0:Y:S01]  /*3340*/  LDCU.64 UR6, c[0x0][0x3c0] ;  /* 0x00007800ff0677ac */ /* 0x000e220008000a00 */
[C---:B---3--:R-:W-:Y:S02]  /*3350*/  LEA R2, P0, R53.reuse, UR4, 0x4 ;  /* 0x0000000435027c11 */ /* 0x048fe4000f8020ff */
[C---:B0-----:R-:W-:Y:S02]  /*3360*/  LEA R8, P1, R53.reuse, UR6, 0x2 ;  /* 0x0000000635087c11 */ /* 0x041fe4000f8210ff */
[C-C-:B------:R-:W-:Y:S02]  /*3370*/  LEA.HI.X R3, R53.reuse, UR5, R46.reuse, 0x4, P0 ;  /* 0x0000000535037c11 */ /* 0x140fe400080f242e */
[----:B------:R-:W-:-:S03]  /*3380*/  LEA.HI.X R9, R53, UR7, R46, 0x2, P1 ;  /* 0x0000000735097c11 */ /* 0x000fc600088f142e */
[----:B------:R1:W-:Y:S04]  /*3390*/  STG.E.128 desc[UR8][R2.64], R20 ;  /* 0x0000001402007986 */ /* 0x0003e8000c101d08 */
[----:B------:R1:W-:Y:S02]  /*33a0*/  STG.E desc[UR8][R8.64], R12 ;  /* 0x0000000c08007986 */ /* 0x0003e4000c101908 */
.L_x_673:
[----:B------:R-:W-:Y:S05]  /*33b0*/  BSYNC.RECONVERGENT B0 ;  /* 0x0000000000007941 */ /* 0x000fea0003800200 */
.L_x_672:
[----:B------:R-:W-:Y:S05]  /*33c0*/  @!P2 EXIT ;  /* 0x000000000000a94d */ /* 0x000fea0003800000 */
[----:B------:R-:W1:Y:S01]  /*33d0*/  LDCU.64 UR4, c[0x0][0x3b8] ;  /* 0x00007700ff0477ac */ /* 0x000e620008000a00 */
[----:B------:R-:W0:Y:S01]  /*33e0*/  LDCU.64 UR6, c[0x0][0x3c0] ;  /* 0x00007800ff0677ac */ /* 0x000e220008000a00 */
[C---:B-1----:R-:W-:Y:S02]  /*33f0*/  LEA R2, P0, R39.reuse, UR4, 0x4 ;  /* 0x0000000427027c11 */ /* 0x042fe4000f8020ff */
[C---:B0-----:R-:W-:Y:S02]  /*3400*/  LEA R8, P1, R39.reuse, UR6, 0x2 ;  /* 0x0000000627087c11 */ /* 0x041fe4000f8210ff */
[C-C-:B------:R-:W-:Y:S02]  /*3410*/  LEA.HI.X R3, R39.reuse, UR5, R32.reuse, 0x4, P0 ;  /* 0x0000000527037c11 */ /* 0x140fe400080f2420 */
[----:B------:R-:W-:-:S03]  /*3420*/  LEA.HI.X R9, R39, UR7, R32, 0x2, P1 ;  /* 0x0000000727097c11 */ /* 0x000fc600088f1420 */
[----:B------:R-:W-:Y:S04]  /*3430*/  STG.E.128 desc[UR8][R2.64], R4 ;  /* 0x0000000402007986 */ /* 0x000fe8000c101d08 */
[----:B------:R-:W-:Y:S01]  /*3440*/  STG.E desc[UR8][R8.64], R33 ;  /* 0x0000002108007986 */ /* 0x000fe2000c101908 */
[----:B------:R-:W-:Y:S05]  /*3450*/  EXIT ;  /* 0x000000000000794d */ /* 0x000fea0003800000 */
.L_x_645:
        /* <DEDUP_REMOVED lines=28> */
[----:B------:R2:W3:Y:S01]  /*3620*/  LDS.64 R48, [R26] ;  /* 0x000000001a307984 */ /* 0x0004e20000000a00 */
[----:B------:R-:W-:Y:S06]  /*3630*/  BAR.SYNC.DEFER_BLOCKING 0x0 ;  /* 0x0000000000007b1d */ /* 0x000fec0000010000 */
[----:B------:R-:W4:Y:S01]  /*3640*/  LDG.E R3, desc[UR8][R6.64] ;  /* 0x0000000806037981 */ /* 0x000f22000c1e1900 */
[----:B------:R-:W-:Y:S01]  /*3650*/  ISETP.NE.AND P0, PT, R37, RZ, PT ;  /* 0x000000ff2500720c */ /* 0x000fe20003f05270 */
[----:B----4-:R-:W-:-:S12]  /*3660*/  IMAD.WIDE R16, R3, 0x8, R16 ;  /* 0x0000000803107825 */ /* 0x010fd800078e0210 */
[----:B------:R-:W4:Y:S01]  /*3670*/  @!P0 LDC.64 R2, c[0x0][0x380] ;  /* 0x0000e000ff028b82 */ /* 0x000f220000000a00 */
[----:B------:R-:W2:Y:S01]  /*3680*/  LDG.E.64 R16, desc[UR8][R16.64] ;  /* 0x0000000810107981 */ /* 0x000ea2000c1e1b00 */
[----:B------:R-:W-:Y:S01]  /*3690*/  IMAD.MOV.U32 R0, RZ, RZ, RZ ;  /* 0x000000ffff007224 */ /* 0x000fe200078e00ff */
[----:B0-----:R-:W-:Y:S01]  /*36a0*/  IADD3 R18, P1, PT, R18, UR4, RZ ;  /* 0x0000000412127c10 */ /* 0x001fe2000ff3e0ff */
[----:B----4-:R-:W-:-:S05]  /*36b0*/  @!P0 IMAD.WIDE.U32 R2, R52, 0x800, R2 ;  /* 0x0000080034028825 */ /* 0x010fca00078e0002 */
[----:B------:R0:W5:Y:S01]  /*36c0*/  @!P0 LDG.E.CONSTANT R0, desc[UR8][R2.64+-0x4] ;  /* 0xfffffc0802008981 */ /* 0x000162000c1e9900 */
[----:B------:R-:W-:Y:S01]  /*36d0*/  IADD3.X R19, PT, PT, R8, UR5, RZ, P1, !PT ;  /* 0x0000000508137c10 */ /* 0x000fe20008ffe4ff */
[----:B------:R-:W-:Y:S01]  /*36e0*/  BSSY.RECONVERGENT B2, `(.L_x_674) ;  /* 0x000001f000027945 */ /* 0x000fe20003800200 */
[----:B--2---:R-:W-:-:S14]  /*36f0*/  DSETP.NEU.AND P0, PT, |R16|, +INF , PT ;  /* 0x7ff000001000742a */ /* 0x004fdc0003f0d200 */
[----:B-1----:R-:W-:Y:S01]  /*3700*/  @!P0 DMUL R4, RZ, R16 ;  /* 0x00000010ff048228 */ /* 0x002fe20000000000 */
[----:B------:R-:W-:Y:S01]  /*3710*/  @!P0 IMAD.MOV.U32 R23, RZ, RZ, 0x1 ;  /* 0x00000001ff178424 */ /* 0x000fe200078e00ff */
[----:B0--3--:R-:W-:Y:S09]  /*3720*/  @!P0 BRA `(.L_x_675) ;  /* 0x0000000000688947 */ /* 0x009ff20003800000 */
        /* <DEDUP_REMOVED lines=24> */
.L_x_677:
[----:B------:R-:W-:Y:S05]  /*38b0*/  BSYNC.RECONVERGENT B3 ;  /* 0x0000000000037941 */ /* 0x000fea0003800200 */
.L_x_676:
[----:B------:R-:W-:-:S07]  /*38c0*/  VIADD R23, R23, 0x1 ;  /* 0x0000000117177836 */ /* 0x000fce0000000000 */
.L_x_675:
[----:B------:R-:W-:Y:S05]  /*38d0*/  BSYNC.RECONVERGENT B2 ;  /* 0x0000000000027941 */ /* 0x000fea0003800200 */
.L_x_674:
[----:B------:R-:W0:Y:S01]  /*38e0*/  LDCU.64 UR4, c[0x4][0x170] ;  /* 0x01002e00ff0477ac */ /* 0x000e220008000a00 */
[----:B------:R-:W-:-:S05]  /*38f0*/  IMAD.SHL.U32 R2, R23, 0x40, RZ ;  /* 0x0000004017027824 */ /* 0x000fca00078e00ff */
[----:B------:R-:W-:-:S04]  /*3900*/  LOP3.LUT R2, R2, 0x40, RZ, 0xc0, !PT ;  /* 0x0000004002027812 */ /* 0x000fc800078ec0ff */
[----:B0-----:R-:W-:-:S05]  /*3910*/  IADD3 R2, P0, PT, R2, UR4, RZ ;  /* 0x0000000402027c10 */ /* 0x001fca000ff1e0ff */
[----:B------:R-:W-:-:S05]  /*3920*/  IMAD.X R3, RZ, RZ, UR5, P0 ;  /* 0x00000005ff037e24 */ /* 0x000fca00080e06ff */
[----:B------:R-:W2:Y:S04]  /*3930*/  LDG.E.128.CONSTANT R12, desc[UR8][R2.64] ;  /* 0x00000008020c7981 */ /* 0x000ea8000c1e9d00 */
[----:B------:R-:W3:Y:S04]  /*3940*/  LDG.E.128.CONSTANT R8, desc[UR8][R2.64+0x10] ;  /* 0x0000100802087981 */ /* 0x000ee8000c1e9d00 */
[----:B------:R0:W4:Y:S01]  /*3950*/  LDG.E.128.CONSTANT R28, desc[UR8][R2.64+0x20] ;  /* 0x00002008021c7981 */ /* 0x000122000c1e9d00 */
        /* <DEDUP_REMOVED lines=9> */
[----:B0-----:R-:W-:Y:S02]  /*39f0*/  @!P1 DMUL R2, RZ, R16 ;  /* 0x00000010ff029228 */ /* 0x001fe40000000000 */
        /* <DEDUP_REMOVED lines=36> */
[----:B------:R-:W-:-:S07]  /*3c40*/  IMAD.MOV.U32 R4, RZ, RZ, R9 ;  /* 0x000000ffff047224 */ /* 0x000fce00078e0009 */
.L_x_679:
[----:B------:R-:W-:Y:S05]  /*3c50*/  BSYNC.RECONVERGENT B2 ;  /* 0x0000000000027941 */ /* 0x000fea0003800200 */
.L_x_678:
        /* <DEDUP_REMOVED lines=59> */
.L_x_683:
[----:B------:R-:W-:Y:S05]  /*4010*/  BSYNC.RECONVERGENT B3 ;  /* 0x0000000000037941 */ /* 0x000fea0003800200 */
.L_x_682:
[----:B------:R-:W-:Y:S01]  /*4020*/  VIADD R24, R4, 0x1 ;  /* 0x0000000104187836 */ /* 0x000fe20000000000 */
[----:B------:R-:W-:Y:S06]  /*4030*/  BRA `(.L_x_684) ;  /* 0x0000000000087947 */ /* 0x000fec0003800000 */
.L_x_681:
[----:B------:R-:W-:Y:S01]  /*4040*/  DMUL R2, RZ, R6 ;  /* 0x00000006ff027228 */ /* 0x000fe20000000000 */
[----:B------:R-:W-:-:S10]  /*4050*/  IMAD.MOV.U32 R24, RZ, RZ, 0x1 ;  /* 0x00000001ff187424 */ /* 0x000fd400078e00ff */
.L_x_684:
[----:B------:R-:W-:Y:S05]  /*4060*/  BSYNC.RECONVERGENT B2 ;  /* 0x0000000000027941 */ /* 0x000fea0003800200 */
.L_x_680:
        /* <DEDUP_REMOVED lines=54> */
.L_x_688:
[----:B------:R-:W-:Y:S01]  /*43d0*/  IMAD.MOV.U32 R24, RZ, RZ, R9 ;  /* 0x000000ffff187224 */ /* 0x000fe200078e0009 */
[----:B------:R-:W-:Y:S06]  /*43e0*/  BRA `(.L_x_687) ;  /* 0x0000000000087947 */ /* 0x000fec0003800000 */
.L_x_686:
[----:B------:R-:W-:Y:S01]  /*43f0*/  DMUL R2, RZ, R6 ;  /* 0x00000006ff027228 */ /* 0x000fe20000000000 */
[----:B------:R-:W-:-:S10]  /*4400*/  IMAD.MOV.U32 R24, RZ, RZ, RZ ;  /* 0x000000ffff187224 */ /* 0x000fd400078e00ff */
.L_x_687:
[----:B------:R-:W-:Y:S05]  /*4410*/  BSYNC.RECONVERGENT B2 ;  /* 0x0000000000027941 */ /* 0x000fea0003800200 */
.L_x_685:
[----:B------:R-:W0:Y:S01]  /*4420*/  LDCU.64 UR4, c[0x4][0x170] ;  /* 0x01002e00ff0477ac */ /* 0x000e220008000a00 */
[----:B------:R-:W-:Y:S01]  /*4430*/  IMAD.SHL.U32 R4, R24, 0x40, RZ ;  /* 0x0000004018047824 */ /* 0x000fe200078e00ff */
[----:B------:R-:W2:Y:S04]  /*4440*/  LDG.E R28, desc[UR8][R18.64+0x80] ;  /* 0x00008008121c7981 */ /* 0x000ea8000c1e1900 */
[----:B------:R-:W-:-:S04]  /*4450*/  LOP3.LUT R4, R4, 0x40, RZ, 0xc0, !PT ;  /* 0x0000004004047812 */ /* 0x000fc800078ec0ff */
[----:B0-----:R-:W-:-:S05]  /*4460*/  IADD3 R32, P0, PT, R4, UR4, RZ ;  /* 0x0000000404207c10 */ /* 0x001fca000ff1e0ff */
[----:B------:R-:W-:-:S05]  /*4470*/  IMAD.X R33, RZ, RZ, UR5, P0 ;  /* 0x00000005ff217e24 */ /* 0x000fca00080e06ff */
[----:B------:R-:W3:Y:S04]  /*4480*/  LDG.E.128.CONSTANT R4, desc[UR8][R32.64] ;  /* 0x0000000820047981 */ /* 0x000ee8000c1e9d00 */
[----:B------:R-:W4:Y:S04]  /*4490*/  LDG.E.128.CONSTANT R12, desc[UR8][R32.64+0x10] ;  /* 0x00001008200c7981 */ /* 0x000f28000c1e9d00 */
[----:B------:R-:W2:Y:S01]  /*44a0*/  LDG.E.128.CONSTANT R8, desc[UR8][R32.64+0x20] ;  /* 0x0000200820087981 */ /* 0x000ea2000c1e9d00 */
[----:B------:R-:W-:Y:S01]  /*44b0*/  LOP3.LUT R29, R24, 0x1, RZ, 0xc0, !PT ;  /* 0x00000001181d7812 */ /* 0x000fe200078ec0ff */
[----:B------:R-:W-:-:S03]  /*44c0*/  IMAD.MOV.U32 R38, RZ, RZ, 0x20fd8164 ;  /* 0x20fd8164ff267424 */ /* 0x000fc600078e00ff */
[----:B------:R-:W-:Y:S01]  /*44d0*/  ISETP.NE.U32.AND P0, PT, R29, 0x1, PT ;  /* 0x000000011d00780c */ /* 0x000fe20003f05070 */
[----:B------:R-:W-:Y:S01]  /*44e0*/  IMAD.MOV.U32 R29, RZ, RZ, 0x3da8ff83 ;  /* 0x3da8ff83ff1d7424 */ /* 0x000fe200078e00ff */
[----:B------:R-:W-:Y:S02]  /*44f0*/  DMUL R34, R2, R2 ;  /* 0x0000000202227228 */ /* 0x000fe40000000000 */
[----:B------:R-:W-:Y:S02]  /*4500*/  FSEL R38, R38, -8.06006814911005101289e+34, !P0 ;  /* 0xf9785eba26267808 */ /* 0x000fe40004000000 */
[----:B------:R-:W-:Y:S01]  /*4510*/  FSEL R39, -R29, 0.11223486810922622681, !P0 ;  /* 0x3de5db651d277808 */ /* 0x000fe20004000100 */
[----:B------:R-:W-:Y:S01]  /*4520*/  IMAD R21, R21, 0x1c, R22 ;  /* 0x0000001c15157824 */ /* 0x000fe200078e0216 */
[----:B------:R-:W-:Y:S01]  /*4530*/  CS2R R42, SRZ ;  /* 0x00000000002a7805 */ /* 0x000fe2000001ff00 */
[----:B------:R-:W-:Y:S02]  /*4540*/  IMAD.MOV.U32 R41, RZ, RZ, RZ ;  /* 0x000000ffff297224 */ /* 0x000fe400078e00ff */
[----:B------:R-:W-:-:S03]  /*4550*/  IMAD.MOV.U32 R29, RZ, RZ, RZ ;  /* 0x000000ffff1d7224 */ /* 0x000fc600078e00ff */
[----:B-----5:R-:W-:Y:S01]  /*4560*/  STS.128 [R21+0x10], R40 ;  /* 0x0000102815007388 */ /* 0x020fe20000000c00 */
[----:B------:R-:W-:Y:S01]  /*4570*/  IMAD R22, R37, 0x4, R20 ;  /* 0x0000000425167824 */ /* 0x000fe200078e0214 */
[----:B------:R-:W-:Y:S02]  /*4580*/  ISETP.NE.AND P1, PT, R48, R49, PT ;  /* 0x000000313000720c */ /* 0x000fe40003f25270 */
[----:B------:R-:W-:Y:S01]  /*4590*/  ISETP.GE.AND P3, PT, R77, 0x1, PT ;  /* 0x000000014d00780c */ /* 0x000fe20003f66270 */
[----:B---3--:R-:W-:-:S08]  /*45a0*/  DFMA R4, R34, R38, R4 ;  /* 0x000000262204722b */ /* 0x008fd00000000004 */
[----:B------:R-:W-:-:S08]  /*45b0*/  DFMA R4, R34, R4, R6 ;  /* 0x000000042204722b */ /* 0x000fd00000000006 */
[----:B----4-:R-:W-:-:S08]  /*45c0*/  DFMA R4, R34, R4, R12 ;  /* 0x000000042204722b */ /* 0x010fd0000000000c */
[----:B------:R-:W-:-:S08]  /*45d0*/  DFMA R4, R34, R4, R14 ;  /* 0x000000042204722b */ /* 0x000fd0000000000e */
[----:B--2---:R-:W-:-:S08]  /*45e0*/  DFMA R4, R34, R4, R8 ;  /* 0x000000042204722b */ /* 0x004fd00000000008 */
[----:B------:R-:W-:-:S08]  /*45f0*/  DFMA R4, R34, R4, R10 ;  /* 0x000000042204722b */ /* 0x000fd0000000000a */
[----:B------:R-:W-:Y:S02]  /*4600*/  DFMA R2, R4, R2, R2 ;  /* 0x000000020402722b */ /* 0x000fe40000000002 */
[----:B------:R-:W-:Y:S01]  /*4610*/  DFMA R4, R34, R4, 1 ;  /* 0x3ff000002204742b */ /* 0x000fe20000000004 */
[----:B------:R-:W-:-:S09]  /*4620*/  LOP3.LUT R6, R37, 0x3e0, RZ, 0xc0, !PT ;  /* 0x000003e025067812 */ /* 0x000fd200078ec0ff */
[----:B------:R-:W-:Y:S02]  /*4630*/  FSEL R4, R4, R2, !P0 ;  /* 0x0000000204047208 */ /* 0x000fe40004000000 */
[----:B------:R-:W-:-:S06]  /*4640*/  FSEL R5, R5, R3, !P0 ;  /* 0x0000000305057208 */ /* 0x000fcc0004000000 */
[----:B------:R-:W-:Y:S01]  /*4650*/  DADD R2, RZ, -R4 ;  /* 0x00000000ff027229 */ /* 0x000fe20000000804 */
[----:B------:R-:W-:Y:S01]  /*4660*/  LOP3.LUT P0, RZ, R24, 0x2, RZ, 0xc0, !PT ;  /* 0x0000000218ff7812 */ /* 0x000fe2000780c0ff */
[----:B------:R-:W-:Y:S02]  /*4670*/  IMAD.IADD R7, R6, 0x1, R77 ;  /* 0x0000000106077824 */ /* 0x000fe400078e024d */
[----:B------:R-:W-:Y:S01]  /*4680*/  IMAD.MOV.U32 R8, RZ, RZ, R30 ;  /* 0x000000ffff087224 */ /* 0x000fe200078e001e */
[----:B------:R-:W-:Y:S01]  /*4690*/  CS2R R30, SRZ ;  /* 0x00000000001e7805 */ /* 0x000fe2000001ff00 */
[----:B------:R-:W-:Y:S02]  /*46a0*/  IMAD.MOV.U32 R9, RZ, RZ, R27 ;  /* 0x000000ffff097224 */ /* 0x000fe400078e001b */
[----:B------:R-:W-:Y:S02]  /*46b0*/  IMAD.MOV.U32 R10, RZ, RZ, R25 ;  /* 0x000000ffff0a7224 */ /* 0x000fe400078e0019 */
[----:B------:R-:W-:Y:S01]  /*46c0*/  IMAD.MOV.U32 R11, RZ, RZ, R23 ;  /* 0x000000ffff0b7224 */ /* 0x000fe200078e0017 */
[----:B------:R-:W-:Y:S01]  /*46d0*/  FSEL R14, R4, R2, !P0 ;  /* 0x00000002040e7208 */ /* 0x000fe20004000000 */
[----:B------:R-:W-:Y:S01]  /*46e0*/  IMAD.MOV.U32 R12, RZ, RZ, R17 ;  /* 0x000000ffff0c7224 */ /* 0x000fe200078e0011 */
[----:B------:R-:W-:Y:S01]  /*46f0*/  FSEL R15, R5, R3, !P0 ;  /* 0x00000003050f7208 */ /* 0x000fe20004000000 */
[----:B------:R-:W-:-:S02]  /*4700*/  IMAD.MOV.U32 R13, RZ, RZ, R16 ;  /* 0x000000ffff0d7224 */ /* 0x000fc400078e0010 */
[----:B------:R-:W-:Y:S01]  /*4710*/  IMAD R26, R7, 0x38, R26 ;  /* 0x00000038071a7824 */ /* 0x000fe200078e021a */
[----:B------:R-:W-:Y:S04]  /*4720*/  STS.128 [R21], R8 ;  /* 0x0000000815007388 */ /* 0x000fe80000000c00 */
[----:B------:R-:W-:Y:S04]  /*4730*/  STS.128 [R21+0x400], R12 ;  /* 0x0004000c15007388 */ /* 0x000fe80000000c00 */
[----:B------:R-:W-:Y:S01]  /*4740*/  STS.128 [R21+0x410], R28 ;  /* 0x0004101c15007388 */ /* 0x000fe20000000c00 */
[----:B------:R-:W-:-:S03]  /*4750*/  NOP ;  /* 0x0000000000007918 */ /* 0x000fc60000000000 */
[----:B------:R-:W-:Y:S04]  /*4760*/  LDS.128 R16, [R26] ;  /* 0x000000001a107984 */ /* 0x000fe80000000c00 */
[----:B------:R-:W0:Y:S04]  /*4770*/  LDS.128 R8, [R26+0x20] ;  /* 0x000020001a087984 */ /* 0x000e280000000c00 */
[----:B------:R-:W-:Y:S04]  /*4780*/  LDS R2, [R26+0x10] ;  /* 0x000010001a027984 */ /* 0x000fe80000000800 */
[----:B------:R-:W-:Y:S01]  /*4790*/  LDS R4, [R26+0x30] ;  /* 0x000030001a047984 */ /* 0x000fe20000000800 */
[----:B------:R-:W-:Y:S01]  /*47a0*/  BAR.SYNC.DEFER_BLOCKING 0x0 ;  /* 0x0000000000007b1d */ /* 0x000fe20000010000 */
[----:B------:R-:W-:-:S05]  /*47b0*/  ISETP.NE.AND P0, PT, R37, RZ, PT ;  /* 0x000000ff2500720c */ /* 0x000fca0003f05270 */
[----:B------:R-:W-:Y:S02]  /*47c0*/  STS [R22+0x660], R49 ;  /* 0x0006603116007388 */ /* 0x000fe40000000800 */
[----:B------:R-:W-:Y:S06]  /*47d0*/  BAR.SYNC.DEFER_BLOCKING 0x0 ;  /* 0x0000000000007b1d */ /* 0x000fec0000010000 */
[----:B------:R-:W1:Y:S01]  /*47e0*/  @P0 LDS R0, [R22+0x65c] ;  /* 0x00065c0016000984 */ /* 0x000e620000000800 */
[----:B0-----:R-:W-:Y:S02]  /*47f0*/  DADD R12, R18, R10 ;  /* 0x00000000120c7229 */ /* 0x001fe4000000000a */
[----:B------:R-:W-:-:S08]  /*4800*/  DADD R6, R16, R8 ;  /* 0x0000000010067229 */ /* 0x000fd00000000008 */
[----:B------:R-:W-:Y:S02]  /*4810*/  FSEL R36, R10, R12, P1 ;  /* 0x0000000c0a247208 */ /* 0x000fe40000800000 */
[----:B------:R-:W-:Y:S02]  /*4820*/  FSEL R35, R11, R13, P1 ;  /* 0x0000000d0b237208 */ /* 0x000fe40000800000 */
[----:B------:R-:W-:Y:S02]  /*4830*/  FSEL R34, R8, R6, P1 ;  /* 0x0000000608227208 */ /* 0x000fe40000800000 */
[----:B------:R-:W-:Y:S01]  /*4840*/  FSEL R39, R9, R7, P1 ;  /* 0x0000000709277208 */ /* 0x000fe20000800000 */
[----:B------:R-:W-:Y:S01]  /*4850*/  SHFL.UP PT, R8, R36, 0x1, RZ ;  /* 0x0420000024087989 */ /* 0x000fe200000e00ff */
[----:B------:R-:W-:-:S03]  /*4860*/  SEL R13, RZ, 0x1, !P1 ;  /* 0x00000001ff0d7807 */ /* 0x000fc60004800000 */
[----:B------:R-:W0:Y:S04]  /*4870*/  SHFL.UP PT, R9, R35, 0x1, RZ ;  /* 0x0420000023097989 */ /* 0x000e2800000e00ff */
[----:B------:R-:W-:Y:S04]  /*4880*/  SHFL.UP PT, R6, R34, 0x1, RZ ;  /* 0x0420000022067989 */ /* 0x000fe800000e00ff */
[----:B------:R-:W2:Y:S01]  /*4890*/  SHFL.UP PT, R7, R39, 0x1, RZ ;  /* 0x0420000027077989 */ /* 0x000ea200000e00ff */
[----:B-1----:R-:W-:-:S04]  /*48a0*/  ISETP.NE.AND P0, PT, R0, R48, PT ;  /* 0x000000300000720c */ /* 0x002fc80003f05270 */
[----:B------:R-:W-:-:S04]  /*48b0*/  SEL R10, RZ, 0x1, !P0 ;  /* 0x00000001ff0a7807 */ /* 0x000fc80004000000 */
[----:B------:R-:W-:Y:S02]  /*48c0*/  IADD3 R13, P2, PT, R13, R10, RZ ;  /* 0x0000000a0d0d7210 */ /* 0x000fe40007f5e0ff */
[----:B------:R-:W-:-:S03]  /*48d0*/  @!P1 VIMNMX R4, PT, PT, R2, R4, PT ;  /* 0x0000000402049248 */ /* 0x000fc60003fe0100 */
[----:B------:R-:W1:Y:S04]  /*48e0*/  SHFL.UP PT, R3, R13, 0x1, RZ ;  /* 0x042000000d037989 */ /* 0x000e6800000e00ff */
[----:B------:R-:W3:Y:S01]  /*48f0*/  SHFL.UP PT, R5, R4, 0x1, RZ ;  /* 0x0420000004057989 */ /* 0x000ee200000e00ff */
[----:B------:R-:W-:Y:S02]  /*4900*/  IMAD.MOV.U32 R10, RZ, RZ, R36 ;  /* 0x000000ffff0a7224 */ /* 0x000fe400078e0024 */
[----:B------:R-:W-:Y:S02]  /*4910*/  IMAD.MOV.U32 R11, RZ, RZ, R35 ;  /* 0x000000ffff0b7224 */ /* 0x000fe400078e0023 */
[----:B------:R-:W-:Y:S01]  /*4920*/  IMAD.MOV.U32 R38, RZ, RZ, R34 ;  /* 0x000000ffff267224 */ /* 0x000fe200078e0022 */
[----:B------:R-:W-:Y:S01]  /*4930*/  ISETP.NE.U32.AND P0, PT, R13, RZ, PT ;  /* 0x000000ff0d00720c */ /* 0x000fe20003f05070 */
[----:B------:R-:W-:-:S02]  /*4940*/  IMAD.X R14, RZ, RZ, RZ, P2 ;  /* 0x000000ffff0e7224 */ /* 0x000fc400010e06ff */
[----:B0-----:R-:W-:Y:S02]  /*4950*/  DADD R8, R8, R10 ;  /* 0x0000000008087229 */ /* 0x001fe4000000000a */
[----:B--2---:R-:W-:Y:S01]  /*4960*/  DADD R6, R6, R38 ;  /* 0x0000000006067229 */ /* 0x004fe20000000026 */
[----:B------:R-:W-:Y:S02]  /*4970*/  ISETP.NE.AND.EX P0, PT, R14, RZ, PT, P0 ;  /* 0x000000ff0e00720c */ /* 0x000fe40003f05300 */
[----:B-1----:R-:W-:Y:S02]  /*4980*/  SEL R12, R3, RZ, P3 ;  /* 0x000000ff030c7207 */ /* 0x002fe40001800000 */
[----:B------:R-:W0:Y:S03]  /*4990*/  SHFL.UP PT, R3, R14, 0x1, RZ ;  /* 0x042000000e037989 */ /* 0x000e2600000e00ff */
[----:B------:R-:W-:-:S02]  /*49a0*/  @P3 FSEL R36, R8, R36, !P0 ;  /* 0x0000002408243208 */ /* 0x000fc40004000000 */
[----:B------:R-:W-:Y:S02]  /*49b0*/  @P3 FSEL R35, R9, R35, !P0 ;  /* 0x0000002309233208 */ /* 0x000fe40004000000 */
[----:B---3--:R-:W-:Y:S02]  /*49c0*/  VIMNMX R5, PT, PT, R4, R5, PT ;  /* 0x0000000504057248 */ /* 0x008fe40003fe0100 */
[----:B------:R-:W-:Y:S02]  /*49d0*/  @P3 FSEL R34, R6, R34, !P0 ;  /* 0x0000002206223208 */ /* 0x000fe40004000000 */
[----:B------:R-:W-:Y:S02]  /*49e0*/  @P3 FSEL R39, R7, R39, !P0 ;  /* 0x0000002707273208 */ /* 0x000fe40004000000 */
[----:B------:R-:W-:Y:S01]  /*49f0*/  IADD3 R12, P1, PT, R12, R13, RZ ;  /* 0x0000000d0c0c7210 */ /* 0x000fe20007f3e0ff */
[----:B------:R-:W-:Y:S01]  /*4a00*/  SHFL.UP PT, R8, R36, 0x2, RZ ;  /* 0x0440000024087989 */ /* 0x000fe200000e00ff */
[----:B------:R-:W-:-:S03]  /*4a10*/  @P3 SEL R4, R5, R4, !P0 ;  /* 0x0000000405043207 */ /* 0x000fc60004000000 */
[----:B------:R-:W1:Y:S04]  /*4a20*/  SHFL.UP PT, R9, R35, 0x2, RZ ;  /* 0x0440000023097989 */ /* 0x000e6800000e00ff */
[----:B------:R-:W-:Y:S04]  /*4a30*/  SHFL.UP PT, R6, R34, 0x2, RZ ;  /* 0x0440000022067989 */ /* 0x000fe800000e00ff */
[----:B------:R-:W2:Y:S04]  /*4a40*/  SHFL.UP PT, R7, R39, 0x2, RZ ;  /* 0x0440000027077989 */ /* 0x000ea800000e00ff */
[----:B------:R-:W3:Y:S04]  /*4a50*/  SHFL.UP PT, R5, R12, 0x2, RZ ;  /* 0x044000000c057989 */ /* 0x000ee800000e00ff */
[----:B------:R-:W4:Y:S01]  /*4a60*/  SHFL.UP PT, R13, R4, 0x2, RZ ;  /* 0x04400000040d7989 */ /* 0x000f2200000e00ff */
[----:B0-----:R-:W-:Y:S01]  /*4a70*/  SEL R3, R3, RZ, P3 ;  /* 0x000000ff03037207 */ /* 0x001fe20001800000 */
[----:B------:R-:W-:-:S02]  /*4a80*/  IMAD.MOV.U32 R10, RZ, RZ, R36 ;  /* 0x000000ffff0a7224 */ /* 0x000fc400078e0024 */
[----:B------:R-:W-:Y:S01]  /*4a90*/  IMAD.MOV.U32 R11, RZ, RZ, R35 ;  /* 0x000000ffff0b7224 */ /* 0x000fe200078e0023 */
[----:B------:R-:W-:Y:S01]  /*4aa0*/  ISETP.GE.AND P2, PT, R77, 0x2, PT ;  /* 0x000000024d00780c */ /* 0x000fe20003f46270 */
[----:B------:R-:W-:Y:S02]  /*4ab0*/  IMAD.MOV.U32 R38, RZ, RZ, R34 ;  /* 0x000000ffff267224 */ /* 0x000fe400078e0022 */
[----:B------:R-:W-:Y:S02]  /*4ac0*/  IMAD.X R14, R3, 0x1, R14, P1 ;  /* 0x00000001030e7824 */ /* 0x000fe400008e060e */
[----:B-1----:R-:W-:Y:S01]  /*4ad0*/  DADD R8, R8, R10 ;  /* 0x0000000008087229 */ /* 0x002fe2000000000a */
[----:B------:R-:W-:Y:S02]  /*4ae0*/  ISETP.NE.U32.AND P0, PT, R12, RZ, PT ;  /* 0x000000ff0c00720c */ /* 0x000fe40003f05070 */
[----:B------:R-:W0:Y:S01]  /*4af0*/  SHFL.UP PT, R3, R14, 0x2, RZ ;  /* 0x044000000e037989 */ /* 0x000e2200000e00ff */
[----:B--2---:R-:W-:Y:S01]  /*4b00*/  DADD R6, R6, R38 ;  /* 0x0000000006067229 */ /* 0x004fe20000000026 */
[----:B------:R-:W-:-:S02]  /*4b10*/  ISETP.NE.AND.EX P0, PT, R14, RZ, PT, P0 ;  /* 0x000000ff0e00720c */ /* 0x000fc40003f05300 */
[----:B---3--:R-:W-:-:S04]  /*4b20*/  SEL R5, R5, RZ, P2 ;  /* 0x000000ff05057207 */ /* 0x008fc80001000000 */
[----:B------:R-:W-:Y:S02]  /*4b30*/  IADD3 R12, P1, PT, R5, R12, RZ ;  /* 0x0000000c050c7210 */ /* 0x000fe40007f3e0ff */
[----:B----4-:R-:W-:Y:S02]  /*4b40*/  VIMNMX R13, PT, PT, R4, R13, PT ;  /* 0x0000000d040d7248 */ /* 0x010fe40003fe0100 */
[----:B------:R-:W-:Y:S02]  /*4b50*/  @P2 FSEL R36, R8, R36, !P0 ;  /* 0x0000002408242208 */ /* 0x000fe40004000000 */
[----:B------:R-:W-:Y:S01]  /*4b60*/  @P2 FSEL R35, R9, R35, !P0 ;  /* 0x0000002309232208 */ /* 0x000fe20004000000 */
[----:B------:R-:W1:Y:S01]  /*4b70*/  SHFL.UP PT, R5, R12, 0x4, RZ ;  /* 0x048000000c057989 */ /* 0x000e6200000e00ff */
[----:B------:R-:W-:Y:S02]  /*4b80*/  @P2 SEL R4, R13, R4, !P0 ;  /* 0x000000040d042207 */ /* 0x000fe40004000000 */
[----:B------:R-:W-:-:S02]  /*4b90*/  @P2 FSEL R34, R6, R34, !P0 ;  /* 0x0000002206222208 */ /* 0x000fc40004000000 */
[----:B------:R-:W-:Y:S01]  /*4ba0*/  @P2 FSEL R39, R7, R39, !P0 ;  /* 0x0000002707272208 */ /* 0x000fe20004000000 */
[----:B------:R-:W-:Y:S04]  /*4bb0*/  SHFL.UP PT, R8, R36, 0x4, RZ ;  /* 0x0480000024087989 */ /* 0x000fe800000e00ff */
[----:B------:R-:W2:Y:S04]  /*4bc0*/  SHFL.UP PT, R9, R35, 0x4, RZ ;  /* 0x0480000023097989 */ /* 0x000ea800000e00ff */
[----:B------:R-:W3:Y:S04]  /*4bd0*/  SHFL.UP PT, R13, R4, 0x4, RZ ;  /* 0x04800000040d7989 */ /* 0x000ee800000e00ff */
[----:B------:R-:W-:Y:S04]  /*4be0*/  SHFL.UP PT, R6, R34, 0x4, RZ ;  /* 0x0480000022067989 */ /* 0x000fe800000e00ff */
[----:B------:R-:W4:Y:S01]  /*4bf0*/  SHFL.UP PT, R7, R39, 0x4, RZ ;  /* 0x0480000027077989 */ /* 0x000f2200000e00ff */
[----:B0-----:R-:W-:Y:S01]  /*4c00*/  SEL R3, R3, RZ, P2 ;  /* 0x000000ff03037207 */ /* 0x001fe20001000000 */
[----:B------:R-:W-:Y:S01]  /*4c10*/  IMAD.MOV.U32 R10, RZ, RZ, R36 ;  /* 0x000000ffff0a7224 */ /* 0x000fe200078e0024 */
[----:B------:R-:W-:Y:S01]  /*4c20*/  ISETP.GE.AND P2, PT, R77, 0x4, PT ;  /* 0x000000044d00780c */ /* 0x000fe20003f46270 */
[----:B------:R-:W-:-:S02]  /*4c30*/  IMAD.MOV.U32 R11, RZ, RZ, R35 ;  /* 0x000000ffff0b7224 */ /* 0x000fc400078e0023 */
[----:B------:R-:W-:Y:S01]  /*4c40*/  IMAD.X R14, R3, 0x1, R14, P1 ;  /* 0x00000001030e7824 */ /* 0x000fe200008e060e */
[----:B-1----:R-:W-:Y:S01]  /*4c50*/  SEL R5, R5, RZ, P2 ;  /* 0x000000ff05057207 */ /* 0x002fe20001000000 */
[----:B------:R-:W-:Y:S01]  /*4c60*/  IMAD.MOV.U32 R38, RZ, RZ, R34 ;  /* 0x000000ffff267224 */ /* 0x000fe200078e0022 */
[----:B------:R-:W-:Y:S02]  /*4c70*/  ISETP.NE.U32.AND P0, PT, R12, RZ, PT ;  /* 0x000000ff0c00720c */ /* 0x000fe40003f05070 */
[----:B------:R-:W0:Y:S01]  /*4c80*/  SHFL.UP PT, R3, R14, 0x4, RZ ;  /* 0x048000000e037989 */ /* 0x000e2200000e00ff */
[----:B--2---:R-:W-:Y:S01]  /*4c90*/  DADD R8, R8, R10 ;  /* 0x0000000008087229 */ /* 0x004fe2000000000a */
[----:B------:R-:W-:Y:S02]  /*4ca0*/  ISETP.NE.AND.EX P0, PT, R14, RZ, PT, P0 ;  /* 0x000000ff0e00720c */ /* 0x000fe40003f05300 */
[----:B------:R-:W-:Y:S02]  /*4cb0*/  IADD3 R10, P1, PT, R5, R12, RZ ;  /* 0x0000000c050a7210 */ /* 0x000fe40007f3e0ff */
[----:B---3--:R-:W-:-:S03]  /*4cc0*/  VIMNMX R13, PT, PT, R4, R13, PT ;  /* 0x0000000d040d7248 */ /* 0x008fc60003fe0100 */
[----:B------:R-:W1:Y:S01]  /*4cd0*/  SHFL.UP PT, R5, R10, 0x8, RZ ;  /* 0x050000000a057989 */ /* 0x000e6200000e00ff */
[----:B------:R-:W-:Y:S01]  /*4ce0*/  @P2 SEL R4, R13, R4, !P0 ;  /* 0x000000040d042207 */ /* 0x000fe20004000000 */
[----:B----4-:R-:W-:-:S04]  /*4cf0*/  DADD R6, R6, R38 ;  /* 0x0000000006067229 */ /* 0x010fc80000000026 */
[----:B------:R-:W2:Y:S01]  /*4d00*/  SHFL.UP PT, R11, R4, 0x8, RZ ;  /* 0x05000000040b7989 */ /* 0x000ea200000e00ff */
[----:B------:R-:W-:Y:S02]  /*4d10*/  @P2 FSEL R36, R8, R36, !P0 ;  /* 0x0000002408242208 */ /* 0x000fe40004000000 */
[----:B------:R-:W-:-:S03]  /*4d20*/  @P2 FSEL R35, R9, R35, !P0 ;  /* 0x0000002309232208 */ /* 0x000fc60004000000 */
[----:B------:R-:W-:Y:S02]  /*4d30*/  @P2 FSEL R34, R6, R34, !P0 ;  /* 0x0000002206222208 */ /* 0x000fe40004000000 */
[----:B------:R-:W-:Y:S01]  /*4d40*/  @P2 FSEL R39, R7, R39, !P0 ;  /* 0x0000002707272208 */ /* 0x000fe20004000000 */
[----:B------:R-:W-:Y:S04]  /*4d50*/  SHFL.UP PT, R8, R36, 0x8, RZ ;  /* 0x0500000024087989 */ /* 0x000fe800000e00ff */
[----:B------:R-:W-:Y:S04]  /*4d60*/  SHFL.UP PT, R6, R34, 0x8, RZ ;  /* 0x0500000022067989 */ /* 0x000fe800000e00ff */
[----:B------:R-:W3:Y:S04]  /*4d70*/  SHFL.UP PT, R7, R39, 0x8, RZ ;  /* 0x0500000027077989 */ /* 0x000ee800000e00ff */
[----:B------:R-:W4:Y:S01]  /*4d80*/  SHFL.UP PT, R9, R35, 0x8, RZ ;  /* 0x0500000023097989 */ /* 0x000f2200000e00ff */
[----:B0-----:R-:W-:-:S02]  /*4d90*/  SEL R3, R3, RZ, P2 ;  /* 0x000000ff03037207 */ /* 0x001fc40001000000 */
[----:B------:R-:W-:-:S03]  /*4da0*/  ISETP.GE.AND P2, PT, R77, 0x8, PT ;  /* 0x000000084d00780c */ /* 0x000fc60003f46270 */
[----:B------:R-:W-:Y:S01]  /*4db0*/  IMAD.X R12, R3, 0x1, R14, P1 ;  /* 0x00000001030c7824 */ /* 0x000fe200008e060e */
[----:B-1----:R-:W-:Y:S01]  /*4dc0*/  SEL R5, R5, RZ, P2 ;  /* 0x000000ff05057207 */ /* 0x002fe20001000000 */
[----:B------:R-:W-:Y:S01]  /*4dd0*/  IMAD.MOV.U32 R38, RZ, RZ, R34 ;  /* 0x000000ffff267224 */ /* 0x000fe200078e0022 */
[----:B------:R-:W-:Y:S02]  /*4de0*/  ISETP.NE.U32.AND P0, PT, R10, RZ, PT ;  /* 0x000000ff0a00720c */ /* 0x000fe40003f05070 */
[----:B------:R-:W0:Y:S01]  /*4df0*/  SHFL.UP PT, R3, R12, 0x8, RZ ;  /* 0x050000000c037989 */ /* 0x000e2200000e00ff */
[----:B------:R-:W-:Y:S01]  /*4e00*/  IADD3 R33, P1, PT, R5, R10, RZ ;  /* 0x0000000a05217210 */ /* 0x000fe20007f3e0ff */
[----:B------:R-:W-:Y:S01]  /*4e10*/  IMAD.MOV.U32 R10, RZ, RZ, R36 ;  /* 0x000000ffff0a7224 */ /* 0x000fe200078e0024 */
[----:B--2---:R-:W-:Y:S01]  /*4e20*/  VIMNMX R5, PT, PT, R4, R11, PT ;  /* 0x0000000b04057248 */ /* 0x004fe20003fe0100 */
[----:B------:R-:W-:Y:S01]  /*4e30*/  IMAD.MOV.U32 R11, RZ, RZ, R35 ;  /* 0x000000ffff0b7224 */ /* 0x000fe200078e0023 */
[----:B---3--:R-:W-:-:S05]  /*4e40*/  DADD R6, R6, R38 ;  /* 0x0000000006067229 */ /* 0x008fca0000000026 */
[----:B----4-:R-:W-:Y:S01]  /*4e50*/  DADD R8, R8, R10 ;  /* 0x0000000008087229 */ /* 0x010fe2000000000a */
[----:B------:R-:W-:Y:S01]  /*4e60*/  ISETP.NE.AND.EX P0, PT, R12, RZ, PT, P0 ;  /* 0x000000ff0c00720c */ /* 0x000fe20003f05300 */
[----:B------:R-:W1:Y:S03]  /*4e70*/  SHFL.UP PT, R10, R33, 0x10, RZ ;  /* 0x06000000210a7989 */ /* 0x000e6600000e00ff */
[----:B------:R-:W-:Y:S02]  /*4e80*/  @P2 FSEL R34, R6, R34, !P0 ;  /* 0x0000002206222208 */ /* 0x000fe40004000000 */
[----:B------:R-:W-:-:S03]  /*4e90*/  @P2 FSEL R39, R7, R39, !P0 ;  /* 0x0000002707272208 */ /* 0x000fc60004000000 */
[----:B------:R-:W-:Y:S02]  /*4ea0*/  @P2 FSEL R36, R8, R36, !P0 ;  /* 0x0000002408242208 */ /* 0x000fe40004000000 */
[----:B------:R-:W-:Y:S01]  /*4eb0*/  @P2 FSEL R35, R9, R35, !P0 ;  /* 0x0000002309232208 */ /* 0x000fe20004000000 */
[----:B------:R-:W-:Y:S01]  /*4ec0*/  SHFL.UP PT, R6, R34, 0x10, RZ ;  /* 0x0600000022067989 */ /* 0x000fe200000e00ff */
[----:B0-----:R-:W-:-:S03]  /*4ed0*/  SEL R3, R3, RZ, P2 ;  /* 0x000000ff03037207 */ /* 0x001fc60001000000 */
[----:B------:R-:W0:Y:S04]  /*4ee0*/  SHFL.UP PT, R7, R39, 0x10, RZ ;  /* 0x0600000027077989 */ /* 0x000e2800000e00ff */
[----:B------:R-:W-:Y:S04]  /*4ef0*/  SHFL.UP PT, R8, R36, 0x10, RZ ;  /* 0x0600000024087989 */ /* 0x000fe800000e00ff */
[----:B------:R-:W2:Y:S01]  /*4f00*/  SHFL.UP PT, R9, R35, 0x10, RZ ;  /* 0x0600000023097989 */ /* 0x000ea200000e00ff */
[----:B------:R-:W-:Y:S01]  /*4f10*/  @P2 SEL R4, R5, R4, !P0 ;  /* 0x0000000405042207 */ /* 0x000fe20004000000 */
[----:B------:R-:W-:-:S04]  /*4f20*/  IMAD.X R15, R3, 0x1, R12, P1 ;  /* 0x00000001030f7824 */ /* 0x000fc800008e060c */
[----:B------:R-:W3:Y:S04]  /*4f30*/  SHFL.UP PT, R5, R4, 0x10, RZ ;  /* 0x0600000004057989 */ /* 0x000ee800000e00ff */
[----:B------:R-:W4:Y:S01]  /*4f40*/  SHFL.UP PT, R14, R15, 0x10, RZ ;  /* 0x060000000f0e7989 */ /* 0x000f2200000e00ff */
[----:B------:R-:W-:Y:S01]  /*4f50*/  ISETP.GE.AND P2, PT, R77, 0x10, PT ;  /* 0x000000104d00780c */ /* 0x000fe20003f46270 */
[----:B------:R-:W-:Y:S02]  /*4f60*/  IMAD.MOV.U32 R38, RZ, RZ, R34 ;  /* 0x000000ffff267224 */ /* 0x000fe400078e0022 */
[----:B------:R-:W-:Y:S01]  /*4f70*/  IMAD.MOV.U32 R12, RZ, RZ, R36 ;  /* 0x000000ffff0c7224 */ /* 0x000fe200078e0024 */
[----:B-1----:R-:W-:Y:S01]  /*4f80*/  SEL R10, R10, RZ, P2 ;  /* 0x000000ff0a0a7207 */ /* 0x002fe20001000000 */
[----:B------:R-:W-:-:S03]  /*4f90*/  IMAD.MOV.U32 R13, RZ, RZ, R35 ;  /* 0x000000ffff0d7224 */ /* 0x000fc600078e0023 */
[----:B------:R-:W-:Y:S01]  /*4fa0*/  IADD3 R32, P1, PT, R10, R33, RZ ;  /* 0x000000210a207210 */ /* 0x000fe20007f3e0ff */
[----:B0-----:R-:W-:Y:S01]  /*4fb0*/  DADD R10, R6, R38 ;  /* 0x00000000060a7229 */ /* 0x001fe20000000026 */
[----:B------:R-:W-:Y:S01]  /*4fc0*/  ISETP.NE.U32.AND P0, PT, R33, RZ, PT ;  /* 0x000000ff2100720c */ /* 0x000fe20003f05070 */
[----:B--2---:R-:W-:Y:S01]  /*4fd0*/  DADD R8, R8, R12 ;  /* 0x0000000008087229 */ /* 0x004fe2000000000c */
[----:B------:R-:W-:Y:S02]  /*4fe0*/  ISETP.NE.AND P3, PT, R77, 0x1f, PT ;  /* 0x0000001f4d00780c */ /* 0x000fe40003f65270 */
[----:B------:R-:W-:Y:S02]  /*4ff0*/  ISETP.NE.AND.EX P0, PT, R15, RZ, PT, P0 ;  /* 0x000000ff0f00720c */ /* 0x000fe40003f05300 */
[----:B------:R-:W-:Y:S02]  /*5000*/  SHF.R.U32.HI R3, RZ, 0x5, R37 ;  /* 0x00000005ff037819 */ /* 0x000fe40000011625 */
[----:B---3--:R-:W-:-:S02]  /*5010*/  VIMNMX R5, PT, PT, R4, R5, PT ;  /* 0x0000000504057248 */ /* 0x008fc40003fe0100 */
[----:B------:R-:W-:Y:S02]  /*5020*/  @P2 FSEL R34, R10, R34, !P0 ;  /* 0x000000220a222208 */ /* 0x000fe40004000000 */
[----:B----4-:R-:W-:Y:S02]  /*5030*/  SEL R14, R14, RZ, P2 ;  /* 0x000000ff0e0e7207 */ /* 0x010fe40001000000 */
[----:B------:R-:W-:Y:S02]  /*5040*/  @P2 FSEL R39, R11, R39, !P0 ;  /* 0x000000270b272208 */ /* 0x000fe40004000000 */
[----:B------:R-:W-:Y:S02]  /*5050*/  @P2 FSEL R36, R8, R36, !P0 ;  /* 0x0000002408242208 */ /* 0x000fe40004000000 */
[----:B------:R-:W-:Y:S01]  /*5060*/  @P2 FSEL R35, R9, R35, !P0 ;  /* 0x0000002309232208 */ /* 0x000fe20004000000 */
[----:B------:R-:W0:Y:S01]  /*5070*/  S2UR UR5, SR_CgaCtaId ;  /* 0x00000000000579c3 */ /* 0x000e220000008800 */
[----:B------:R-:W-:Y:S01]  /*5080*/  @P2 SEL R4, R5, R4, !P0 ;  /* 0x0000000405042207 */ /* 0x000fe20004000000 */
[----:B------:R-:W-:Y:S01]  /*5090*/  IMAD.MOV.U32 R5, RZ, RZ, RZ ;  /* 0x000000ffff057224 */ /* 0x000fe200078e00ff */
[----:B------:R-:W-:Y:S01]  /*50a0*/  CS2R R6, SRZ ;  /* 0x0000000000067805 */ /* 0x000fe2000001ff00 */
[----:B------:R-:W-:-:S02]  /*50b0*/  @!P3 IMAD R43, R3, 0x30, R20 ;  /* 0x00000030032bb824 */ /* 0x000fc400078e0214 */
[----:B------:R-:W-:Y:S02]  /*50c0*/  IMAD.X R33, R14, 0x1, R15, P1 ;  /* 0x000000010e217824 */ /* 0x000fe400008e060f */
[----:B------:R-:W-:Y:S02]  /*50d0*/  @!P3 IMAD.MOV.U32 R56, RZ, RZ, R34 ;  /* 0x000000ffff38b224 */ /* 0x000fe400078e0022 */
[----:B------:R-:W-:Y:S02]  /*50e0*/  @!P3 IMAD.MOV.U32 R57, RZ, RZ, R39 ;  /* 0x000000ffff39b224 */ /* 0x000fe400078e0027 */
[----:B------:R-:W-:Y:S02]  /*50f0*/  @!P3 IMAD.MOV.U32 R58, RZ, RZ, R36 ;  /* 0x000000ffff3ab224 */ /* 0x000fe400078e0024 */
[----:B------:R-:W-:Y:S01]  /*5100*/  @!P3 IMAD.MOV.U32 R59, RZ, RZ, R35 ;  /* 0x000000ffff3bb224 */ /* 0x000fe200078e0023 */
[----:B------:R-:W-:Y:S04]  /*5110*/  @!P3 STS.128 [R43+0x20], R4 ;  /* 0x000020042b00b388 */ /* 0x000fe80000000c00 */
[----:B------:R-:W-:Y:S04]  /*5120*/  @!P3 STS.64 [R43], R32 ;  /* 0x000000202b00b388 */ /* 0x000fe80000000a00 */
[----:B------:R-:W-:Y:S04]  /*5130*/  @!P3 STS.64 [R43+0x8], RZ ;  /* 0x000008ff2b00b388 */ /* 0x000fe80000000a00 */
[----:B------:R-:W-:Y:S01]  /*5140*/  @!P3 STS.128 [R43+0x10], R56 ;  /* 0x000010382b00b388 */ /* 0x000fe20000000c00 */
[----:B------:R-:W-:-:S02]  /*5150*/  UMOV UR4, 0x400 ;  /* 0x0000040000047882 */ /* 0x000fc40000000000 */
[----:B0-----:R-:W-:Y:S01]  /*5160*/  ULEA UR4, UR5, UR4, 0x18 ;  /* 0x0000000405047291 */ /* 0x001fe2000f8ec0ff */
[----:B------:R-:W-:Y:S08]  /*5170*/  BAR.SYNC.DEFER_BLOCKING 0x0 ;  /* 0x0000000000007b1d */ /* 0x000ff00000010000 */
[----:B------:R-:W0:Y:S04]  /*5180*/  LDS.64 R40, [UR4+0x30] ;  /* 0x00003004ff287984 */ /* 0x000e280008000a00 */
[----:B------:R-:W1:Y:S04]  /*5190*/  LDS.64 R28, [UR4] ;  /* 0x00000004ff1c7984 */ /* 0x000e680008000a00 */
[----:B------:R-:W2:Y:S04]  /*51a0*/  LDS.128 R20, [UR4+0x10] ;  /* 0x00001004ff147984 */ /* 0x000ea80008000c00 */
[----:B------:R-:W3:Y:S04]  /*51b0*/  LDS.128 R24, [UR4+0x40] ;  /* 0x00004004ff187984 */ /* 0x000ee80008000c00 */
[----:B------:R-:W-:Y:S04]  /*51c0*/  LDS.64 R6, [UR4+0x60] ;  /* 0x00006004ff067984 */ /* 0x000fe80008000a00 */
[----:B------:R-:W4:Y:S04]  /*51d0*/  LDS.128 R8, [UR4+0x70] ;  /* 0x00007004ff087984 */ /* 0x000f280008000c00 */
[----:B------:R-:W-:Y:S04]  /*51e0*/  LDS.128 R12, [UR4+0x20] ;  /* 0x00002004ff0c7984 */ /* 0x000fe80008000c00 */
[----:B------:R-:W4:Y:S01]  /*51f0*/  LDS R31, [UR4+0x50] ;  /* 0x00005004ff1f7984 */ /* 0x000f220008000800 */
[----:B------:R-:W-:-:S02]  /*5200*/  ISETP.NE.AND P6, PT, R3, 0x1, PT ;  /* 0x000000010300780c */ /* 0x000fc40003fc5270 */
[----:B------:R-:W-:Y:S01]  /*5210*/  ISETP.NE.AND P2, PT, R3, 0x2, PT ;  /* 0x000000020300780c */ /* 0x000fe20003f45270 */
[----:B------:R-:W-:Y:S01]  /*5220*/  LDS R38, [UR4+0x80] ;  /* 0x00008004ff267984 */ /* 0x000fe20008000800 */
[----:B0-----:R-:W-:Y:S02]  /*5230*/  ISETP.NE.U32.AND P0, PT, R40, RZ, PT ;  /* 0x000000ff2800720c */ /* 0x001fe40003f05070 */
[----:B-1----:R-:W-:Y:S02]  /*5240*/  IADD3 R47, P1, PT, R28, R40, RZ ;  /* 0x000000281c2f7210 */ /* 0x002fe40007f3e0ff */
[----:B------:R-:W-:-:S03]  /*5250*/  ISETP.NE.AND.EX P0, PT, R41, RZ, PT, P0 ;  /* 0x000000ff2900720c */ /* 0x000fc60003f05300 */
[----:B------:R-:W-:Y:S01]  /*5260*/  IMAD.X R51, R29, 0x1, R41, P1 ;  /* 0x000000011d337824 */ /* 0x000fe200008e0629 */
[----:B--2---:R-:W-:Y:S01]  /*5270*/  FSEL R55, R22, RZ, !P6 ;  /* 0x000000ff16377208 */ /* 0x004fe20007000000 */
[----:B---3--:R-:W-:Y:S01]  /*5280*/  DADD R42, R22, R26 ;  /* 0x00000000162a7229 */ /* 0x008fe2000000001a */
[----:B------:R-:W-:Y:S01]  /*5290*/  FSEL R59, R23, RZ, !P6 ;  /* 0x000000ff173b7208 */ /* 0x000fe20007000000 */
[----:B------:R-:W-:Y:S01]  /*52a0*/  DADD R40, R20, R24 ;  /* 0x0000000014287229 */ /* 0x000fe20000000018 */
[----:B------:R-:W-:Y:S02]  /*52b0*/  FSEL R53, R20, RZ, !P6 ;  /* 0x000000ff14357208 */ /* 0x000fe40007000000 */
[----:B------:R-:W-:Y:S02]  /*52c0*/  FSEL R57, R21, RZ, !P6 ;  /* 0x000000ff15397208 */ /* 0x000fe40007000000 */
[----:B------:R-:W0:Y:S01]  /*52d0*/  LDS.128 R20, [UR4+0xa0] ;  /* 0x0000a004ff147984 */ /* 0x000e220008000c00 */
[----:B------:R-:W-:-:S02]  /*52e0*/  SEL R5, R47, R28, !P2 ;  /* 0x0000001c2f057207 */ /* 0x000fc40005000000 */
[----:B------:R-:W-:Y:S02]  /*52f0*/  SEL R30, R51, R29, !P2 ;  /* 0x0000001d331e7207 */ /* 0x000fe40005000000 */
[----:B------:R-:W1:Y:S01]  /*5300*/  LDS.64 R28, [UR4+0x90] ;  /* 0x00009004ff1c7984 */ /* 0x000e620008000a00 */
[----:B------:R-:W-:Y:S02]  /*5310*/  FSEL R42, R42, R26, !P0 ;  /* 0x0000001a2a2a7208 */ /* 0x000fe40004000000 */
[----:B------:R-:W-:Y:S02]  /*5320*/  FSEL R43, R43, R27, !P0 ;  /* 0x0000001b2b2b7208 */ /* 0x000fe40004000000 */
[----:B------:R-:W-:Y:S02]  /*5330*/  FSEL R44, R40, R24, !P0 ;  /* 0x00000018282c7208 */ /* 0x000fe40004000000 */
[----:B------:R-:W-:Y:S02]  /*5340*/  FSEL R45, R41, R25, !P0 ;  /* 0x00000019292d7208 */ /* 0x000fe40004000000 */
[----:B------:R-:W2:Y:S01]  /*5350*/  LDS.128 R24, [UR4+0xd0] ;  /* 0x0000d004ff187984 */ /* 0x000ea20008000c00 */
[----:B------:R-:W-:-:S03]  /*5360*/  FSEL R53, R44, R53, !P2 ;  /* 0x000000352c357208 */ /* 0x000fc60005000000 */
[----:B------:R-:W3:Y:S01]  /*5370*/  LDS.64 R40, [UR4+0xc0] ;  /* 0x0000c004ff287984 */ /* 0x000ee20008000a00 */
[----:B------:R-:W-:Y:S01]  /*5380*/  FSEL R57, R45, R57, !P2 ;  /* 0x000000392d397208 */ /* 0x000fe20005000000 */
[----:B----4-:R-:W-:Y:S01]  /*5390*/  DADD R44, R8, R44 ;  /* 0x00000000082c7229 */ /* 0x010fe2000000002c */
[----:B------:R-:W-:Y:S02]  /*53a0*/  ISETP.NE.U32.AND P3, PT, R6, RZ, PT ;  /* 0x000000ff0600720c */ /* 0x000fe40003f65070 */
[----:B------:R-:W-:Y:S02]  /*53b0*/  FSEL R55, R42, R55, !P2 ;  /* 0x000000372a377208 */ /* 0x000fe40005000000 */
[----:B------:R-:W-:Y:S01]  /*53c0*/  FSEL R59, R43, R59, !P2 ;  /* 0x0000003b2b3b7208 */ /* 0x000fe20005000000 */
[----:B------:R-:W-:Y:S01]  /*53d0*/  DADD R42, R10, R42 ;  /* 0x000000000a2a7229 */ /* 0x000fe2000000002a */
[C---:B------:R-:W-:Y:S02]  /*53e0*/  @!P0 VIMNMX R31, PT, PT, R12.reuse, R31, PT ;  /* 0x0000001f0c1f8248 */ /* 0x040fe40003fe0100 */
[----:B------:R-:W-:-:S02]  /*53f0*/  SEL R12, R12, RZ, !P6 ;  /* 0x000000ff0c0c7207 */ /* 0x000fc40007000000 */
[----:B------:R-:W-:Y:S02]  /*5400*/  ISETP.NE.AND.EX P0, PT, R7, RZ, PT, P3 ;  /* 0x000000ff0700720c */ /* 0x000fe40003f05330 */
[----:B------:R-:W-:Y:S02]  /*5410*/  IADD3 R61, P6, PT, R6, R47, RZ ;  /* 0x0000002f063d7210 */ /* 0x000fe40007fde0ff */
[----:B------:R-:W-:Y:S02]  /*5420*/  ISETP.NE.AND P1, PT, R3, 0x3, PT ;  /* 0x000000030300780c */ /* 0x000fe40003f25270 */
[----:B------:R-:W-:Y:S01]  /*5430*/  SEL R47, R31, R12, !P2 ;  /* 0x0000000c1f2f7207 */ /* 0x000fe20005000000 */
[----:B------:R-:W-:Y:S01]  /*5440*/  IMAD.X R63, R7, 0x1, R51, P6 ;  /* 0x00000001073f7824 */ /* 0x000fe200030e0633 */
[C---:B------:R-:W-:Y:S02]  /*5450*/  ISETP.NE.AND P5, PT, R3.reuse, 0x4, PT ;  /* 0x000000040300780c */ /* 0x040fe40003fa5270 */
[----:B------:R-:W-:-:S02]  /*5460*/  ISETP.NE.AND P4, PT, R3, 0x5, PT ;  /* 0x000000050300780c */ /* 0x000fc40003f85270 */
[C---:B------:R-:W-:Y:S02]  /*5470*/  ISETP.NE.AND P3, PT, R3.reuse, 0x6, PT ;  /* 0x000000060300780c */ /* 0x040fe40003f65270 */
[----:B------:R-:W-:Y:S02]  /*5480*/  ISETP.NE.AND P2, PT, R3, 0x7, PT ;  /* 0x000000070300780c */ /* 0x000fe40003f45270 */
[----:B------:R-:W-:Y:S01]  /*5490*/  SHFL.UP PT, R3, R4, 0x1, RZ ;  /* 0x0420000004037989 */ /* 0x000fe200000e00ff */
[----:B------:R-:W-:Y:S02]  /*54a0*/  SEL R12, R61, R5, !P1 ;  /* 0x000000053d0c7207 */ /* 0x000fe40004800000 */
[----:B------:R-:W-:Y:S01]  /*54b0*/  FSEL R8, R44, R8, !P0 ;  /* 0x000000082c087208 */ /* 0x000fe20004000000 */
[----:B------:R-:W4:Y:S01]  /*54c0*/  LDS.128 R4, [UR4+0x100] ;  /* 0x00010004ff047984 */ /* 0x000f220008000c00 */
[----:B------:R-:W-:Y:S02]  /*54d0*/  FSEL R9, R45, R9, !P0 ;  /* 0x000000092d097208 */ /* 0x000fe40004000000 */
[----:B------:R-:W-:Y:S01]  /*54e0*/  FSEL R42, R42, R10, !P0 ;  /* 0x0000000a2a2a7208 */ /* 0x000fe20004000000 */
[----:B------:R-:W4:Y:S01]  /*54f0*/  LDS R44, [UR4+0xb0] ;  /* 0x0000b004ff2c7984 */ /* 0x000f220008000800 */
[----:B------:R-:W-:-:S03]  /*5500*/  FSEL R43, R43, R11, !P0 ;  /* 0x0000000b2b2b7208 */ /* 0x000fc60004000000 */
[----:B------:R-:W4:Y:S01]  /*5510*/  LDS.64 R10, [UR4+0xf0] ;  /* 0x0000f004ff0a7984 */ /* 0x000f220008000a00 */
[----:B------:R-:W-:Y:S02]  /*5520*/  FSEL R53, R8, R53, !P1 ;  /* 0x0000003508357208 */ /* 0x000fe40004800000 */
[----:B------:R-:W-:Y:S01]  /*5530*/  FSEL R57, R9, R57, !P1 ;  /* 0x0000003909397208 */ /* 0x000fe20004800000 */
[----:B------:R-:W4:Y:S01]  /*5540*/  LDS R45, [UR4+0xe0] ;  /* 0x0000e004ff2d7984 */ /* 0x000f220008000800 */
[----:B------:R-:W-:Y:S01]  /*5550*/  FSEL R55, R42, R55, !P1 ;  /* 0x000000372a377208 */ /* 0x000fe20004800000 */
[----:B0-----:R-:W-:Y:S01]  /*5560*/  DADD R8, R20, R8 ;  /* 0x0000000014087229 */ /* 0x001fe20000000008 */
[----:B------:R-:W-:Y:S01]  /*5570*/  FSEL R51, R43, R59, !P1 ;  /* 0x0000003b2b337208 */ /* 0x000fe20004800000 */
[----:B------:R-:W-:Y:S01]  /*5580*/  DADD R42, R22, R42 ;  /* 0x00000000162a7229 */ /* 0x000fe2000000002a */
[----:B------:R-:W-:Y:S02]  /*5590*/  @!P0 VIMNMX R38, PT, PT, R31, R38, PT ;  /* 0x000000261f268248 */ /* 0x000fe40003fe0100 */
[----:B-1----:R-:W-:-:S02]  /*55a0*/  ISETP.NE.U32.AND P0, PT, R28, RZ, PT ;  /* 0x000000ff1c00720c */ /* 0x002fc40003f05070 */
[----:B------:R-:W-:Y:S02]  /*55b0*/  IADD3 R61, P6, PT, R28, R61, RZ ;  /* 0x0000003d1c3d7210 */ /* 0x000fe40007fde0ff */
[----:B------:R-:W-:Y:S02]  /*55c0*/  ISETP.NE.AND.EX P0, PT, R29, RZ, PT, P0 ;  /* 0x000000ff1d00720c */ /* 0x000fe40003f05300 */
[----:B------:R-:W-:Y:S01]  /*55d0*/  SEL R46, R63, R30, !P1 ;  /* 0x0000001e3f2e7207 */ /* 0x000fe20004800000 */
[----:B------:R-:W-:Y:S01]  /*55e0*/  IMAD.X R63, R29, 0x1, R63, P6 ;  /* 0x000000011d3f7824 */ /* 0x000fe200030e063f */
[----:B------:R-:W-:Y:S01]  /*55f0*/  FSEL R8, R8, R20, !P0 ;  /* 0x0000001408087208 */ /* 0x000fe20004000000 */
[----:B------:R-:W0:Y:S01]  /*5600*/  LDS.128 R28, [UR4+0x130] ;  /* 0x00013004ff1c7984 */ /* 0x000e220008000c00 */
[----:B------:R-:W-:Y:S02]  /*5610*/  FSEL R9, R9, R21, !P0 ;  /* 0x0000001509097208 */ /* 0x000fe40004000000 */
[----:B------:R-:W-:-:S02]  /*5620*/  FSEL R20, R42, R22, !P0 ;  /* 0x000000162a147208 */ /* 0x000fc40004000000 */
[----:B------:R-:W-:Y:S02]  /*5630*/  FSEL R21, R43, R23, !P0 ;  /* 0x000000172b157208 */ /* 0x000fe40004000000 */
[----:B------:R-:W1:Y:S01]  /*5640*/  LDS.64 R42, [UR4+0x120] ;  /* 0x00012004ff2a7984 */ /* 0x000e620008000a00 */
[----:B------:R-:W-:Y:S02]  /*5650*/  FSEL R53, R8, R53, !P5 ;  /* 0x0000003508357208 */ /* 0x000fe40006800000 */
[----:B------:R-:W-:Y:S01]  /*5660*/  FSEL R57, R9, R57, !P5 ;  /* 0x0000003909397208 */ /* 0x000fe20006800000 */
[----:B--2---:R-:W-:Y:S01]  /*5670*/  DADD R8, R24, R8 ;  /* 0x0000000018087229 */ /* 0x004fe20000000008 */
[----:B------:R-:W-:Y:S02]  /*5680*/  SEL R47, R38, R47, !P1 ;  /* 0x0000002f262f7207 */ /* 0x000fe40004800000 */
[----:B---3--:R-:W-:Y:S02]  /*5690*/  ISETP.NE.U32.AND P1, PT, R40, RZ, PT ;  /* 0x000000ff2800720c */ /* 0x008fe40003f25070 */
[----:B------:R-:W-:-:S02]  /*56a0*/  FSEL R55, R20, R55, !P5 ;  /* 0x0000003714377208 */ /* 0x000fc40006800000 */
[----:B------:R-:W-:Y:S01]  /*56b0*/  FSEL R59, R21, R51, !P5 ;  /* 0x00000033153b7208 */ /* 0x000fe20006800000 */
[----:B------:R-:W-:Y:S01]  /*56c0*/  DADD R20, R26, R20 ;  /* 0x000000001a147229 */ /* 0x000fe20000000014 */
[----:B------:R-:W-:-:S04]  /*56d0*/  ISETP.NE.AND.EX P1, PT, R41, RZ, PT, P1 ;  /* 0x000000ff2900720c */ /* 0x000fc80003f25310 */
[----:B------:R-:W-:Y:S02]  /*56e0*/  FSEL R24, R8, R24, !P1 ;  /* 0x0000001808187208 */ /* 0x000fe40004800000 */
[----:B------:R-:W-:Y:S02]  /*56f0*/  FSEL R25, R9, R25, !P1 ;  /* 0x0000001909197208 */ /* 0x000fe40004800000 */
[----:B------:R-:W-:Y:S01]  /*5700*/  FSEL R51, R24, R53, !P4 ;  /* 0x0000003518337208 */ /* 0x000fe20006000000 */
[----:B------:R-:W-:Y:S01]  /*5710*/  LDS.64 R8, [UR4+0x150] ;  /* 0x00015004ff087984 */ /* 0x000fe20008000a00 */
[----:B------:R-:W-:Y:S02]  /*5720*/  FSEL R26, R20, R26, !P1 ;  /* 0x0000001a141a7208 */ /* 0x000fe40004800000 */
[----:B------:R-:W-:Y:S02]  /*5730*/  FSEL R27, R21, R27, !P1 ;  /* 0x0000001b151b7208 */ /* 0x000fe40004800000 */
[----:B------:R-:W-:Y:S01]  /*5740*/  FSEL R53, R25, R57, !P4 ;  /* 0x0000003919357208 */ /* 0x000fe20006000000 */
[----:B----4-:R-:W-:Y:S01]  /*5750*/  DADD R24, R4, R24 ;  /* 0x0000000004187229 */ /* 0x010fe20000000018 */
[----:B------:R-:W-:-:S02]  /*5760*/  @!P0 VIMNMX R44, PT, PT, R38, R44, PT ;  /* 0x0000002c262c8248 */ /* 0x000fc40003fe0100 */
[----:B------:R-:W-:Y:S02]  /*5770*/  SEL R22, R61, R12, !P5 ;  /* 0x0000000c3d167207 */ /* 0x000fe40006800000 */
[----:B------:R-:W-:Y:S01]  /*5780*/  IADD3 R23, P6, PT, R40, R61, RZ ;  /* 0x0000003d28177210 */ /* 0x000fe20007fde0ff */
[----:B------:R-:W2:Y:S01]  /*5790*/  LDS R12, [UR4+0x110] ;  /* 0x00011004ff0c7984 */ /* 0x000ea20008000800 */
[----:B------:R-:W-:Y:S02]  /*57a0*/  ISETP.NE.U32.AND P0, PT, R10, RZ, PT ;  /* 0x000000ff0a00720c */ /* 0x000fe40003f05070 */
[----:B------:R-:W-:Y:S02]  /*57b0*/  FSEL R55, R26, R55, !P4 ;  /* 0x000000371a377208 */ /* 0x000fe40006000000 */
[----:B------:R-:W-:Y:S01]  /*57c0*/  FSEL R57, R27, R59, !P4 ;  /* 0x0000003b1b397208 */ /* 0x000fe20006000000 */
[----:B------:R-:W-:Y:S01]  /*57d0*/  DADD R26, R6, R26 ;  /* 0x00000000061a7229 */ /* 0x000fe2000000001a */
[----:B------:R-:W-:-:S02]  /*57e0*/  SEL R46, R63, R46, !P5 ;  /* 0x0000002e3f2e7207 */ /* 0x000fc40006800000 */
[C---:B------:R-:W-:Y:S02]  /*57f0*/  SEL R38, R44.reuse, R47, !P5 ;  /* 0x0000002f2c267207 */ /* 0x040fe40006800000 */
[----:B------:R-:W-:Y:S02]  /*5800*/  @!P1 VIMNMX R45, PT, PT, R44, R45, PT ;  /* 0x0000002d2c2d9248 */ /* 0x000fe40003fe0100 */
[----:B------:R-:W-:Y:S02]  /*5810*/  IADD3 R47, P5, PT, R10, R23, RZ ;  /* 0x000000170a2f7210 */ /* 0x000fe40007fbe0ff */
[----:B------:R-:W-:Y:S01]  /*5820*/  ISETP.NE.AND.EX P1, PT, R11, RZ, PT, P0 ;  /* 0x000000ff0b00720c */ /* 0x000fe20003f25300 */
[----:B------:R-:W-:Y:S01]  /*5830*/  LDS R10, [UR4+0x140] ;  /* 0x00014004ff0a7984 */ /* 0x000fe20008000800 */
[----:B------:R-:W-:-:S03]  /*5840*/  SEL R40, R23, R22, !P4 ;  /* 0x0000001617287207 */ /* 0x000fc60006000000 */
[----:B------:R-:W3:Y:S01]  /*5850*/  LDS.128 R20, [UR4+0x160] ;  /* 0x00016004ff147984 */ /* 0x000ee20008000c00 */
[----:B------:R-:W-:Y:S02]  /*5860*/  FSEL R4, R24, R4, !P1 ;  /* 0x0000000418047208 */ /* 0x000fe40004800000 */
[----:B------:R-:W-:Y:S02]  /*5870*/  FSEL R5, R25, R5, !P1 ;  /* 0x0000000519057208 */ /* 0x000fe40004800000 */
[----:B------:R-:W-:Y:S02]  /*5880*/  FSEL R24, R26, R6, !P1 ;  /* 0x000000061a187208 */ /* 0x000fe40004800000 */
[----:B------:R-:W-:Y:S02]  /*5890*/  FSEL R25, R27, R7, !P1 ;  /* 0x000000071b197208 */ /* 0x000fe40004800000 */
[----:B0-----:R-:W-:Y:S01]  /*58a0*/  DADD R6, R28, R4 ;  /* 0x000000001c067229 */ /* 0x001fe20000000004 */
[----:B------:R-:W-:Y:S01]  /*58b0*/  IMAD.X R41, R41, 0x1, R63, P6 ;  /* 0x0000000129297824 */ /* 0x000fe200030e063f */
[----:B-1----:R-:W-:-:S03]  /*58c0*/  ISETP.NE.U32.AND P0, PT, R42, RZ, PT ;  /* 0x000000ff2a00720c */ /* 0x002fc60003f05070 */
[----:B------:R-:W-:Y:S01]  /*58d0*/  IMAD.X R59, R11, 0x1, R41, P5 ;  /* 0x000000010b3b7824 */ /* 0x000fe200028e0629 */
[----:B------:R-:W-:Y:S01]  /*58e0*/  ISETP.NE.AND.EX P0, PT, R43, RZ, PT, P0 ;  /* 0x000000ff2b00720c */ /* 0x000fe20003f05300 */
[----:B------:R-:W-:Y:S03]  /*58f0*/  LDS R11, [UR4+0x170] ;  /* 0x00017004ff0b7984 */ /* 0x000fe60008000800 */
[----:B------:R-:W-:Y:S02]  /*5900*/  FSEL R26, R6, R28, !P0 ;  /* 0x0000001c061a7208 */ /* 0x000fe40004000000 */
[----:B------:R-:W-:Y:S02]  /*5910*/  FSEL R27, R7, R29, !P0 ;  /* 0x0000001d071b7208 */ /* 0x000fe40004000000 */
[----:B------:R-:W-:Y:S01]  /*5920*/  LDS.64 R6, [UR4+0x8] ;  /* 0x00000804ff067984 */ /* 0x000fe20008000a00 */
[----:B------:R-:W-:-:S02]  /*5930*/  FSEL R51, R4, R51, !P3 ;  /* 0x0000003304337208 */ /* 0x000fc40005800000 */
[----:B------:R-:W-:Y:S01]  /*5940*/  FSEL R53, R5, R53, !P3 ;  /* 0x0000003505357208 */ /* 0x000fe20005800000 */
[----:B------:R-:W-:Y:S01]  /*5950*/  DADD R4, R30, R24 ;  /* 0x000000001e047229 */ /* 0x000fe20000000018 */
[----:B------:R-:W0:Y:S04]  /*5960*/  SHFL.UP PT, R34, R34, 0x1, RZ ;  /* 0x0420000022227989 */ /* 0x000e2800000e00ff */
[----:B------:R-:W1:Y:S04]  /*5970*/  SHFL.UP PT, R39, R39, 0x1, RZ ;  /* 0x0420000027277989 */ /* 0x000e6800000e00ff */
[----:B------:R-:W4:Y:S04]  /*5980*/  SHFL.UP PT, R36, R36, 0x1, RZ ;  /* 0x0420000024247989 */ /* 0x000f2800000e00ff */
[----:B------:R-:W4:Y:S01]  /*5990*/  SHFL.UP PT, R35, R35, 0x1, RZ ;  /* 0x0420000023237989 */ /* 0x000f2200000e00ff */
[----:B--2---:R-:W-:-:S02]  /*59a0*/  @!P1 VIMNMX R12, PT, PT, R45, R12, PT ;  /* 0x0000000c2d0c9248 */ /* 0x004fc40003fe0100 */
[----:B------:R-:W-:Y:S02]  /*59b0*/  FSEL R55, R24, R55, !P3 ;  /* 0x0000003718377208 */ /* 0x000fe40005800000 */
[----:B------:R-:W-:Y:S02]  /*59c0*/  FSEL R57, R25, R57, !P3 ;  /* 0x0000003919397208 */ /* 0x000fe40005800000 */
[----:B------:R-:W-:Y:S02]  /*59d0*/  FSEL R24, R4, R30, !P0 ;  /* 0x0000001e04187208 */ /* 0x000fe40004000000 */
[----:B------:R-:W-:Y:S02]  /*59e0*/  FSEL R25, R5, R31, !P0 ;  /* 0x0000001f05197208 */ /* 0x000fe40004000000 */
[----:B------:R-:W-:Y:S02]  /*59f0*/  ISETP.NE.U32.AND P1, PT, R8, RZ, PT ;  /* 0x000000ff0800720c */ /* 0x000fe40003f25070 */
[----:B------:R-:W-:-:S02]  /*5a00*/  FSEL R28, R26, R51, !P2 ;  /* 0x000000331a1c7208 */ /* 0x000fc40005000000 */
[----:B------:R-:W-:Y:S01]  /*5a10*/  FSEL R29, R27, R53, !P2 ;  /* 0x000000351b1d7208 */ /* 0x000fe20005000000 */
[----:B---3--:R-:W-:Y:S01]  /*5a20*/  DADD R26, R20, R26 ;  /* 0x00000000141a7229 */ /* 0x008fe2000000001a */
[----:B------:R-:W-:Y:S02]  /*5a30*/  @!P0 VIMNMX R10, PT, PT, R12, R10, PT ;  /* 0x0000000a0c0a8248 */ /* 0x000fe40003fe0100 */
[----:B------:R-:W-:Y:S02]  /*5a40*/  ISETP.GE.U32.AND P0, PT, R37, 0x20, PT ;  /* 0x000000202500780c */ /* 0x000fe40003f06070 */
[----:B------:R-:W-:Y:S02]  /*5a50*/  ISETP.NE.AND.EX P1, PT, R9, RZ, PT, P1 ;  /* 0x000000ff0900720c */ /* 0x000fe40003f25310 */
[----:B------:R-:W-:Y:S02]  /*5a60*/  FSEL R30, R24, R55, !P2 ;  /* 0x00000037181e7208 */ /* 0x000fe40005000000 */
[----:B------:R-:W-:Y:S01]  /*5a70*/  FSEL R31, R25, R57, !P2 ;  /* 0x00000039191f7208 */ /* 0x000fe20005000000 */
[----:B------:R-:W-:Y:S01]  /*5a80*/  DADD R24, R22, R24 ;  /* 0x0000000016187229 */ /* 0x000fe20000000018 */
[----:B------:R-:W-:-:S02]  /*5a90*/  SEL R40, R47, R40, !P3 ;  /* 0x000000282f287207 */ /* 0x000fc40005800000 */
[----:B------:R-:W-:Y:S02]  /*5aa0*/  IADD3 R47, P5, PT, R42, R47, RZ ;  /* 0x0000002f2a2f7210 */ /* 0x000fe40007fbe0ff */
[----:B------:R-:W-:Y:S02]  /*5ab0*/  SEL R44, R41, R46, !P4 ;  /* 0x0000002e292c7207 */ /* 0x000fe40006000000 */
[----:B------:R-:W-:Y:S01]  /*5ac0*/  SEL R41, R45, R38, !P4 ;  /* 0x000000262d297207 */ /* 0x000fe20006000000 */
[----:B------:R-:W-:Y:S01]  /*5ad0*/  IMAD.X R43, R43, 0x1, R59, P5 ;  /* 0x000000012b2b7824 */ /* 0x000fe200028e063b */
[----:B------:R-:W-:Y:S02]  /*5ae0*/  IADD3 R54, P4, PT, R8, R47, RZ ;  /* 0x0000002f08367210 */ /* 0x000fe40007f9e0ff */
[----:B------:R-:W-:Y:S02]  /*5af0*/  FSEL R74, R26, R20, !P1 ;  /* 0x000000141a4a7208 */ /* 0x000fe40004800000 */
[----:B------:R-:W-:Y:S01]  /*5b00*/  FSEL R71, R27, R21, !P1 ;  /* 0x000000151b477208 */ /* 0x000fe20004800000 */
[----:B------:R2:W3:Y:S01]  /*5b10*/  SHFL.UP PT, R4, R32, 0x1, RZ ;  /* 0x0420000020047989 */ /* 0x0004e200000e00ff */
[----:B------:R-:W-:-:S02]  /*5b20*/  SEL R38, R59, R44, !P3 ;  /* 0x0000002c3b267207 */ /* 0x000fc40005800000 */
[----:B------:R-:W-:Y:S01]  /*5b30*/  SEL R41, R12, R41, !P3 ;  /* 0x000000290c297207 */ /* 0x000fe20005800000 */
[----:B------:R4:W3:Y:S01]  /*5b40*/  SHFL.UP PT, R5, R33, 0x1, RZ ;  /* 0x0420000021057989 */ /* 0x0008e200000e00ff */
[----:B------:R-:W-:Y:S01]  /*5b50*/  FSEL R26, R24, R22, !P1 ;  /* 0x00000016181a7208 */ /* 0x000fe20004800000 */
[----:B------:R-:W-:Y:S01]  /*5b60*/  IMAD.X R55, R9, 0x1, R43, P4 ;  /* 0x0000000109377824 */ /* 0x000fe200020e062b */
[----:B------:R-:W-:Y:S01]  /*5b70*/  FSEL R27, R25, R23, !P1 ;  /* 0x00000017191b7208 */ /* 0x000fe20004800000 */
[----:B0-----:R-:W-:Y:S01]  /*5b80*/  IMAD.MOV.U32 R20, RZ, RZ, R34 ;  /* 0x000000ffff147224 */ /* 0x001fe200078e0022 */
[----:B--2---:R-:W-:Y:S01]  /*5b90*/  SEL R32, R43, R38, !P2 ;  /* 0x000000262b207207 */ /* 0x004fe20005000000 */
[----:B-1----:R-:W-:Y:S01]  /*5ba0*/  IMAD.MOV.U32 R21, RZ, RZ, R39 ;  /* 0x000000ffff157224 */ /* 0x002fe200078e0027 */
[C---:B------:R-:W-:Y:S01]  /*5bb0*/  SEL R12, R10.reuse, R41, !P2 ;  /* 0x000000290a0c7207 */ /* 0x040fe20005000000 */
[----:B----4-:R-:W-:Y:S01]  /*5bc0*/  IMAD.MOV.U32 R22, RZ, RZ, R36 ;  /* 0x000000ffff167224 */ /* 0x010fe200078e0024 */
[----:B------:R-:W-:Y:S01]  /*5bd0*/  SEL R33, R47, R40, !P2 ;  /* 0x000000282f217207 */ /* 0x000fe20005000000 */
[----:B------:R-:W-:Y:S01]  /*5be0*/  IMAD.MOV.U32 R23, RZ, RZ, R35 ;  /* 0x000000ffff177224 */ /* 0x000fe200078e0023 */
[----:B------:R-:W-:Y:S01]  /*5bf0*/  @!P1 VIMNMX R11, PT, PT, R10, R11, PT ;  /* 0x0000000b0a0b9248 */ /* 0x000fe20003fe0100 */
[----:B------:R-:W-:-:S02]  /*5c00*/  IMAD.MOV.U32 R24, RZ, RZ, R74 ;  /* 0x000000ffff187224 */ /* 0x000fc400078e004a */
[----:B------:R-:W-:Y:S01]  /*5c10*/  IMAD.MOV.U32 R25, RZ, RZ, R71 ;  /* 0x000000ffff197224 */ /* 0x000fe200078e0047 */
[----:B------:R-:W-:Y:S06]  /*5c20*/  @!P0 BRA `(.L_x_689) ;  /* 0x0000000000508947 */ /* 0x000fec0003800000 */
[C---:B---3--:R-:W-:Y:S01]  /*5c30*/  ISETP.NE.U32.AND P0, PT, R4.reuse, RZ, PT ;  /* 0x000000ff0400720c */ /* 0x048fe20003f05070 */
[----:B------:R-:W-:Y:S01]  /*5c40*/  DADD R8, R22, R30 ;  /* 0x0000000016087229 */ /* 0x000fe2000000001e */
[----:B------:R-:W-:Y:S01]  /*5c50*/  ISETP.NE.AND P2, PT, R77, RZ, PT ;  /* 0x000000ff4d00720c */ /* 0x000fe20003f45270 */
[----:B------:R-:W-:Y:S01]  /*5c60*/  DADD R6, R20, R28 ;  /* 0x0000000014067229 */ /* 0x000fe2000000001c */
[C---:B------:R-:W-:Y:S02]  /*5c70*/  ISETP.NE.AND.EX P0, PT, R5.reuse, RZ, PT, P0 ;  /* 0x000000ff0500720c */ /* 0x040fe40003f05300 */
[----:B------:R-:W-:Y:S02]  /*5c80*/  SEL R4, R4, RZ, P2 ;  /* 0x000000ff04047207 */ /* 0x000fe40001000000 */
[----:B------:R-:W-:Y:S02]  /*5c90*/  SEL R5, R5, RZ, P2 ;  /* 0x000000ff05057207 */ /* 0x000fe40001000000 */
[----:B------:R-:W-:-:S05]  /*5ca0*/  IADD3 R4, P1, PT, R4, R33, RZ ;  /* 0x0000002104047210 */ /* 0x000fca0007f3e0ff */
[----:B------:R-:W-:Y:S01]  /*5cb0*/  @P2 FSEL R30, R8, R22, !P0 ;  /* 0x00000016081e2208 */ /* 0x000fe20004000000 */
[----:B------:R-:W-:Y:S01]  /*5cc0*/  IMAD.X R5, R5, 0x1, R32, P1 ;  /* 0x0000000105057824 */ /* 0x000fe200008e0620 */
[----:B------:R-:W-:Y:S02]  /*5cd0*/  @P2 FSEL R31, R9, R23, !P0 ;  /* 0x00000017091f2208 */ /* 0x000fe40004000000 */
[----:B------:R-:W-:Y:S01]  /*5ce0*/  @P2 FSEL R28, R6, R20, !P0 ;  /* 0x00000014061c2208 */ /* 0x000fe20004000000 */
[----:B------:R-:W-:Y:S01]  /*5cf0*/  IMAD.MOV.U32 R22, RZ, RZ, R30 ;  /* 0x000000ffff167224 */ /* 0x000fe200078e001e */
[----:B------:R-:W-:Y:S01]  /*5d00*/  @P2 FSEL R29, R7, R21, !P0 ;  /* 0x00000015071d2208 */ /* 0x000fe20004000000 */
[----:B------:R-:W-:Y:S01]  /*5d10*/  IMAD.MOV.U32 R23, RZ, RZ, R31 ;  /* 0x000000ffff177224 */ /* 0x000fe200078e001f */
[----:B------:R-:W-:Y:S01]  /*5d20*/  @!P0 VIMNMX R3, PT, PT, R3, R12, PT ;  /* 0x0000000c03038248 */ /* 0x000fe20003fe0100 */
[----:B------:R-:W-:Y:S02]  /*5d30*/  IMAD.MOV.U32 R20, RZ, RZ, R28 ;  /* 0x000000ffff147224 */ /* 0x000fe400078e001c */
[----:B------:R-:W-:Y:S01]  /*5d40*/  IMAD.MOV.U32 R21, RZ, RZ, R29 ;  /* 0x000000ffff157224 */ /* 0x000fe200078e001d */
[----:B------:R-:W-:Y:S01]  /*5d50*/  SEL R3, R12, R3, !P2 ;  /* 0x000000030c037207 */ /* 0x000fe20005000000 */
[----:B------:R-:W-:Y:S06]  /*5d60*/  BRA `(.L_x_690) ;  /* 0x0000003000547947 */ /* 0x000fec0003800000 */
.L_x_689:
[----:B------:R-:W0:Y:S01]  /*5d70*/  LDC.64 R46, c[0x0][0x3d0] ;  /* 0x0000f400ff2e7b82 */ /* 0x000e220000000a00 */
[----:B------:R-:W-:Y:S01]  /*5d80*/  ISETP.NE.AND P0, PT, R37, RZ, PT ;  /* 0x000000ff2500720c */ /* 0x000fe20003f05270 */
[----:B------:R-:W-:Y:S01]  /*5d90*/  BSSY.RECONVERGENT B0, `(.L_x_691) ;  /* 0x0000017000007945 */ /* 0x000fe20003800200 */
[----:B0-----:R-:W-:-:S11]  /*5da0*/  IMAD.WIDE.U32 R46, R52, 0x4, R46 ;  /* 0x00000004342e7825 */ /* 0x001fd600078e002e */
[----:B------:R-:W-:Y:S05]  /*5db0*/  @P0 BRA `(.L_x_692) ;  /* 0x0000000000500947 */ /* 0x000fea0003800000 */
[----:B------:R-:W0:Y:S01]  /*5dc0*/  LDC.64 R8, c[0x0][0x3d8] ;  /* 0x0000f600ff087b82 */ /* 0x000e220000000a00 */
[----:B------:R-:W-:Y:S01]  /*5dd0*/  IMAD.MOV.U32 R12, RZ, RZ, R11 ;  /* 0x000000ffff0c7224 */ /* 0x000fe200078e000b */
[----:B------:R-:W-:Y:S01]  /*5de0*/  STS.128 [UR4+0x240], R24 ;  /* 0x00024018ff007988 */ /* 0x000fe20008000c04 */
[----:B------:R-:W-:Y:S02]  /*5df0*/  IMAD.MOV.U32 R28, RZ, RZ, R54 ;  /* 0x000000ffff1c7224 */ /* 0x000fe400078e0036 */
[----:B------:R-:W-:Y:S01]  /*5e00*/  IMAD.MOV.U32 R29, RZ, RZ, R55 ;  /* 0x000000ffff1d7224 */ /* 0x000fe200078e0037 */
[----:B------:R1:W-:Y:S01]  /*5e10*/  STS.128 [UR4+0x250], R12 ;  /* 0x0002500cff007988 */ /* 0x0003e20008000c04 */
[----:B------:R-:W-:Y:S02]  /*5e20*/  IMAD.MOV.U32 R30, RZ, RZ, R6 ;  /* 0x000000ffff1e7224 */ /* 0x000fe400078e0006 */
[----:B------:R-:W-:Y:S01]  /*5e30*/  IMAD.MOV.U32 R31, RZ, RZ, R7 ;  /* 0x000000ffff1f7224 */ /* 0x000fe200078e0007 */
[----:B------:R2:W-:Y:S01]  /*5e40*/  STS.64 [UR4+0x238], R6 ;  /* 0x00023806ff007988 */ /* 0x0005e20008000a04 */
[----:B------:R-:W-:-:S03]  /*5e50*/  IMAD.MOV.U32 R33, RZ, RZ, 0x64 ;  /* 0x00000064ff217424 */ /* 0x000fc600078e00ff */
[----:B------:R2:W-:Y:S01]  /*5e60*/  STS.64 [UR4+0x230], R28 ;  /* 0x0002301cff007988 */ /* 0x0005e20008000a04 */
[----:B-1----:R-:W-:Y:S02]  /*5e70*/  IMAD.MOV.U32 R12, RZ, RZ, R11 ;  /* 0x000000ffff0c7224 */ /* 0x002fe400078e000b */
[----:B0-----:R-:W-:-:S05]  /*5e80*/  IMAD.WIDE.U32 R8, R52, 0x30, R8 ;  /* 0x0000003034087825 */ /* 0x001fca00078e0008 */
[----:B------:R2:W-:Y:S04]  /*5e90*/  ST.E.128.STRONG.GPU desc[UR8][R8.64+0x600], R28 ;  /* 0x0006001c08007985 */ /* 0x0005e8000c10fd08 */
[----:B------:R2:W-:Y:S04]  /*5ea0*/  ST.E.128.STRONG.GPU desc[UR8][R8.64+0x620], R12 ;  /* 0x0006200c08007985 */ /* 0x0005e8000c10fd08 */
[----:B------:R2:W-:Y:S01]  /*5eb0*/  ST.E.128.STRONG.GPU desc[UR8][R8.64+0x610], R24 ;  /* 0x0006101808007985 */ /* 0x0005e2000c10fd08 */
[----:B------:R-:W-:Y:S06]  /*5ec0*/  MEMBAR.ALL.GPU ;  /* 0x0000000000007992 */ /* 0x000fec000000a000 */
[----:B------:R-:W-:-:S00]  /*5ed0*/  ERRBAR ;  /* 0x00000000000079ab */ /* 0x000fc00000000000 */
[----:B------:R-:W-:Y:S06]  /*5ee0*/  CGAERRBAR ;  /* 0x00000000000075ab */ /* 0x000fec0000000000 */
[----:B------:R2:W-:Y:S02]  /*5ef0*/  ST.E.STRONG.GPU desc[UR8][R46.64+0x80], R33 ;  /* 0x000080212e007985 */ /* 0x0005e4000c10f908 */
.L_x_692:
[----:B------:R-:W-:Y:S05]  /*5f00*/  BSYNC.RECONVERGENT B0 ;  /* 0x0000000000007941 */ /* 0x000fea0003800200 */
.L_x_691:
[----:B------:R-:W0:Y:S01]  /*5f10*/  LDCU UR5, c[0x0][0x370] ;  /* 0x00006e00ff0577ac */ /* 0x000e220008000800 */
[----:B--2---:R-:W-:-:S05]  /*5f20*/  LOP3.LUT R7, RZ, R37, RZ, 0x33, !PT ;  /* 0x00000025ff077212 */ /* 0x004fca00078e33ff */
[----:B------:R-:W-:Y:S01]  /*5f30*/  IMAD.IADD R40, R7, 0x1, R52 ;  /* 0x0000000107287824 */ /* 0x000fe200078e0234 */
[----:B0-----:R-:W-:-:S09]  /*5f40*/  UISETP.GT.U32.AND UP0, UPT, UR5, 0x1f3, UPT ;  /* 0x000001f30500788c */ /* 0x001fd2000bf04070 */
[----:B------:R-:W-:Y:S05]  /*5f50*/  BRA.U UP0, `(.L_x_693) ;  /* 0x0000000100087547 */ /* 0x000fea000b800000 */
[----:B------:R0:W-:Y:S06]  /*5f60*/  MEMBAR.SC.CTA ;  /* 0x0000000000007992 */ /* 0x0001ec0000000000 */
[----:B0-----:R-:W-:Y:S05]  /*5f70*/  BRA `(.L_x_694) ;  /* 0x0000000000087947 */ /* 0x001fea0003800000 */
.L_x_693:
[----:B------:R-:W-:Y:S05]  /*5f80*/  NANOSLEEP 0x1c2 ;  /* 0x000001c20000795d */ /* 0x000fea0003800000 */
[----:B------:R-:W-:Y:S01]  /*5f90*/  NOP ;  /* 0x0000000000007918 */ /* 0x000fe20000000000 */
.L_x_694:
[----:B------:R-:W-:-:S07]  /*5fa0*/  IMAD.WIDE R6, R7, 0x4, R46 ;  /* 0x0000000407067825 */ /* 0x000fce00078e022e */
.L_x_696:
[----:B------:R-:W2:Y:S01]  /*5fb0*/  LD.E.STRONG.GPU R36, desc[UR8][R6.64+0x80] ;  /* 0x0000800806247980 */ /* 0x000ea2000c10f900 */
[----:B------:R-:W-:Y:S05]  /*5fc0*/  YIELD ;  /* 0x0000000000007946 */ /* 0x000fea0003800000 */
[----:B--2---:R-:W-:Y:S01]  /*5fd0*/  ISETP.NE.AND P0, PT, R36, 0x63, PT ;  /* 0x000000632400780c */ /* 0x004fe20003f05270 */
[----:B------:R-:W-:Y:S06]  /*5fe0*/  MEMBAR.SC.GPU ;  /* 0x0000000000007992 */ /* 0x000fec0000002000 */
[----:B------:R-:W-:-:S00]  /*5ff0*/  ERRBAR ;  /* 0x00000000000079ab */ /* 0x000fc00000000000 */
[----:B------:R-:W-:Y:S06]  /*6000*/  CGAERRBAR ;  /* 0x00000000000075ab */ /* 0x000fec0000000000 */
[----:B------:R-:W-:Y:S01]  /*6010*/  CCTL.IVALL ;  /* 0x00000000ff00798f */ /* 0x000fe20002000000 */
[----:B------:R-:W-:-:S03]  /*6020*/  UMOV UR5, 0xffffffff ;  /* 0xffffffff00057882 */ /* 0x000fc60000000000 */
[----:B------:R-:W-:Y:S05]  /*6030*/  BRA.DIV UR5, `(.L_x_695) ;  /* 0x000000e205b87947 */ /* 0x000fea000b800000 */
[----:B------:R-:W-:-:S13]  /*6040*/  VOTE.ANY P0, !P0 ;  /* 0x0000000000ff7806 */ /* 0x000fda0004000100 */
.L_x_1001:
[----:B------:R-:W-:Y:S05]  /*6050*/  @P0 BRA `(.L_x_696) ;  /* 0xfffffffc00d40947 */ /* 0x000fea000383ffff */
[----:B------:R-:W-:Y:S01]  /*6060*/  ISETP.NE.AND P0, PT, R36, 0x65, PT ;  /* 0x000000652400780c */ /* 0x000fe20003f05270 */
[----:B------:R-:W-:-:S12]  /*6070*/  BSSY.RECONVERGENT B0, `(.L_x_697) ;  /* 0x0000052000007945 */ /* 0x000fd80003800200 */
[----:B------:R-:W-:Y:S05]  /*6080*/  @!P0 BRA `(.L_x_698) ;  /* 0x0000000000ac8947 */ /* 0x000fea0003800000 */
[----:B------:R-:W-:Y:S02]  /*6090*/  ISETP.NE.AND P1, PT, R36, 0x64, PT ;  /* 0x000000642400780c */ /* 0x000fe40003f25270 */
[----:B------:R-:W-:Y:S02]  /*60a0*/  CS2R R30, SRZ ;  /* 0x00000000001e7805 */ /* 0x000fe4000001ff00 */
[----:B------:R-:W-:Y:S01]  /*60b0*/  CS2R R28, SRZ ;  /* 0x00000000001c7805 */ /* 0x000fe2000001ff00 */
[----:B------:R-:W-:-:S08]  /*60c0*/  IMAD.MOV.U32 R12, RZ, RZ, RZ ;  /* 0x000000ffff0c7224 */ /* 0x000fd000078e00ff */
[----:B------:R-:W-:Y:S05]  /*60d0*/  @P1 BRA `(.L_x_699) ;  /* 0x00000004002c1947 */ /* 0x000fea0003800000 */
[----:B------:R-:W0:Y:S02]  /*60e0*/  LDC.64 R6, c[0x0][0x3d8] ;  /* 0x0000f600ff067b82 */ /* 0x000e240000000a00 */
[----:B0-----:R-:W-:-:S05]  /*60f0*/  IMAD.WIDE R6, R40, 0x30, R6 ;  /* 0x0000003028067825 */ /* 0x001fca00078e0206 */
[----:B------:R-:W2:Y:S04]  /*6100*/  LD.E.128.STRONG.GPU R32, desc[UR8][R6.64+0x600] ;  /* 0x0006000806207980 */ /* 0x000ea8000c10fd00 */
[----:B------:R-:W4:Y:S04]  /*6110*/  LD.E.128.STRONG.GPU R12, desc[UR8][R6.64+0x620] ;  /* 0x00062008060c7980 */ /* 0x000f28000c10fd00 */
[----:B------:R0:W5:Y:S01]  /*6120*/  LD.E.128.STRONG.GPU R28, desc[UR8][R6.64+0x610] ;  /* 0x00061008061c7980 */ /* 0x000162000c10fd00 */
[----:B--2---:R-:W-:Y:S01]  /*6130*/  SHF.R.U32.HI R39, RZ, 0x8, R35 ;  /* 0x00000008ff277819 */ /* 0x004fe20000011623 */
[----:B------:R-:W-:Y:S01]  /*6140*/  IMAD.MOV.U32 R42, RZ, RZ, R33 ;  /* 0x000000ffff2a7224 */ /* 0x000fe200078e0021 */
[----:B------:R-:W-:-:S02]  /*6150*/  SHF.R.U32.HI R37, RZ, 0x10, R35 ;  /* 0x00000010ff257819 */ /* 0x000fc40000011623 */
[--C-:B------:R-:W-:Y:S02]  /*6160*/  SHF.R.U32.HI R10, RZ, 0x18, R35.reuse ;  /* 0x00000018ff0a7819 */ /* 0x100fe40000011623 */
[C-C-:B------:R-:W-:Y:S02]  /*6170*/  SHF.R.U64 R41, R34.reuse, 0x10, R35.reuse ;  /* 0x0000001022297819 */ /* 0x140fe40000001223 */
[C-C-:B------:R-:W-:Y:S02]  /*6180*/  SHF.R.U64 R8, R34.reuse, 0x18, R35.reuse ;  /* 0x0000001822087819 */ /* 0x140fe40000001223 */
[----:B------:R-:W-:Y:S02]  /*6190*/  SHF.R.U64 R9, R34, 0x8, R35 ;  /* 0x0000000822097819 */ /* 0x000fe40000001223 */
[----:B------:R-:W-:Y:S02]  /*61a0*/  PRMT R35, R35, 0x3340, R39 ;  /* 0x0000334023237816 */ /* 0x000fe40000000027 */
[----:B------:R-:W-:-:S02]  /*61b0*/  PRMT R10, R37, 0x3340, R10 ;  /* 0x00003340250a7816 */ /* 0x000fc4000000000a */
[----:B------:R-:W-:Y:S02]  /*61c0*/  PRMT R9, R34, 0x3340, R9 ;  /* 0x0000334022097816 */ /* 0x000fe40000000009 */
[----:B------:R-:W-:Y:S01]  /*61d0*/  PRMT R8, R41, 0x3340, R8 ;  /* 0x0000334029087816 */ /* 0x000fe20000000008 */
[----:B------:R-:W-:Y:S01]  /*61e0*/  IMAD.MOV.U32 R41, RZ, RZ, R32 ;  /* 0x000000ffff297224 */ /* 0x000fe200078e0020 */
[----:B0-----:R-:W-:Y:S02]  /*61f0*/  PRMT R7, R35, 0x5410, R10 ;  /* 0x0000541023077816 */ /* 0x001fe4000000000a */
[--C-:B----4-:R-:W-:Y:S02]  /*6200*/  SHF.R.U32.HI R35, RZ, 0x8, R15.reuse ;  /* 0x00000008ff237819 */ /* 0x110fe4000001160f */
[----:B------:R-:W-:Y:S02]  /*6210*/  PRMT R6, R9, 0x5410, R8 ;  /* 0x0000541009067816 */ /* 0x000fe40000000008 */
[----:B------:R-:W-:-:S02]  /*6220*/  SHF.R.U64 R37, R14, 0x10, R15 ;  /* 0x000000100e257819 */ /* 0x000fc4000000120f */
[C-C-:B------:R-:W-:Y:S02]  /*6230*/  SHF.R.U64 R8, R14.reuse, 0x18, R15.reuse ;  /* 0x000000180e087819 */ /* 0x140fe4000000120f */
[--C-:B------:R-:W-:Y:S02]  /*6240*/  SHF.R.U64 R9, R14, 0x8, R15.reuse ;  /* 0x000000080e097819 */ /* 0x100fe4000000120f */
[--C-:B------:R-:W-:Y:S02]  /*6250*/  SHF.R.U32.HI R33, RZ, 0x10, R15.reuse ;  /* 0x00000010ff217819 */ /* 0x100fe4000001160f */
[----:B------:R-:W-:Y:S02]  /*6260*/  SHF.R.U32.HI R10, RZ, 0x18, R15 ;  /* 0x00000018ff0a7819 */ /* 0x000fe4000001160f */
[----:B------:R-:W-:Y:S02]  /*6270*/  PRMT R15, R15, 0x3340, R35 ;  /* 0x000033400f0f7816 */ /* 0x000fe40000000023 */
[----:B------:R-:W-:-:S02]  /*6280*/  SHF.R.U32.HI R35, RZ, 0x10, R13 ;  /* 0x00000010ff237819 */ /* 0x000fc4000001160d */
[--C-:B------:R-:W-:Y:S02]  /*6290*/  SHF.R.U32.HI R32, RZ, 0x18, R13.reuse ;  /* 0x00000018ff207819 */ /* 0x100fe4000001160d */
[----:B------:R-:W-:Y:S02]  /*62a0*/  SHF.R.U32.HI R39, RZ, 0x8, R13 ;  /* 0x00000008ff277819 */ /* 0x000fe4000001160d */
[----:B------:R-:W-:Y:S02]  /*62b0*/  PRMT R9, R14, 0x3340, R9 ;  /* 0x000033400e097816 */ /* 0x000fe40000000009 */
[----:B------:R-:W-:Y:S02]  /*62c0*/  PRMT R8, R37, 0x3340, R8 ;  /* 0x0000334025087816 */ /* 0x000fe40000000008 */
[----:B------:R-:W-:Y:S02]  /*62d0*/  PRMT R14, R33, 0x3340, R10 ;  /* 0x00003340210e7816 */ /* 0x000fe4000000000a */
[----:B------:R-:W-:-:S02]  /*62e0*/  PRMT R10, R35, 0x3340, R32 ;  /* 0x00003340230a7816 */ /* 0x000fc40000000020 */
[----:B------:R-:W-:Y:S02]  /*62f0*/  PRMT R13, R13, 0x3340, R39 ;  /* 0x000033400d0d7816 */ /* 0x000fe40000000027 */
[----:B------:R-:W-:Y:S02]  /*6300*/  PRMT R8, R9, 0x5410, R8 ;  /* 0x0000541009087816 */ /* 0x000fe40000000008 */
[----:B------:R-:W-:Y:S02]  /*6310*/  PRMT R9, R15, 0x5410, R14 ;  /* 0x000054100f097816 */ /* 0x000fe4000000000e */
[----:B------:R-:W-:Y:S01]  /*6320*/  PRMT R10, R13, 0x5410, R10 ;  /* 0x000054100d0a7816 */ /* 0x000fe2000000000a */
[----:B------:R-:W-:Y:S06]  /*6330*/  BRA `(.L_x_699) ;  /* 0x0000000000947947 */ /* 0x000fec0003800000 */
.L_x_698:
        /* <DEDUP_REMOVED lines=36> */
[----:B------:R-:W-:-:S07]  /*6580*/  PRMT R10, R13, 0x5410, R10 ;  /* 0x000054100d0a7816 */ /* 0x000fce000000000a */
.L_x_699:
[----:B------:R-:W-:Y:S05]  /*6590*/  BSYNC.RECONVERGENT B0 ;  /* 0x0000000000007941 */ /* 0x000fea0003800200 */
.L_x_697:
[----:B------:R-:W-:-:S03]  /*65a0*/  UMOV UR5, 0xffffffff ;  /* 0xffffffff00057882 */ /* 0x000fc60000000000 */
[----:B------:R-:W-:Y:S05]  /*65b0*/  BRA.DIV UR5, `(.L_x_700) ;  /* 0x000000de057c7947 */ /* 0x000fea000b800000 */
[----:B------:R-:W0:Y:S01]  /*65c0*/  S2R R13, SR_GEMASK ;  /* 0x00000000000d7919 */ /* 0x000e220000003c00 */
[----:B------:R-:W-:-:S04]  /*65d0*/  VOTE.ANY R52, PT, !P0 ;  /* 0x0000000000347806 */ /* 0x000fc800040e0100 */
[----:B0-----:R-:W-:-:S05]  /*65e0*/  LOP3.LUT R52, R52, 0x80000000, R13, 0xec, !PT ;  /* 0x8000000034347812 */ /* 0x001fca00078eec0d */
[----:B------:R-:W-:-:S05]  /*65f0*/  VIADD R13, R52, 0xffffffff ;  /* 0xffffffff340d7836 */ /* 0x000fca0000000000 */
[----:B------:R-:W-:-:S04]  /*6600*/  LOP3.LUT R13, R52, R13, RZ, 0xc, !PT ;  /* 0x0000000d340d7212 */ /* 0x000fc800078e0cff */
[----:B------:R-:W0:Y:S02]  /*6610*/  POPC R45, R13 ;  /* 0x0000000d002d7309 */ /* 0x000e240000000000 */
[----:B0-----:R0:W1:Y:S04]  /*6620*/  SHFL.DOWN PT, R34, R41, 0x1, R45 ;  /* 0x0820000029227989 */ /* 0x00106800000e002d */
[----:B------:R0:W2:Y:S02]  /*6630*/  SHFL.DOWN PT, R35, R42, 0x1, R45 ;  /* 0x082000002a237989 */ /* 0x0000a400000e002d */
.L_x_1006:
[----:B------:R-:W-:-:S03]  /*6640*/  UMOV UR5, 0xffffffff ;  /* 0xffffffff00057882 */ /* 0x000fc60000000000 */
[----:B------:R-:W-:Y:S05]  /*6650*/  BRA.DIV UR5, `(.L_x_701) ;  /* 0x000000de05b87947 */ /* 0x000fea000b800000 */
.L_x_1009:
[----:B------:R-:W-:-:S03]  /*6660*/  UMOV UR5, 0xffffffff ;  /* 0xffffffff00057882 */ /* 0x000fc60000000000 */
[----:B------:R-:W-:Y:S05]  /*6670*/  BRA.DIV UR5, `(.L_x_702) ;  /* 0x000000de05d47947 */ /* 0x000fea000b800000 */
.L_x_1012:
[----:B------:R-:W-:-:S03]  /*6680*/  UMOV UR5, 0xffffffff ;  /* 0xffffffff00057882 */ /* 0x000fc60000000000 */
[----:B------:R-:W-:Y:S05]  /*6690*/  BRA.DIV UR5, `(.L_x_703) ;  /* 0x000000de05f07947 */ /* 0x000fea000b800000 */
[----:B-----5:R4:W0:Y:S04]  /*66a0*/  SHFL.DOWN PT, R32, R28, 0x1, R45 ;  /* 0x082000001c207989 */ /* 0x02082800000e002d */
[----:B------:R4:W0:Y:S04]  /*66b0*/  SHFL.DOWN PT, R33, R29, 0x1, R45 ;  /* 0x082000001d217989 */ /* 0x00082800000e002d */
[----:B------:R4:W0:Y:S04]  /*66c0*/  SHFL.DOWN PT, R14, R30, 0x1, R45 ;  /* 0x082000001e0e7989 */ /* 0x00082800000e002d */
[----:B------:R4:W0:Y:S04]  /*66d0*/  SHFL.DOWN PT, R15, R31, 0x1, R45 ;  /* 0x082000001f0f7989 */ /* 0x00082800000e002d */
[----:B------:R4:W0:Y:S02]  /*66e0*/  SHFL.DOWN PT, R13, R12, 0x1, R45 ;  /* 0x082000000c0d7989 */ /* 0x00082400000e002d */
.L_x_1019:
[----:B------:R-:W-:Y:S01]  /*66f0*/  UMOV UR5, 0xffffffff ;  /* 0xffffffff00057882 */ /* 0x000fe20000000000 */
[----:B------:R-:W-:Y:S02]  /*6700*/  ISETP.GE.AND P0, PT, R77, R45, PT ;  /* 0x0000002d4d00720c */ /* 0x000fe40003f06270 */
[----:B------:R-:W-:Y:S11]  /*6710*/  BRA.DIV UR5, `(.L_x_704) ;  /* 0x000000e205507947 */ /* 0x000ff6000b800000 */
.L_x_1022:
[----:B------:R-:W-:-:S03]  /*6720*/  UMOV UR5, 0xffffffff ;  /* 0xffffffff00057882 */ /* 0x000fc60000000000 */
[----:B------:R-:W-:Y:S05]  /*6730*/  BRA.DIV UR5, `(.L_x_705) ;  /* 0x000000e2056c7947 */ /* 0x000fea000b800000 */
.L_x_1025:
[----:B------:R-:W-:-:S03]  /*6740*/  UMOV UR5, 0xffffffff ;  /* 0xffffffff00057882 */ /* 0x000fc60000000000 */
[----:B------:R-:W-:Y:S05]  /*6750*/  BRA.DIV UR5, `(.L_x_706) ;  /* 0x000000e205887947 */ /* 0x000fea000b800000 */
.L_x_1028:
[----:B------:R-:W-:Y:S04]  /*6760*/  BSSY.RECONVERGENT B0, `(.L_x_707) ;  /* 0x000000d000007945 */ /* 0x000fe80003800200 */
[----:B------:R-:W-:Y:S05]  /*6770*/  @P0 BRA `(.L_x_708) ;  /* 0x00000000002c0947 */ /* 0x000fea0003800000 */
[----:B------:R-:W-:Y:S01]  /*6780*/  ISETP.NE.U32.AND P0, PT, R41, RZ, PT ;  /* 0x000000ff2900720c */ /* 0x000fe20003f05070 */
[----:B0-----:R-:W-:Y:S01]  /*6790*/  DADD R32, R28, R32 ;  /* 0x000000001c207229 */ /* 0x001fe20000000020 */
[----:B-1----:R-:W-:Y:S01]  /*67a0*/  IADD3 R41, P1, PT, R34, R41, RZ ;  /* 0x0000002922297210 */ /* 0x002fe20007f3e0ff */
[----:B------:R-:W-:Y:S01]  /*67b0*/  DADD R14, R30, R14 ;  /* 0x000000001e0e7229 */ /* 0x000fe2000000000e */
[----:B------:R-:W-:-:S03]  /*67c0*/  ISETP.NE.AND.EX P0, PT, R42, RZ, PT, P0 ;  /* 0x000000ff2a00720c */ /* 0x000fc60003f05300 */
[----:B--2---:R-:W-:-:S04]  /*67d0*/  IMAD.X R42, R35, 0x1, R42, P1 ;  /* 0x00000001232a7824 */ /* 0x004fc800008e062a */
[----:B----4-:R-:W-:Y:S02]  /*67e0*/  FSEL R28, R32, R28, !P0 ;  /* 0x0000001c201c7208 */ /* 0x010fe40004000000 */
[----:B------:R-:W-:Y:S02]  /*67f0*/  FSEL R29, R33, R29, !P0 ;  /* 0x0000001d211d7208 */ /* 0x000fe40004000000 */
[----:B------:R-:W-:Y:S02]  /*6800*/  FSEL R30, R14, R30, !P0 ;  /* 0x0000001e0e1e7208 */ /* 0x000fe40004000000 */
[----:B------:R-:W-:Y:S02]  /*6810*/  FSEL R31, R15, R31, !P0 ;  /* 0x0000001f0f1f7208 */ /* 0x000fe40004000000 */
[----:B------:R-:W-:-:S07]  /*6820*/  @!P0 VIMNMX R12, PT, PT, R12, R13, PT ;  /* 0x0000000d0c0c8248 */ /* 0x000fce0003fe0100 */
.L_x_708:
[----:B------:R-:W-:Y:S05]  /*6830*/  BSYNC.RECONVERGENT B0 ;  /* 0x0000000000007941 */ /* 0x000fea0003800200 */
.L_x_707:
[----:B------:R-:W-:-:S03]  /*6840*/  UMOV UR5, 0xffffffff ;  /* 0xffffffff00057882 */ /* 0x000fc60000000000 */
[----:B------:R-:W-:Y:S05]  /*6850*/  BRA.DIV UR5, `(.L_x_709) ;  /* 0x000000e2056c7947 */ /* 0x000fea000b800000 */
[----:B-1----:R1:W1:Y:S04]  /*6860*/  SHFL.DOWN PT, R34, R41, 0x2, R45 ;  /* 0x0840000029227989 */ /* 0x00226800000e002d */
[----:B0-----:R0:W0:Y:S02]  /*6870*/  SHFL.DOWN PT, R13, R42, 0x2, R45 ;  /* 0x084000002a0d7989 */ /* 0x00102400000e002d */
.L_x_1032:
[----:B------:R-:W-:-:S03]  /*6880*/  UMOV UR5, 0xffffffff ;  /* 0xffffffff00057882 */ /* 0x000fc60000000000 */
[----:B------:R-:W-:Y:S05]  /*6890*/  BRA.DIV UR5, `(.L_x_710) ;  /* 0x000000e205a07947 */ /* 0x000fea000b800000 */
.L_x_1035:
[----:B------:R-:W-:-:S03]  /*68a0*/  UMOV UR5, 0xffffffff ;  /* 0xffffffff00057882 */ /* 0x000fc60000000000 */
[----:B------:R-:W-:Y:S05]  /*68b0*/  BRA.DIV UR5, `(.L_x_711) ;  /* 0x000000e205bc7947 */ /* 0x000fea000b800000 */
.L_x_1038:
[----:B------:R-:W-:-:S03]  /*68c0*/  UMOV UR5, 0xffffffff ;  /* 0xffffffff00057882 */ /* 0x000fc60000000000 */
[----:B------:R-:W-:Y:S05]  /*68d0*/  BRA.DIV UR5, `(.L_x_712) ;  /* 0x000000e205d87947 */ /* 0x000fea000b800000 */
[----:B------:R0:W0:Y:S04]  /*68e0*/  SHFL.DOWN PT, R32, R28, 0x2, R45 ;  /* 0x084000001c207989 */ /* 0x00002800000e002d */
[----:B------:R0:W0:Y:S04]  /*68f0*/  SHFL.DOWN PT, R33, R29, 0x2, R45 ;  /* 0x084000001d217989 */ /* 0x00002800000e002d */
[----:B------:R0:W0:Y:S04]  /*6900*/  SHFL.DOWN PT, R14, R30, 0x2, R45 ;  /* 0x084000001e0e7989 */ /* 0x00002800000e002d */
[----:B------:R0:W0:Y:S04]  /*6910*/  SHFL.DOWN PT, R15, R31, 0x2, R45 ;  /* 0x084000001f0f7989 */ /* 0x00002800000e002d */
[----:B--2---:R2:W0:Y:S02]  /*6920*/  SHFL.DOWN PT, R35, R12, 0x2, R45 ;  /* 0x084000000c237989 */ /* 0x00442400000e002d */
.L_x_1045:
[----:B------:R-:W-:Y:S01]  /*6930*/  VIADD R38, R77, 0x2 ;  /* 0x000000024d267836 */ /* 0x000fe20000000000 */
[----:B------:R-:W-:-:S04]  /*6940*/  UMOV UR5, 0xffffffff ;  /* 0xffffffff00057882 */ /* 0x000fc80000000000 */
[----:B------:R-:W-:Y:S01]  /*6950*/  ISETP.GT.AND P0, PT, R38, R45, PT ;  /* 0x0000002d2600720c */ /* 0x000fe20003f04270 */
[----:B------:R-:W-:-:S12]  /*6960*/  BRA.DIV UR5, `(.L_x_713) ;  /* 0x000000e605347947 */ /* 0x000fd8000b800000 */
.L_x_1048:
[----:B------:R-:W-:-:S03]  /*6970*/  UMOV UR5, 0xffffffff ;  /* 0xffffffff00057882 */ /* 0x000fc60000000000 */
[----:B------:R-:W-:Y:S05]  /*6980*/  BRA.DIV UR5, `(.L_x_714) ;  /* 0x000000e605507947 */ /* 0x000fea000b800000 */
.L_x_1051:
[----:B------:R-:W-:-:S03]  /*6990*/  UMOV UR5, 0xffffffff ;  /* 0xffffffff00057882 */ /* 0x000fc60000000000 */
[----:B------:R-:W-:Y:S05]  /*69a0*/  BRA.DIV UR5, `(.L_x_715) ;  /* 0x000000e6056c7947 */ /* 0x000fea000b800000 */
.L_x_1054:
[----:B------:R-:W-:Y:S04]  /*69b0*/  BSSY.RECONVERGENT B0, `(.L_x_716) ;  /* 0x000000d000007945 */ /* 0x000fe80003800200 */
[----:B------:R-:W-:Y:S05]  /*69c0*/  @P0 BRA `(.L_x_717) ;  /* 0x00000000002c0947 */ /* 0x000fea0003800000 */
[----:B------:R-:W-:Y:S01]  /*69d0*/  ISETP.NE.U32.AND P0, PT, R41, RZ, PT ;  /* 0x000000ff2900720c */ /* 0x000fe20003f05070 */
[----:B0-----:R-:W-:Y:S01]  /*69e0*/  DADD R32, R28, R32 ;  /* 0x000000001c207229 */ /* 0x001fe20000000020 */
[----:B-1----:R-:W-:Y:S01]  /*69f0*/  IADD3 R41, P1, PT, R34, R41, RZ ;  /* 0x0000002922297210 */ /* 0x002fe20007f3e0ff */
[----:B------:R-:W-:Y:S01]  /*6a00*/  DADD R14, R30, R14 ;  /* 0x000000001e0e7229 */ /* 0x000fe2000000000e */
[----:B------:R-:W-:-:S03]  /*6a10*/  ISETP.NE.AND.EX P0, PT, R42, RZ, PT, P0 ;  /* 0x000000ff2a00720c */ /* 0x000fc60003f05300 */
[----:B------:R-:W-:-:S04]  /*6a20*/  IMAD.X R42, R13, 0x1, R42, P1 ;  /* 0x000000010d2a7824 */ /* 0x000fc800008e062a */
[----:B----4-:R-:W-:Y:S02]  /*6a30*/  FSEL R28, R32, R28, !P0 ;  /* 0x0000001c201c7208 */ /* 0x010fe40004000000 */
[----:B------:R-:W-:Y:S02]  /*6a40*/  FSEL R29, R33, R29, !P0 ;  /* 0x0000001d211d7208 */ /* 0x000fe40004000000 */
[----:B------:R-:W-:Y:S02]  /*6a50*/  FSEL R30, R14, R30, !P0 ;  /* 0x0000001e0e1e7208 */ /* 0x000fe40004000000 */
[----:B------:R-:W-:Y:S02]  /*6a60*/  FSEL R31, R15, R31, !P0 ;  /* 0x0000001f0f1f7208 */ /* 0x000fe40004000000 */
[----:B--2---:R-:W-:-:S07]  /*6a70*/  @!P0 VIMNMX R12, PT, PT, R12, R35, PT ;  /* 0x000000230c0c8248 */ /* 0x004fce0003fe0100 */
.L_x_717:
[----:B------:R-:W-:Y:S05]  /*6a80*/  BSYNC.RECONVERGENT B0 ;  /* 0x0000000000007941 */ /* 0x000fea0003800200 */
.L_x_716:
[----:B------:R-:W-:-:S03]  /*6a90*/  UMOV UR5, 0xffffffff ;  /* 0xffffffff00057882 */ /* 0x000fc60000000000 */
[----:B------:R-:W-:Y:S05]  /*6aa0*/  BRA.DIV UR5, `(.L_x_718) ;  /* 0x000000e605507947 */ /* 0x000fea000b800000 */
[----:B-1----:R1:W1:Y:S04]  /*6ab0*/  SHFL.DOWN PT, R34, R41, 0x4, R45 ;  /* 0x0880000029227989 */ /* 0x00226800000e002d */
[----:B0-----:R0:W0:Y:S02]  /*6ac0*/  SHFL.DOWN PT, R13, R42, 0x4, R45 ;  /* 0x088000002a0d7989 */ /* 0x00102400000e002d */
.L_x_1058:
[----:B------:R-:W-:-:S03]  /*6ad0*/  UMOV UR5, 0xffffffff ;  /* 0xffffffff00057882 */ /* 0x000fc60000000000 */
[----:B------:R-:W-:Y:S05]  /*6ae0*/  BRA.DIV UR5, `(.L_x_719) ;  /* 0x000000e605847947 */ /* 0x000fea000b800000 */
.L_x_1061:
[----:B------:R-:W-:-:S03]  /*6af0*/  UMOV UR5, 0xffffffff ;  /* 0xffffffff00057882 */ /* 0x000fc60000000000 */
[----:B------:R-:W-:Y:S05]  /*6b00*/  BRA.DIV UR5, `(.L_x_720) ;  /* 0x000000e605a07947 */ /* 0x000fea000b800000 */
.L_x_1064:
[----:B------:R-:W-:-:S03]  /*6b10*/  UMOV UR5, 0xffffffff ;  /* 0xffffffff00057882 */ /* 0x000fc60000000000 */
[----:B------:R-:W-:Y:S05]  /*6b20*/  BRA.DIV UR5, `(.L_x_721) ;  /* 0x000000e605bc7947 */ /* 0x000fea000b800000 */
[----:B------:R0:W0:Y:S04]  /*6b30*/  SHFL.DOWN PT, R32, R28, 0x4, R45 ;  /* 0x088000001c207989 */ /* 0x00002800000e002d */
[----:B------:R0:W0:Y:S04]  /*6b40*/  SHFL.DOWN PT, R33, R29, 0x4, R45 ;  /* 0x088000001d217989 */ /* 0x00002800000e002d */
[----:B------:R0:W0:Y:S04]  /*6b50*/  SHFL.DOWN PT, R14, R30, 0x4, R45 ;  /* 0x088000001e0e7989 */ /* 0x00002800000e002d */
[----:B------:R0:W0:Y:S04]  /*6b60*/  SHFL.DOWN PT, R15, R31, 0x4, R45 ;  /* 0x088000001f0f7989 */ /* 0x00002800000e002d */
[----:B------:R0:W0:Y:S02]  /*6b70*/  SHFL.DOWN PT, R35, R12, 0x4, R45 ;  /* 0x088000000c237989 */ /* 0x00002400000e002d */
.L_x_1071:
[----:B------:R-:W-:Y:S01]  /*6b80*/  VIADD R38, R77, 0x4 ;  /* 0x000000044d267836 */ /* 0x000fe20000000000 */
[----:B------:R-:W-:-:S04]  /*6b90*/  UMOV UR5, 0xffffffff ;  /* 0xffffffff00057882 */ /* 0x000fc80000000000 */
[----:B------:R-:W-:Y:S01]  /*6ba0*/  ISETP.GT.AND P0, PT, R38, R45, PT ;  /* 0x0000002d2600720c */ /* 0x000fe20003f04270 */
[----:B------:R-:W-:-:S12]  /*6bb0*/  BRA.DIV UR5, `(.L_x_722) ;  /* 0x000000ea05187947 */ /* 0x000fd8000b800000 */
.L_x_1074:
[----:B------:R-:W-:-:S03]  /*6bc0*/  UMOV UR5, 0xffffffff ;  /* 0xffffffff00057882 */ /* 0x000fc60000000000 */
[----:B------:R-:W-:Y:S05]  /*6bd0*/  BRA.DIV UR5, `(.L_x_723) ;  /* 0x000000ea05347947 */ /* 0x000fea000b800000 */
.L_x_1077:
[----:B------:R-:W-:-:S03]  /*6be0*/  UMOV UR5, 0xffffffff ;  /* 0xffffffff00057882 */ /* 0x000fc60000000000 */
[----:B------:R-:W-:Y:S05]  /*6bf0*/  BRA.DIV UR5, `(.L_x_724) ;  /* 0x000000ea05507947 */ /* 0x000fea000b800000 */
.L_x_1080:
        /* <DEDUP_REMOVED lines=13> */
.L_x_726:
[----:B------:R-:W-:Y:S05]  /*6cd0*/  BSYNC.RECONVERGENT B0 ;  /* 0x0000000000007941 */ /* 0x000fea0003800200 */
.L_x_725:
[----:B------:R-:W-:-:S03]  /*6ce0*/  UMOV UR5, 0xffffffff ;  /* 0xffffffff00057882 */ /* 0x000fc60000000000 */
[----:B------:R-:W-:Y:S05]  /*6cf0*/  BRA.DIV UR5, `(.L_x_727) ;  /* 0x000000ea05347947 */ /* 0x000fea000b800000 */
[----:B-1----:R1:W1:Y:S04]  /*6d00*/  SHFL.DOWN PT, R34, R41, 0x8, R45 ;  /* 0x0900000029227989 */ /* 0x00226800000e002d */
[----:B0-----:R0:W0:Y:S02]  /*6d10*/  SHFL.DOWN PT, R13, R42, 0x8, R45 ;  /* 0x090000002a0d7989 */ /* 0x00102400000e002d */
.L_x_1084:
[----:B------:R-:W-:-:S03]  /*6d20*/  UMOV UR5, 0xffffffff ;  /* 0xffffffff00057882 */ /* 0x000fc60000000000 */
[----:B------:R-:W-:Y:S05]  /*6d30*/  BRA.DIV UR5, `(.L_x_728) ;  /* 0x000000ea05687947 */ /* 0x000fea000b800000 */
.L_x_1087:
[----:B------:R-:W-:-:S03]  /*6d40*/  UMOV UR5, 0xffffffff ;  /* 0xffffffff00057882 */ /* 0x000fc60000000000 */
[----:B------:R-:W-:Y:S05]  /*6d50*/  BRA.DIV UR5, `(.L_x_729) ;  /* 0x000000ea05847947 */ /* 0x000fea000b800000 */
.L_x_1090:
[----:B------:R-:W-:-:S03]  /*6d60*/  UMOV UR5, 0xffffffff ;  /* 0xffffffff00057882 */ /* 0x000fc60000000000 */
[----:B------:R-:W-:Y:S05]  /*6d70*/  BRA.DIV UR5, `(.L_x_730) ;  /* 0x000000ea05a07947 */ /* 0x000fea000b800000 */
[----:B------:R0:W0:Y:S04]  /*6d80*/  SHFL.DOWN PT, R32, R28, 0x8, R45 ;  /* 0x090000001c207989 */ /* 0x00002800000e002d */
[----:B------:R0:W0:Y:S04]  /*6d90*/  SHFL.DOWN PT, R33, R29, 0x8, R45 ;  /* 0x090000001d217989 */ /* 0x00002800000e002d */
[----:B------:R0:W0:Y:S04]  /*6da0*/  SHFL.DOWN PT, R14, R30, 0x8, R45 ;  /* 0x090000001e0e7989 */ /* 0x00002800000e002d */
[----:B------:R0:W0:Y:S04]  /*6db0*/  SHFL.DOWN PT, R15, R31, 0x8, R45 ;  /* 0x090000001f0f7989 */ /* 0x00002800000e002d */
[----:B------:R0:W0:Y:S02]  /*6dc0*/  SHFL.DOWN PT, R35, R12, 0x8, R45 ;  /* 0x090000000c237989 */ /* 0x00002400000e002d */
.L_x_1097:
[----:B------:R-:W-:Y:S01]  /*6dd0*/  VIADD R38, R77, 0x8 ;  /* 0x000000084d267836 */ /* 0x000fe20000000000 */
[----:B------:R-:W-:-:S04]  /*6de0*/  UMOV UR5, 0xffffffff ;  /* 0xffffffff00057882 */ /* 0x000fc80000000000 */
[----:B------:R-:W-:Y:S01]  /*6df0*/  ISETP.GT.AND P0, PT, R38, R45, PT ;  /* 0x0000002d2600720c */ /* 0x000fe20003f04270 */
[----:B------:R-:W-:-:S12]  /*6e00*/  BRA.DIV UR5, `(.L_x_731) ;  /* 0x000000ea05fc7947 */ /* 0x000fd8000b800000 */
.L_x_1100:
[----:B------:R-:W-:-:S03]  /*6e10*/  UMOV UR5, 0xffffffff ;  /* 0xffffffff00057882 */ /* 0x000fc60000000000 */
[----:B------:R-:W-:Y:S05]  /*6e20*/  BRA.DIV UR5, `(.L_x_732) ;  /* 0x000000ee05187947 */ /* 0x000fea000b800000 */
.L_x_1103:
[----:B------:R-:W-:-:S03]  /*6e30*/  UMOV UR5, 0xffffffff ;  /* 0xffffffff00057882 */ /* 0x000fc60000000000 */
[----:B------:R-:W-:Y:S05]  /*6e40*/  BRA.DIV UR5, `(.L_x_733) ;  /* 0x000000ee05347947 */ /* 0x000fea000b800000 */
.L_x_1106:
        /* <DEDUP_REMOVED lines=13> */
.L_x_735:
[----:B------:R-:W-:Y:S05]  /*6f20*/  BSYNC.RECONVERGENT B0 ;  /* 0x0000000000007941 */ /* 0x000fea0003800200 */
.L_x_734:
[----:B------:R-:W-:-:S03]  /*6f30*/  UMOV UR5, 0xffffffff ;  /* 0xffffffff00057882 */ /* 0x000fc60000000000 */
[----:B------:R-:W-:Y:S05]  /*6f40*/  BRA.DIV UR5, `(.L_x_736) ;  /* 0x000000ee05187947 */ /* 0x000fea000b800000 */
[----:B-1----:R1:W1:Y:S04]  /*6f50*/  SHFL.DOWN PT, R34, R41, 0x10, R45 ;  /* 0x0a00000029227989 */ /* 0x00226800000e002d */
[----:B0-----:R0:W0:Y:S02]  /*6f60*/  SHFL.DOWN PT, R13, R42, 0x10, R45 ;  /* 0x0a0000002a0d7989 */ /* 0x00102400000e002d */
.L_x_1110:
[----:B------:R-:W-:-:S03]  /*6f70*/  UMOV UR5, 0xffffffff ;  /* 0xffffffff00057882 */ /* 0x000fc60000000000 */
[----:B------:R-:W-:Y:S05]  /*6f80*/  BRA.DIV UR5, `(.L_x_737) ;  /* 0x000000ee054c7947 */ /* 0x000fea000b800000 */
.L_x_1113:
[----:B------:R-:W-:-:S03]  /*6f90*/  UMOV UR5, 0xffffffff ;  /* 0xffffffff00057882 */ /* 0x000fc60000000000 */
[----:B------:R-:W-:Y:S05]  /*6fa0*/  BRA.DIV UR5, `(.L_x_738) ;  /* 0x000000ee05687947 */ /* 0x000fea000b800000 */
.L_x_1116:
[----:B------:R-:W-:-:S03]  /*6fb0*/  UMOV UR5, 0xffffffff ;  /* 0xffffffff00057882 */ /* 0x000fc60000000000 */
[----:B------:R-:W-:Y:S05]  /*6fc0*/  BRA.DIV UR5, `(.L_x_739) ;  /* 0x000000ee05847947 */ /* 0x000fea000b800000 */
[----:B------:R0:W0:Y:S04]  /*6fd0*/  SHFL.DOWN PT, R32, R28, 0x10, R45 ;  /* 0x0a0000001c207989 */ /* 0x00002800000e002d */
[----:B------:R0:W0:Y:S04]  /*6fe0*/  SHFL.DOWN PT, R33, R29, 0x10, R45 ;  /* 0x0a0000001d217989 */ /* 0x00002800000e002d */
[----:B------:R0:W0:Y:S04]  /*6ff0*/  SHFL.DOWN PT, R14, R30, 0x10, R45 ;  /* 0x0a0000001e0e7989 */ /* 0x00002800000e002d */
[----:B------:R0:W0:Y:S04]  /*7000*/  SHFL.DOWN PT, R15, R31, 0x10, R45 ;  /* 0x0a0000001f0f7989 */ /* 0x00002800000e002d */
[----:B------:R0:W0:Y:S02]  /*7010*/  SHFL.DOWN PT, R35, R12, 0x10, R45 ;  /* 0x0a0000000c237989 */ /* 0x00002400000e002d */
.L_x_1123:
[----:B------:R-:W-:Y:S01]  /*7020*/  VIADD R38, R77, 0x10 ;  /* 0x000000104d267836 */ /* 0x000fe20000000000 */
[----:B------:R-:W-:Y:S01]  /*7030*/  UMOV UR5, 0xffffffff ;  /* 0xffffffff00057882 */ /* 0x000fe20000000000 */
[----:B------:R-:W-:Y:S02]  /*7040*/  ISETP.NE.AND P0, PT, R36, 0x65, PT ;  /* 0x000000652400780c */ /* 0x000fe40003f05270 */
[----:B------:R-:W-:Y:S02]  /*7050*/  SHF.R.U32.HI R60, RZ, 0x8, R6 ;  /* 0x00000008ff3c7819 */ /* 0x000fe40000011606 */
[----:B------:R-:W-:Y:S01]  /*7060*/  ISETP.GT.AND P1, PT, R38, R45, PT ;  /* 0x0000002d2600720c */ /* 0x000fe20003f24270 */
[----:B------:R-:W-:-:S12]  /*7070*/  BRA.DIV UR5, `(.L_x_740) ;  /* 0x000000ee05d87947 */ /* 0x000fd8000b800000 */
.L_x_1126:
[----:B------:R-:W-:-:S03]  /*7080*/  UMOV UR5, 0xffffffff ;  /* 0xffffffff00057882 */ /* 0x000fc60000000000 */
[----:B------:R-:W-:Y:S05]  /*7090*/  BRA.DIV UR5, `(.L_x_741) ;  /* 0x000000ee05f47947 */ /* 0x000fea000b800000 */
.L_x_1129:
[----:B------:R-:W-:-:S03]  /*70a0*/  UMOV UR5, 0xffffffff ;  /* 0xffffffff00057882 */ /* 0x000fc60000000000 */
[----:B------:R-:W-:Y:S05]  /*70b0*/  BRA.DIV UR5, `(.L_x_742) ;  /* 0x000000f205107947 */ /* 0x000fea000b800000 */
.L_x_1132:
        /* <DEDUP_REMOVED lines=13> */
.L_x_744:
[----:B------:R-:W-:Y:S05]  /*7190*/  BSYNC.RECONVERGENT B0 ;  /* 0x0000000000007941 */ /* 0x000fea0003800200 */
.L_x_743:
[----:B------:R-:W-:Y:S01]  /*71a0*/  UMOV UR5, 0xffffffff ;  /* 0xffffffff00057882 */ /* 0x000fe20000000000 */
[----:B------:R-:W-:Y:S02]  /*71b0*/  SHF.R.U32.HI R65, RZ, 0x18, R6 ;  /* 0x00000018ff417819 */ /* 0x000fe40000011606 */
[--C-:B------:R-:W-:Y:S02]  /*71c0*/  SHF.R.U32.HI R59, RZ, 0x8, R7.reuse ;  /* 0x00000008ff3b7819 */ /* 0x100fe40000011607 */
[----:B------:R-:W-:Y:S02]  /*71d0*/  SHF.R.U32.HI R64, RZ, 0x18, R7 ;  /* 0x00000018ff407819 */ /* 0x000fe40000011607 */
[--C-:B------:R-:W-:Y:S02]  /*71e0*/  SHF.R.U32.HI R58, RZ, 0x8, R10.reuse ;  /* 0x00000008ff3a7819 */ /* 0x100fe4000001160a */
[----:B------:R-:W-:Y:S02]  /*71f0*/  SHF.R.U32.HI R63, RZ, 0x18, R10 ;  /* 0x00000018ff3f7819 */ /* 0x000fe4000001160a */
[----:B------:R-:W-:-:S02]  /*7200*/  SHF.R.U32.HI R57, RZ, 0x8, R8 ;  /* 0x00000008ff397819 */ /* 0x000fc40000011608 */
[----:B------:R-:W-:Y:S02]  /*7210*/  SHF.R.U32.HI R62, RZ, 0x18, R8 ;  /* 0x00000018ff3e7819 */ /* 0x000fe40000011608 */
[--C-:B------:R-:W-:Y:S02]  /*7220*/  SHF.R.U32.HI R56, RZ, 0x8, R9.reuse ;  /* 0x00000008ff387819 */ /* 0x100fe40000011609 */
[----:B------:R-:W-:Y:S01]  /*7230*/  SHF.R.U32.HI R61, RZ, 0x18, R9 ;  /* 0x00000018ff3d7819 */ /* 0x000fe20000011609 */
[----:B------:R-:W-:Y:S06]  /*7240*/  BRA.DIV UR5, `(.L_x_745) ;  /* 0x000000ee05d07947 */ /* 0x000fec000b800000 */
[----:B------:R-:W-:-:S13]  /*7250*/  VOTE.ALL P0, P0 ;  /* 0x0000000000ff7806 */ /* 0x000fda0000000000 */
.L_x_1135:
[----:B------:R-:W-:Y:S05]  /*7260*/  @!P0 BRA `(.L_x_746) ;  /* 0x00000014003c8947 */ /* 0x000fea0003800000 */
.L_x_798:
[----:B0-----:R-:W2:Y:S01]  /*7270*/  LDC.64 R14, c[0x0][0x3d0] ;  /* 0x0000f400ff0e7b82 */ /* 0x001ea20000000a00 */
[----:B------:R-:W-:Y:S05]  /*7280*/  YIELD ;  /* 0x0000000000007946 */ /* 0x000fea0003800000 */
[----:B------:R-:W-:Y:S02]  /*7290*/  IMAD.MOV.U32 R43, RZ, RZ, R12 ;  /* 0x000000ffff2b7224 */ /* 0x000fe400078e000c */
[----:B--2-4-:R-:W-:-:S07]  /*72a0*/  IMAD.WIDE R12, R40, 0x4, R14 ;  /* 0x00000004280c7825 */ /* 0x014fce00078e020e */
.L_x_748:
        /* <DEDUP_REMOVED lines=10> */
.L_x_1138:
[----:B------:R-:W-:Y:S05]  /*7350*/  @P0 BRA `(.L_x_748) ;  /* 0xfffffffc00d40947 */ /* 0x000fea000383ffff */
[----:B------:R-:W-:Y:S01]  /*7360*/  ISETP.NE.AND P0, PT, R44, 0x65, PT ;  /* 0x000000652c00780c */ /* 0x000fe20003f05270 */
[----:B------:R-:W-:-:S12]  /*7370*/  BSSY.RECONVERGENT B0, `(.L_x_749) ;  /* 0x0000050000007945 */ /* 0x000fd80003800200 */
[----:B------:R-:W-:Y:S05]  /*7380*/  @!P0 BRA `(.L_x_750) ;  /* 0x0000000000a88947 */ /* 0x000fea0003800000 */
[----:B------:R-:W-:Y:S01]  /*7390*/  ISETP.NE.AND P1, PT, R44, 0x64, PT ;  /* 0x000000642c00780c */ /* 0x000fe20003f25270 */
[----:B------:R-:W-:Y:S01]  /*73a0*/  IMAD.MOV.U32 R39, RZ, RZ, RZ ;  /* 0x000000ffff277224 */ /* 0x000fe200078e00ff */
[----:B------:R-:W-:Y:S02]  /*73b0*/  CS2R R14, SRZ ;  /* 0x00000000000e7805 */ /* 0x000fe4000001ff00 */
[----:B------:R-:W-:-:S09]  /*73c0*/  CS2R R12, SRZ ;  /* 0x00000000000c7805 */ /* 0x000fd2000001ff00 */
[----:B------:R-:W-:Y:S05]  /*73d0*/  @P1 BRA `(.L_x_751) ;  /* 0x0000000400241947 */ /* 0x000fea0003800000 */
[----:B------:R-:W0:Y:S02]  /*73e0*/  LDC.64 R12, c[0x0][0x3d8] ;  /* 0x0000f600ff0c7b82 */ /* 0x000e240000000a00 */
[----:B0-----:R-:W-:-:S05]  /*73f0*/  IMAD.WIDE R12, R40, 0x30, R12 ;  /* 0x00000030280c7825 */ /* 0x001fca00078e020c */
[----:B-1----:R-:W2:Y:S04]  /*7400*/  LD.E.128.STRONG.GPU R32, desc[UR8][R12.64] ;  /* 0x000000080c207980 */ /* 0x002ea8000c10fd00 */
[----:B------:R-:W4:Y:S04]  /*7410*/  LD.E.128.STRONG.GPU R36, desc[UR8][R12.64+0x20] ;  /* 0x000020080c247980 */ /* 0x000f28000c10fd00 */
[----:B------:R-:W5:Y:S01]  /*7420*/  LD.E.128.STRONG.GPU R12, desc[UR8][R12.64+0x10] ;  /* 0x000010080c0c7980 */ /* 0x000f62000c10fd00 */
[--C-:B--2---:R-:W-:Y:S02]  /*7430*/  SHF.R.U64 R45, R34, 0x8, R35.reuse ;  /* 0x00000008222d7819 */ /* 0x104fe40000001223 */
[----:B------:R-:W-:-:S02]  /*7440*/  SHF.R.U32.HI R51, RZ, 0x8, R35 ;  /* 0x00000008ff337819 */ /* 0x000fc40000011623 */
[C---:B------:R-:W-:Y:S02]  /*7450*/  PRMT R52, R34.reuse, 0x3340, R45 ;  /* 0x0000334022347816 */ /* 0x040fe4000000002d */
[C-C-:B------:R-:W-:Y:S02]  /*7460*/  SHF.R.U64 R53, R34.reuse, 0x10, R35.reuse ;  /* 0x0000001022357819 */ /* 0x140fe40000001223 */
[----:B------:R-:W-:Y:S02]  /*7470*/  SHF.R.U64 R34, R34, 0x18, R35 ;  /* 0x0000001822227819 */ /* 0x000fe40000001223 */
[----:B------:R-:W-:Y:S02]  /*7480*/  PRMT R51, R35, 0x3340, R51 ;  /* 0x0000334023337816 */ /* 0x000fe40000000033 */
[--C-:B------:R-:W-:Y:S02]  /*7490*/  SHF.R.U32.HI R45, RZ, 0x10, R35.reuse ;  /* 0x00000010ff2d7819 */ /* 0x100fe40000011623 */
[----:B------:R-:W-:-:S02]  /*74a0*/  SHF.R.U32.HI R66, RZ, 0x18, R35 ;  /* 0x00000018ff427819 */ /* 0x000fc40000011623 */
[----:B------:R-:W-:Y:S02]  /*74b0*/  PRMT R35, R53, 0x3340, R34 ;  /* 0x0000334035237816 */ /* 0x000fe40000000022 */
[C---:B----4-:R-:W-:Y:S02]  /*74c0*/  SHF.R.U64 R53, R38.reuse, 0x8, R39 ;  /* 0x0000000826357819 */ /* 0x050fe40000001227 */
[----:B------:R-:W-:Y:S02]  /*74d0*/  PRMT R66, R45, 0x3340, R66 ;  /* 0x000033402d427816 */ /* 0x000fe40000000042 */
[C---:B------:R-:W-:Y:S02]  /*74e0*/  PRMT R50, R38.reuse, 0x3340, R53 ;  /* 0x0000334026327816 */ /* 0x040fe40000000035 */
[C-C-:B------:R-:W-:Y:S02]  /*74f0*/  SHF.R.U64 R68, R38.reuse, 0x10, R39.reuse ;  /* 0x0000001026447819 */ /* 0x140fe40000001227 */
[----:B------:R-:W-:-:S02]  /*7500*/  SHF.R.U64 R53, R38, 0x18, R39 ;  /* 0x0000001826357819 */ /* 0x000fc40000001227 */
[--C-:B------:R-:W-:Y:S02]  /*7510*/  SHF.R.U32.HI R45, RZ, 0x8, R39.reuse ;  /* 0x00000008ff2d7819 */ /* 0x100fe40000011627 */
[--C-:B------:R-:W-:Y:S02]  /*7520*/  SHF.R.U32.HI R67, RZ, 0x10, R39.reuse ;  /* 0x00000010ff437819 */ /* 0x100fe40000011627 */
[----:B------:R-:W-:Y:S02]  /*7530*/  SHF.R.U32.HI R38, RZ, 0x18, R39 ;  /* 0x00000018ff267819 */ /* 0x000fe40000011627 */
[----:B------:R-:W-:Y:S02]  /*7540*/  PRMT R34, R52, 0x5410, R35 ;  /* 0x0000541034227816 */ /* 0x000fe40000000023 */
[----:B------:R-:W-:Y:S02]  /*7550*/  PRMT R45, R39, 0x3340, R45 ;  /* 0x00003340272d7816 */ /* 0x000fe4000000002d */
[----:B------:R-:W-:-:S02]  /*7560*/  PRMT R35, R51, 0x5410, R66 ;  /* 0x0000541033237816 */ /* 0x000fc40000000042 */
[----:B------:R-:W-:Y:S02]  /*7570*/  PRMT R52, R67, 0x3340, R38 ;  /* 0x0000334043347816 */ /* 0x000fe40000000026 */
[--C-:B------:R-:W-:Y:S02]  /*7580*/  SHF.R.U32.HI R39, RZ, 0x10, R37.reuse ;  /* 0x00000010ff277819 */ /* 0x100fe40000011625 */
[--C-:B------:R-:W-:Y:S02]  /*7590*/  SHF.R.U32.HI R38, RZ, 0x18, R37.reuse ;  /* 0x00000018ff267819 */ /* 0x100fe40000011625 */
[----:B------:R-:W-:Y:S02]  /*75a0*/  SHF.R.U32.HI R51, RZ, 0x8, R37 ;  /* 0x00000008ff337819 */ /* 0x000fe40000011625 */
[----:B------:R-:W-:Y:S02]  /*75b0*/  PRMT R53, R68, 0x3340, R53 ;  /* 0x0000334044357816 */ /* 0x000fe40000000035 */
[----:B------:R-:W-:Y:S01]  /*75c0*/  PRMT R38, R39, 0x3340, R38 ;  /* 0x0000334027267816 */ /* 0x000fe20000000026 */
[----:B------:R-:W-:Y:S01]  /*75d0*/  IMAD.MOV.U32 R39, RZ, RZ, R36 ;  /* 0x000000ffff277224 */ /* 0x000fe200078e0024 */
[----:B------:R-:W-:-:S02]  /*75e0*/  PRMT R51, R37, 0x3340, R51 ;  /* 0x0000334025337816 */ /* 0x000fc40000000033 */
[----:B------:R-:W-:Y:S02]  /*75f0*/  PRMT R36, R50, 0x5410, R53 ;  /* 0x0000541032247816 */ /* 0x000fe40000000035 */
[----:B------:R-:W-:Y:S02]  /*7600*/  PRMT R37, R45, 0x5410, R52 ;  /* 0x000054102d257816 */ /* 0x000fe40000000034 */
[----:B------:R-:W-:Y:S01]  /*7610*/  PRMT R38, R51, 0x5410, R38 ;  /* 0x0000541033267816 */ /* 0x000fe20000000026 */
[----:B------:R-:W-:Y:S06]  /*7620*/  BRA `(.L_x_751) ;  /* 0x0000000000907947 */ /* 0x000fec0003800000 */
.L_x_750:
        /* <DEDUP_REMOVED lines=35> */
[----:B------:R-:W-:-:S07]  /*7860*/  PRMT R38, R51, 0x5410, R38 ;  /* 0x0000541033267816 */ /* 0x000fce0000000026 */
.L_x_751:
[----:B------:R-:W-:Y:S05]  /*7870*/  BSYNC.RECONVERGENT B0 ;  /* 0x0000000000007941 */ /* 0x000fea0003800200 */
.L_x_749:
[----:B------:R-:W-:-:S03]  /*7880*/  UMOV UR5, 0xffffffff ;  /* 0xffffffff00057882 */ /* 0x000fc60000000000 */
[----:B------:R-:W-:Y:S05]  /*7890*/  BRA.DIV UR5, `(.L_x_752) ;  /* 0x000000ea05847947 */ /* 0x000fea000b800000 */
[----:B------:R-:W0:Y:S01]  /*78a0*/  S2R R50, SR_GEMASK ;  /* 0x0000000000327919 */ /* 0x000e220000003c00 */
[----:B------:R-:W-:-:S04]  /*78b0*/  VOTE.ANY R52, PT, !P0 ;  /* 0x0000000000347806 */ /* 0x000fc800040e0100 */
[----:B0-----:R-:W-:-:S05]  /*78c0*/  LOP3.LUT R52, R52, 0x80000000, R50, 0xec, !PT ;  /* 0x8000000034347812 */ /* 0x001fca00078eec32 */
[----:B-1----:R-:W-:-:S05]  /*78d0*/  VIADD R45, R52, 0xffffffff ;  /* 0xffffffff342d7836 */ /* 0x002fca0000000000 */
[----:B------:R-:W-:-:S06]  /*78e0*/  LOP3.LUT R45, R52, R45, RZ, 0xc, !PT ;  /* 0x0000002d342d7212 */ /* 0x000fcc00078e0cff */
[----:B------:R-:W0:Y:S02]  /*78f0*/  POPC R45, R45 ;  /* 0x0000002d002d7309 */ /* 0x000e240000000000 */
[----:B0-----:R0:W1:Y:S04]  /*7900*/  SHFL.DOWN PT, R68, R32, 0x1, R45 ;  /* 0x0820000020447989 */ /* 0x00106800000e002d */
[----:B------:R0:W2:Y:S02]  /*7910*/  SHFL.DOWN PT, R67, R33, 0x1, R45 ;  /* 0x0820000021437989 */ /* 0x0000a400000e002d */
.L_x_1143:
[----:B------:R-:W-:-:S03]  /*7920*/  UMOV UR5, 0xffffffff ;  /* 0xffffffff00057882 */ /* 0x000fc60000000000 */
[----:B------:R-:W-:Y:S05]  /*7930*/  BRA.DIV UR5, `(.L_x_753) ;  /* 0x000000ea05c07947 */ /* 0x000fea000b800000 */
.L_x_1146:
[----:B------:R-:W-:-:S03]  /*7940*/  UMOV UR5, 0xffffffff ;  /* 0xffffffff00057882 */ /* 0x000fc60000000000 */
[----:B------:R-:W-:Y:S05]  /*7950*/  BRA.DIV UR5, `(.L_x_754) ;  /* 0x000000ea05dc7947 */ /* 0x000fea000b800000 */
.L_x_1149:
[----:B------:R-:W-:-:S03]  /*7960*/  UMOV UR5, 0xffffffff ;  /* 0xffffffff00057882 */ /* 0x000fc60000000000 */
[----:B------:R-:W-:Y:S05]  /*7970*/  BRA.DIV UR5, `(.L_x_755) ;  /* 0x000000ea05f87947 */ /* 0x000fea000b800000 */
[----:B-----5:R4:W0:Y:S04]  /*7980*/  SHFL.DOWN PT, R73, R12, 0x1, R45 ;  /* 0x082000000c497989 */ /* 0x02082800000e002d */
[----:B------:R4:W0:Y:S04]  /*7990*/  SHFL.DOWN PT, R72, R13, 0x1, R45 ;  /* 0x082000000d487989 */ /* 0x00082800000e002d */
[----:B------:R4:W0:Y:S04]  /*79a0*/  SHFL.DOWN PT, R75, R14, 0x1, R45 ;  /* 0x082000000e4b7989 */ /* 0x00082800000e002d */
[----:B------:R4:W0:Y:S04]  /*79b0*/  SHFL.DOWN PT, R76, R15, 0x1, R45 ;  /* 0x082000000f4c7989 */ /* 0x00082800000e002d */
[----:B------:R4:W0:Y:S02]  /*79c0*/  SHFL.DOWN PT, R66, R39, 0x1, R45 ;  /* 0x0820000027427989 */ /* 0x00082400000e002d */
.L_x_1156:
[----:B------:R-:W-:Y:S01]  /*79d0*/  UMOV UR5, 0xffffffff ;  /* 0xffffffff00057882 */ /* 0x000fe20000000000 */
[----:B------:R-:W-:Y:S02]  /*79e0*/  ISETP.GE.AND P0, PT, R77, R45, PT ;  /* 0x0000002d4d00720c */ /* 0x000fe40003f06270 */
[----:B------:R-:W-:Y:S11]  /*79f0*/  BRA.DIV UR5, `(.L_x_756) ;  /* 0x000000ee05587947 */ /* 0x000ff6000b800000 */
.L_x_1159:
[----:B------:R-:W-:-:S03]  /*7a00*/  UMOV UR5, 0xffffffff ;  /* 0xffffffff00057882 */ /* 0x000fc60000000000 */
[----:B------:R-:W-:Y:S05]  /*7a10*/  BRA.DIV UR5, `(.L_x_757) ;  /* 0x000000ee05747947 */ /* 0x000fea000b800000 */
.L_x_1162:
[----:B------:R-:W-:-:S03]  /*7a20*/  UMOV UR5, 0xffffffff ;  /* 0xffffffff00057882 */ /* 0x000fc60000000000 */
[----:B------:R-:W-:Y:S05]  /*7a30*/  BRA.DIV UR5, `(.L_x_758) ;  /* 0x000000ee05907947 */ /* 0x000fea000b800000 */
.L_x_1165:
[----:B------:R-:W-:Y:S01]  /*7a40*/  BSSY.RECONVERGENT B0, `(.L_x_759) ;  /* 0x0000013000007945 */ /* 0x000fe20003800200 */
[----:B------:R-:W-:Y:S02]  /*7a50*/  IMAD.MOV.U32 R70, RZ, RZ, R32 ;  /* 0x000000ffff467224 */ /* 0x000fe400078e0020 */
[----:B------:R-:W-:Y:S01]  /*7a60*/  IMAD.MOV.U32 R69, RZ, RZ, R33 ;  /* 0x000000ffff457224 */ /* 0x000fe200078e0021 */
[----:B------:R-:W-:Y:S06]  /*7a70*/  @P0 BRA `(.L_x_760) ;  /* 0x00000000003c0947 */ /* 0x000fec0003800000 */
[----:B------:R-:W-:Y:S01]  /*7a80*/  ISETP.NE.U32.AND P0, PT, R32, RZ, PT ;  /* 0x000000ff2000720c */ /* 0x000fe20003f05070 */
[----:B0-----:R-:W-:Y:S01]  /*7a90*/  IMAD.MOV.U32 R50, RZ, RZ, R75 ;  /* 0x000000ffff327224 */ /* 0x001fe200078e004b */
[----:B-1----:R-:W-:Y:S01]  /*7aa0*/  IADD3 R70, P1, PT, R68, R32, RZ ;  /* 0x0000002044467210 */ /* 0x002fe20007f3e0ff */
[----:B------:R-:W-:Y:S01]  /*7ab0*/  IMAD.MOV.U32 R51, RZ, RZ, R76 ;  /* 0x000000ffff337224 */ /* 0x000fe200078e004c */
[----:B------:R-:W-:Y:S01]  /*7ac0*/  ISETP.NE.AND.EX P0, PT, R33, RZ, PT, P0 ;  /* 0x000000ff2100720c */ /* 0x000fe20003f05300 */
[----:B------:R-:W-:Y:S02]  /*7ad0*/  IMAD.MOV.U32 R52, RZ, RZ, R73 ;  /* 0x000000ffff347224 */ /* 0x000fe400078e0049 */
[----:B------:R-:W-:Y:S02]  /*7ae0*/  IMAD.MOV.U32 R53, RZ, RZ, R72 ;  /* 0x000000ffff357224 */ /* 0x000fe400078e0048 */
[----:B------:R-:W-:Y:S01]  /*7af0*/  DADD R50, R14, R50 ;  /* 0x000000000e327229 */ /* 0x000fe20000000032 */
[----:B--2---:R-:W-:-:S03]  /*7b00*/  IMAD.X R69, R67, 0x1, R33, P1 ;  /* 0x0000000143457824 */ /* 0x004fc600008e0621 */
[----:B------:R-:W-:-:S04]  /*7b10*/  DADD R52, R12, R52 ;  /* 0x000000000c347229 */ /* 0x000fc80000000034 */
[----:B----4-:R-:W-:Y:S02]  /*7b20*/  @!P0 VIMNMX R39, PT, PT, R39, R66, PT ;  /* 0x0000004227278248 */ /* 0x010fe40003fe0100 */
[----:B------:R-:W-:Y:S02]  /*7b30*/  FSEL R14, R50, R14, !P0 ;  /* 0x0000000e320e7208 */ /* 0x000fe40004000000 */
[----:B------:R-:W-:Y:S02]  /*7b40*/  FSEL R15, R51, R15, !P0 ;  /* 0x0000000f330f7208 */ /* 0x000fe40004000000 */
[----:B------:R-:W-:Y:S02]  /*7b50*/  FSEL R12, R52, R12, !P0 ;  /* 0x0000000c340c7208 */ /* 0x000fe40004000000 */
[----:B------:R-:W-:-:S07]  /*7b60*/  FSEL R13, R53, R13, !P0 ;  /* 0x0000000d350d7208 */ /* 0x000fce0004000000 */
.L_x_760:
[----:B------:R-:W-:Y:S05]  /*7b70*/  BSYNC.RECONVERGENT B0 ;  /* 0x0000000000007941 */ /* 0x000fea0003800200 */
.L_x_759:
[----:B------:R-:W-:-:S03]  /*7b80*/  UMOV UR5, 0xffffffff ;  /* 0xffffffff00057882 */ /* 0x000fc60000000000 */
[----:B------:R-:W-:Y:S05]  /*7b90*/  BRA.DIV UR5, `(.L_x_761) ;  /* 0x000000ee055c7947 */ /* 0x000fea000b800000 */
[----:B0-----:R0:W0:Y:S04]  /*7ba0*/  SHFL.DOWN PT, R72, R70, 0x2, R45 ;  /* 0x0840000046487989 */ /* 0x00102800000e002d */
[----:B------:R0:W0:Y:S02]  /*7bb0*/  SHFL.DOWN PT, R73, R69, 0x2, R45 ;  /* 0x0840000045497989 */ /* 0x00002400000e002d */
.L_x_1169:
[----:B------:R-:W-:-:S03]  /*7bc0*/  UMOV UR5, 0xffffffff ;  /* 0xffffffff00057882 */ /* 0x000fc60000000000 */
[----:B------:R-:W-:Y:S05]  /*7bd0*/  BRA.DIV UR5, `(.L_x_762) ;  /* 0x000000ee05907947 */ /* 0x000fea000b800000 */
.L_x_1172:
[----:B------:R-:W-:-:S03]  /*7be0*/  UMOV UR5, 0xffffffff ;  /* 0xffffffff00057882 */ /* 0x000fc60000000000 */
[----:B------:R-:W-:Y:S05]  /*7bf0*/  BRA.DIV UR5, `(.L_x_763) ;  /* 0x000000ee05ac7947 */ /* 0x000fea000b800000 */
.L_x_1175:
[----:B------:R-:W-:-:S03]  /*7c00*/  UMOV UR5, 0xffffffff ;  /* 0xffffffff00057882 */ /* 0x000fc60000000000 */
[----:B------:R-:W-:Y:S05]  /*7c10*/  BRA.DIV UR5, `(.L_x_764) ;  /* 0x000000ee05c87947 */ /* 0x000fea000b800000 */
[----:B------:R0:W0:Y:S04]  /*7c20*/  SHFL.DOWN PT, R75, R12, 0x2, R45 ;  /* 0x084000000c4b7989 */ /* 0x00002800000e002d */
[----:B------:R0:W0:Y:S04]  /*7c30*/  SHFL.DOWN PT, R76, R13, 0x2, R45 ;  /* 0x084000000d4c7989 */ /* 0x00002800000e002d */
[----:B-1----:R1:W0:Y:S04]  /*7c40*/  SHFL.DOWN PT, R68, R14, 0x2, R45 ;  /* 0x084000000e447989 */ /* 0x00222800000e002d */
[----:B--2---:R1:W2:Y:S04]  /*7c50*/  SHFL.DOWN PT, R67, R15, 0x2, R45 ;  /* 0x084000000f437989 */ /* 0x0042a800000e002d */
[----:B------:R1:W0:Y:S02]  /*7c60*/  SHFL.DOWN PT, R66, R39, 0x2, R45 ;  /* 0x0840000027427989 */ /* 0x00022400000e002d */
.L_x_1182:
[----:B------:R-:W-:Y:S01]  /*7c70*/  VIADD R50, R77, 0x2 ;  /* 0x000000024d327836 */ /* 0x000fe20000000000 */
[----:B------:R-:W-:-:S04]  /*7c80*/  UMOV UR5, 0xffffffff ;  /* 0xffffffff00057882 */ /* 0x000fc80000000000 */
[----:B------:R-:W-:Y:S01]  /*7c90*/  ISETP.GT.AND P0, PT, R50, R45, PT ;  /* 0x0000002d3200720c */ /* 0x000fe20003f04270 */
[----:B------:R-:W-:-:S12]  /*7ca0*/  BRA.DIV UR5, `(.L_x_765) ;  /* 0x000000f205247947 */ /* 0x000fd8000b800000 */
.L_x_1185:
[----:B------:R-:W-:-:S03]  /*7cb0*/  UMOV UR5, 0xffffffff ;  /* 0xffffffff00057882 */ /* 0x000fc60000000000 */
[----:B------:R-:W-:Y:S05]  /*7cc0*/  BRA.DIV UR5, `(.L_x_766) ;  /* 0x000000f205407947 */ /* 0x000fea000b800000 */
.L_x_1188:
[----:B------:R-:W-:-:S03]  /*7cd0*/  UMOV UR5, 0xffffffff ;  /* 0xffffffff00057882 */ /* 0x000fc60000000000 */
[----:B------:R-:W-:Y:S05]  /*7ce0*/  BRA.DIV UR5, `(.L_x_767) ;  /* 0x000000f2055c7947 */ /* 0x000fea000b800000 */
.L_x_1191:
[----:B------:R-:W-:Y:S04]  /*7cf0*/  BSSY.RECONVERGENT B0, `(.L_x_768) ;  /* 0x0000013000007945 */ /* 0x000fe80003800200 */
[----:B------:R-:W-:Y:S05]  /*7d00*/  @P0 BRA `(.L_x_769) ;  /* 0x0000000000440947 */ /* 0x000fea0003800000 */
[----:B------:R-:W-:Y:S01]  /*7d10*/  ISETP.NE.U32.AND P0, PT, R70, RZ, PT ;  /* 0x000000ff4600720c */ /* 0x000fe20003f05070 */
[----:B0-----:R-:W-:Y:S01]  /*7d20*/  IMAD.MOV.U32 R50, RZ, RZ, R75 ;  /* 0x000000ffff327224 */ /* 0x001fe200078e004b */
[----:B------:R-:W-:Y:S01]  /*7d30*/  IADD3 R72, P1, PT, R72, R70, RZ ;  /* 0x0000004648487210 */ /* 0x000fe20007f3e0ff */
[----:B------:R-:W-:Y:S01]  /*7d40*/  IMAD.MOV.U32 R51, RZ, RZ, R76 ;  /* 0x000000ffff337224 */ /* 0x000fe200078e004c */
[----:B------:R-:W-:Y:S01]  /*7d50*/  ISETP.NE.AND.EX P0, PT, R69, RZ, PT, P0 ;  /* 0x000000ff4500720c */ /* 0x000fe20003f05300 */
[----:B------:R-:W-:Y:S02]  /*7d60*/  IMAD.MOV.U32 R52, RZ, RZ, R68 ;  /* 0x000000ffff347224 */ /* 0x000fe400078e0044 */
[----:B--2---:R-:W-:Y:S02]  /*7d70*/  IMAD.MOV.U32 R53, RZ, RZ, R67 ;  /* 0x000000ffff357224 */ /* 0x004fe400078e0043 */
[----:B------:R-:W-:Y:S01]  /*7d80*/  DADD R50, R12, R50 ;  /* 0x000000000c327229 */ /* 0x000fe20000000032 */
[----:B------:R-:W-:-:S02]  /*7d90*/  IMAD.X R73, R73, 0x1, R69, P1 ;  /* 0x0000000149497824 */ /* 0x000fc400008e0645 */
[----:B------:R-:W-:Y:S01]  /*7da0*/  IMAD.MOV.U32 R70, RZ, RZ, R72 ;  /* 0x000000ffff467224 */ /* 0x000fe200078e0048 */
[----:B------:R-:W-:Y:S01]  /*7db0*/  DADD R52, R14, R52 ;  /* 0x000000000e347229 */ /* 0x000fe20000000034 */
[----:B------:R-:W-:-:S03]  /*7dc0*/  IMAD.MOV.U32 R69, RZ, RZ, R73 ;  /* 0x000000ffff457224 */ /* 0x000fc600078e0049 */
[----:B-1--4-:R-:W-:Y:S02]  /*7dd0*/  @!P0 VIMNMX R39, PT, PT, R39, R66, PT ;  /* 0x0000004227278248 */ /* 0x012fe40003fe0100 */
[----:B------:R-:W-:Y:S02]  /*7de0*/  FSEL R12, R50, R12, !P0 ;  /* 0x0000000c320c7208 */ /* 0x000fe40004000000 */
[----:B------:R-:W-:Y:S02]  /*7df0*/  FSEL R13, R51, R13, !P0 ;  /* 0x0000000d330d7208 */ /* 0x000fe40004000000 */
[----:B------:R-:W-:Y:S02]  /*7e00*/  FSEL R14, R52, R14, !P0 ;  /* 0x0000000e340e7208 */ /* 0x000fe40004000000 */
[----:B------:R-:W-:-:S07]  /*7e10*/  FSEL R15, R53, R15, !P0 ;  /* 0x0000000f350f7208 */ /* 0x000fce0004000000 */
.L_x_769:
[----:B------:R-:W-:Y:S05]  /*7e20*/  BSYNC.RECONVERGENT B0 ;  /* 0x0000000000007941 */ /* 0x000fea0003800200 */
.L_x_768:
[----:B------:R-:W-:-:S03]  /*7e30*/  UMOV UR5, 0xffffffff ;  /* 0xffffffff00057882 */ /* 0x000fc60000000000 */
[----:B------:R-:W-:Y:S05]  /*7e40*/  BRA.DIV UR5, `(.L_x_770) ;  /* 0x000000f205287947 */ /* 0x000fea000b800000 */
[----:B0-----:R0:W0:Y:S04]  /*7e50*/  SHFL.DOWN PT, R72, R70, 0x4, R45 ;  /* 0x0880000046487989 */ /* 0x00102800000e002d */
[----:B------:R0:W0:Y:S02]  /*7e60*/  SHFL.DOWN PT, R73, R69, 0x4, R45 ;  /* 0x0880000045497989 */ /* 0x00002400000e002d */
.L_x_1195:
[----:B------:R-:W-:-:S03]  /*7e70*/  UMOV UR5, 0xffffffff ;  /* 0xffffffff00057882 */ /* 0x000fc60000000000 */
[----:B------:R-:W-:Y:S05]  /*7e80*/  BRA.DIV UR5, `(.L_x_771) ;  /* 0x000000f2055c7947 */ /* 0x000fea000b800000 */
.L_x_1198:
[----:B------:R-:W-:-:S03]  /*7e90*/  UMOV UR5, 0xffffffff ;  /* 0xffffffff00057882 */ /* 0x000fc60000000000 */
[----:B------:R-:W-:Y:S05]  /*7ea0*/  BRA.DIV UR5, `(.L_x_772) ;  /* 0x000000f205787947 */ /* 0x000fea000b800000 */
.L_x_1201:
[----:B------:R-:W-:-:S03]  /*7eb0*/  UMOV UR5, 0xffffffff ;  /* 0xffffffff00057882 */ /* 0x000fc60000000000 */
[----:B------:R-:W-:Y:S05]  /*7ec0*/  BRA.DIV UR5, `(.L_x_773) ;  /* 0x000000f205947947 */ /* 0x000fea000b800000 */
[----:B------:R0:W0:Y:S04]  /*7ed0*/  SHFL.DOWN PT, R75, R12, 0x4, R45 ;  /* 0x088000000c4b7989 */ /* 0x00002800000e002d */
[----:B------:R0:W0:Y:S04]  /*7ee0*/  SHFL.DOWN PT, R76, R13, 0x4, R45 ;  /* 0x088000000d4c7989 */ /* 0x00002800000e002d */
[----:B------:R0:W0:Y:S04]  /*7ef0*/  SHFL.DOWN PT, R68, R14, 0x4, R45 ;  /* 0x088000000e447989 */ /* 0x00002800000e002d */
[----:B--2---:R2:W0:Y:S04]  /*7f00*/  SHFL.DOWN PT, R67, R15, 0x4, R45 ;  /* 0x088000000f437989 */ /* 0x00442800000e002d */
[----:B------:R2:W0:Y:S02]  /*7f10*/  SHFL.DOWN PT, R66, R39, 0x4, R45 ;  /* 0x0880000027427989 */ /* 0x00042400000e002d */
.L_x_1208:
[----:B------:R-:W-:Y:S01]  /*7f20*/  VIADD R50, R77, 0x4 ;  /* 0x000000044d327836 */ /* 0x000fe20000000000 */
[----:B------:R-:W-:-:S04]  /*7f30*/  UMOV UR5, 0xffffffff ;  /* 0xffffffff00057882 */ /* 0x000fc80000000000 */
[----:B------:R-:W-:Y:S01]  /*7f40*/  ISETP.GT.AND P0, PT, R50, R45, PT ;  /* 0x0000002d3200720c */ /* 0x000fe20003f04270 */
[----:B------:R-:W-:-:S12]  /*7f50*/  BRA.DIV UR5, `(.L_x_774) ;  /* 0x000000f205f07947 */ /* 0x000fd8000b800000 */
.L_x_1211:
[----:B------:R-:W-:-:S03]  /*7f60*/  UMOV UR5, 0xffffffff ;  /* 0xffffffff00057882 */ /* 0x000fc60000000000 */
[----:B------:R-:W-:Y:S05]  /*7f70*/  BRA.DIV UR5, `(.L_x_775) ;  /* 0x000000f6050c7947 */ /* 0x000fea000b800000 */
.L_x_1214:
[----:B------:R-:W-:-:S03]  /*7f80*/  UMOV UR5, 0xffffffff ;  /* 0xffffffff00057882 */ /* 0x000fc60000000000 */
[----:B------:R-:W-:Y:S05]  /*7f90*/  BRA.DIV UR5, `(.L_x_776) ;  /* 0x000000f605287947 */ /* 0x000fea000b800000 */
.L_x_1217:
        /* <DEDUP_REMOVED lines=8> */
[----:B------:R-:W-:Y:S02]  /*8020*/  IMAD.MOV.U32 R53, RZ, RZ, R67 ;  /* 0x000000ffff357224 */ /* 0x000fe400078e0043 */
[----:B------:R-:W-:Y:S01]  /*8030*/  DADD R50, R12, R50 ;  /* 0x000000000c327229 */ /* 0x000fe20000000032 */
[----:B------:R-:W-:-:S02]  /*8040*/  IMAD.X R73, R73, 0x1, R69, P1 ;  /* 0x0000000149497824 */ /* 0x000fc400008e0645 */
[----:B------:R-:W-:Y:S01]  /*8050*/  IMAD.MOV.U32 R70, RZ, RZ, R72 ;  /* 0x000000ffff467224 */ /* 0x000fe200078e0048 */
[----:B------:R-:W-:Y:S01]  /*8060*/  DADD R52, R14, R52 ;  /* 0x000000000e347229 */ /* 0x000fe20000000034 */
[----:B------:R-:W-:-:S03]  /*8070*/  IMAD.MOV.U32 R69, RZ, RZ, R73 ;  /* 0x000000ffff457224 */ /* 0x000fc600078e0049 */
[----:B-12-4-:R-:W-:Y:S02]  /*8080*/  @!P0 VIMNMX R39, PT, PT, R39, R66, PT ;  /* 0x0000004227278248 */ /* 0x016fe40003fe0100 */
[----:B------:R-:W-:Y:S02]  /*8090*/  FSEL R12, R50, R12, !P0 ;  /* 0x0000000c320c7208 */ /* 0x000fe40004000000 */
[----:B------:R-:W-:Y:S02]  /*80a0*/  FSEL R13, R51, R13, !P0 ;  /* 0x0000000d330d7208 */ /* 0x000fe40004000000 */
[----:B------:R-:W-:Y:S02]  /*80b0*/  FSEL R14, R52, R14, !P0 ;  /* 0x0000000e340e7208 */ /* 0x000fe40004000000 */
[----:B------:R-:W-:-:S07]  /*80c0*/  FSEL R15, R53, R15, !P0 ;  /* 0x0000000f350f7208 */ /* 0x000fce0004000000 */
.L_x_778:
[----:B------:R-:W-:Y:S05]  /*80d0*/  BSYNC.RECONVERGENT B0 ;  /* 0x0000000000007941 */ /* 0x000fea0003800200 */
.L_x_777:
[----:B------:R-:W-:-:S03]  /*80e0*/  UMOV UR5, 0xffffffff ;  /* 0xffffffff00057882 */ /* 0x000fc60000000000 */
[----:B------:R-:W-:Y:S05]  /*80f0*/  BRA.DIV UR5, `(.L_x_779) ;  /* 0x000000f205f47947 */ /* 0x000fea000b800000 */
[----:B0-----:R0:W0:Y:S04]  /*8100*/  SHFL.DOWN PT, R72, R70, 0x8, R45 ;  /* 0x0900000046487989 */ /* 0x00102800000e002d */
[----:B------:R0:W0:Y:S02]  /*8110*/  SHFL.DOWN PT, R73, R69, 0x8, R45 ;  /* 0x0900000045497989 */ /* 0x00002400000e002d */
.L_x_1221:
[----:B------:R-:W-:-:S03]  /*8120*/  UMOV UR5, 0xffffffff ;  /* 0xffffffff00057882 */ /* 0x000fc60000000000 */
[----:B------:R-:W-:Y:S05]  /*8130*/  BRA.DIV UR5, `(.L_x_780) ;  /* 0x000000f605287947 */ /* 0x000fea000b800000 */
.L_x_1224:
[----:B------:R-:W-:-:S03]  /*8140*/  UMOV UR5, 0xffffffff ;  /* 0xffffffff00057882 */ /* 0x000fc60000000000 */
[----:B------:R-:W-:Y:S05]  /*8150*/  BRA.DIV UR5, `(.L_x_781) ;  /* 0x000000f605447947 */ /* 0x000fea000b800000 */
.L_x_1227:
[----:B------:R-:W-:-:S03]  /*8160*/  UMOV UR5, 0xffffffff ;  /* 0xffffffff00057882 */ /* 0x000fc60000000000 */
[----:B------:R-:W-:Y:S05]  /*8170*/  BRA.DIV UR5, `(.L_x_782) ;  /* 0x000000f605607947 */ /* 0x000fea000b800000 */
[----:B------:R0:W0:Y:S04]  /*8180*/  SHFL.DOWN PT, R75, R12, 0x8, R45 ;  /* 0x090000000c4b7989 */ /* 0x00002800000e002d */
[----:B------:R0:W0:Y:S04]  /*8190*/  SHFL.DOWN PT, R76, R13, 0x8, R45 ;  /* 0x090000000d4c7989 */ /* 0x00002800000e002d */
[----:B------:R0:W0:Y:S04]  /*81a0*/  SHFL.DOWN PT, R68, R14, 0x8, R45 ;  /* 0x090000000e447989 */ /* 0x00002800000e002d */
[----:B------:R0:W0:Y:S04]  /*81b0*/  SHFL.DOWN PT, R67, R15, 0x8, R45 ;  /* 0x090000000f437989 */ /* 0x00002800000e002d */
[----:B------:R0:W0:Y:S02]  /*81c0*/  SHFL.DOWN PT, R66, R39, 0x8, R45 ;  /* 0x0900000027427989 */ /* 0x00002400000e002d */
.L_x_1234:
[----:B------:R-:W-:Y:S01]  /*81d0*/  VIADD R50, R77, 0x8 ;  /* 0x000000084d327836 */ /* 0x000fe20000000000 */
[----:B------:R-:W-:-:S04]  /*81e0*/  UMOV UR5, 0xffffffff ;  /* 0xffffffff00057882 */ /* 0x000fc80000000000 */
[----:B------:R-:W-:Y:S01]  /*81f0*/  ISETP.GT.AND P0, PT, R50, R45, PT ;  /* 0x0000002d3200720c */ /* 0x000fe20003f04270 */
[----:B------:R-:W-:-:S12]  /*8200*/  BRA.DIV UR5, `(.L_x_783) ;  /* 0x000000f605bc7947 */ /* 0x000fd8000b800000 */
.L_x_1237:
[----:B------:R-:W-:-:S03]  /*8210*/  UMOV UR5, 0xffffffff ;  /* 0xffffffff00057882 */ /* 0x000fc60000000000 */
[----:B------:R-:W-:Y:S05]  /*8220*/  BRA.DIV UR5, `(.L_x_784) ;  /* 0x000000f605d87947 */ /* 0x000fea000b800000 */
.L_x_1240:
[----:B------:R-:W-:-:S03]  /*8230*/  UMOV UR5, 0xffffffff ;  /* 0xffffffff00057882 */ /* 0x000fc60000000000 */
[----:B------:R-:W-:Y:S05]  /*8240*/  BRA.DIV UR5, `(.L_x_785) ;  /* 0x000000f605f47947 */ /* 0x000fea000b800000 */
.L_x_1243:
        /* <DEDUP_REMOVED lines=19> */
.L_x_787:
[----:B------:R-:W-:Y:S05]  /*8380*/  BSYNC.RECONVERGENT B0 ;  /* 0x0000000000007941 */ /* 0x000fea0003800200 */
.L_x_786:
[----:B------:R-:W-:-:S03]  /*8390*/  UMOV UR5, 0xffffffff ;  /* 0xffffffff00057882 */ /* 0x000fc60000000000 */
[----:B------:R-:W-:Y:S05]  /*83a0*/  BRA.DIV UR5, `(.L_x_788) ;  /* 0x000000f605c07947 */ /* 0x000fea000b800000 */
[----:B0-----:R0:W0:Y:S04]  /*83b0*/  SHFL.DOWN PT, R76, R70, 0x10, R45 ;  /* 0x0a000000464c7989 */ /* 0x00102800000e002d */
[----:B------:R0:W0:Y:S02]  /*83c0*/  SHFL.DOWN PT, R72, R69, 0x10, R45 ;  /* 0x0a00000045487989 */ /* 0x00002400000e002d */
.L_x_1247:
[----:B------:R-:W-:-:S03]  /*83d0*/  UMOV UR5, 0xffffffff ;  /* 0xffffffff00057882 */ /* 0x000fc60000000000 */
[----:B------:R-:W-:Y:S05]  /*83e0*/  BRA.DIV UR5, `(.L_x_789) ;  /* 0x000000f605f47947 */ /* 0x000fea000b800000 */
.L_x_1250:
[----:B------:R-:W-:-:S03]  /*83f0*/  UMOV UR5, 0xffffffff ;  /* 0xffffffff00057882 */ /* 0x000fc60000000000 */
[----:B------:R-:W-:Y:S05]  /*8400*/  BRA.DIV UR5, `(.L_x_790) ;  /* 0x000000fa05107947 */ /* 0x000fea000b800000 */
.L_x_1253:
[----:B------:R-:W-:-:S03]  /*8410*/  UMOV UR5, 0xffffffff ;  /* 0xffffffff00057882 */ /* 0x000fc60000000000 */
[----:B------:R-:W-:Y:S05]  /*8420*/  BRA.DIV UR5, `(.L_x_791) ;  /* 0x000000fa052c7947 */ /* 0x000fea000b800000 */
[----:B------:R0:W0:Y:S04]  /*8430*/  SHFL.DOWN PT, R73, R12, 0x10, R45 ;  /* 0x0a0000000c497989 */ /* 0x00002800000e002d */
[----:B------:R0:W0:Y:S04]  /*8440*/  SHFL.DOWN PT, R75, R13, 0x10, R45 ;  /* 0x0a0000000d4b7989 */ /* 0x00002800000e002d */
[----:B------:R0:W0:Y:S04]  /*8450*/  SHFL.DOWN PT, R68, R14, 0x10, R45 ;  /* 0x0a0000000e447989 */ /* 0x00002800000e002d */
[----:B------:R0:W0:Y:S04]  /*8460*/  SHFL.DOWN PT, R67, R15, 0x10, R45 ;  /* 0x0a0000000f437989 */ /* 0x00002800000e002d */
[----:B------:R0:W0:Y:S02]  /*8470*/  SHFL.DOWN PT, R66, R39, 0x10, R45 ;  /* 0x0a00000027427989 */ /* 0x00002400000e002d */
.L_x_1260:
[----:B------:R-:W-:-:S03]  /*8480*/  UMOV UR5, 0xffffffff ;  /* 0xffffffff00057882 */ /* 0x000fc60000000000 */
[----:B------:R-:W-:Y:S05]  /*8490*/  BRA.DIV UR5, `(.L_x_792) ;  /* 0x000000fa05907947 */ /* 0x000fea000b800000 */
.L_x_1263:
[----:B------:R-:W-:-:S03]  /*84a0*/  UMOV UR5, 0xffffffff ;  /* 0xffffffff00057882 */ /* 0x000fc60000000000 */
[----:B------:R-:W-:Y:S05]  /*84b0*/  BRA.DIV UR5, `(.L_x_793) ;  /* 0x000000fa05ac7947 */ /* 0x000fea000b800000 */
.L_x_1266:
[----:B------:R-:W-:-:S03]  /*84c0*/  UMOV UR5, 0xffffffff ;  /* 0xffffffff00057882 */ /* 0x000fc60000000000 */
[----:B------:R-:W-:Y:S05]  /*84d0*/  BRA.DIV UR5, `(.L_x_794) ;  /* 0x000000fa05c87947 */ /* 0x000fea000b800000 */
.L_x_1269:
[----:B------:R-:W-:Y:S01]  /*84e0*/  VIADD R50, R77, 0x10 ;  /* 0x000000104d327836 */ /* 0x000fe20000000000 */
[----:B------:R-:W-:Y:S04]  /*84f0*/  BSSY.RECONVERGENT B0, `(.L_x_795) ;  /* 0x0000014000007945 */ /* 0x000fe80003800200 */
[----:B------:R-:W-:-:S13]  /*8500*/  ISETP.GT.AND P0, PT, R50, R45, PT ;  /* 0x0000002d3200720c */ /* 0x000fda0003f04270 */
[----:B------:R-:W-:Y:S05]  /*8510*/  @P0 BRA `(.L_x_796) ;  /* 0x0000000000440947 */ /* 0x000fea0003800000 */
[----:B------:R-:W-:Y:S01]  /*8520*/  ISETP.NE.U32.AND P0, PT, R70, RZ, PT ;  /* 0x000000ff4600720c */ /* 0x000fe20003f05070 */
[----:B0-----:R-:W-:Y:S01]  /*8530*/  IMAD.MOV.U32 R50, RZ, RZ, R73 ;  /* 0x000000ffff327224 */ /* 0x001fe200078e0049 */
[----:B-12-4-:R-:W-:Y:S01]  /*8540*/  IADD3 R45, P1, PT, R76, R70, RZ ;  /* 0x000000464c2d7210 */ /* 0x016fe20007f3e0ff */
        /* <DEDUP_REMOVED lines=9> */
[----:B------:R-:W-:Y:S02]  /*85e0*/  @!P0 VIMNMX R39, PT, PT, R39, R66, PT ;  /* 0x0000004227278248 */ /* 0x000fe40003fe0100 */
[----:B------:R-:W-:Y:S02]  /*85f0*/  FSEL R12, R50, R12, !P0 ;  /* 0x0000000c320c7208 */ /* 0x000fe40004000000 */
[----:B------:R-:W-:Y:S02]  /*8600*/  FSEL R13, R51, R13, !P0 ;  /* 0x0000000d330d7208 */ /* 0x000fe40004000000 */
[----:B------:R-:W-:Y:S02]  /*8610*/  FSEL R14, R52, R14, !P0 ;  /* 0x0000000e340e7208 */ /* 0x000fe40004000000 */
[----:B------:R-:W-:-:S07]  /*8620*/  FSEL R15, R53, R15, !P0 ;  /* 0x0000000f350f7208 */ /* 0x000fce0004000000 */
.L_x_796:
[----:B------:R-:W-:Y:S05]  /*8630*/  BSYNC.RECONVERGENT B0 ;  /* 0x0000000000007941 */ /* 0x000fea0003800200 */
.L_x_795:
[C---:B------:R-:W-:Y:S01]  /*8640*/  ISETP.NE.U32.AND P1, PT, R41.reuse, RZ, PT ;  /* 0x000000ff2900720c */ /* 0x040fe20003f25070 */
[----:B0---4-:R-:W-:Y:S01]  /*8650*/  DADD R12, R12, R28 ;  /* 0x000000000c0c7229 */ /* 0x011fe2000000001c */
[----:B------:R-:W-:Y:S01]  /*8660*/  IADD3 R41, P2, PT, R41, R70, RZ ;  /* 0x0000004629297210 */ /* 0x000fe20007f5e0ff */
[----:B-12---:R-:W-:Y:S01]  /*8670*/  DADD R14, R14, R30 ;  /* 0x000000000e0e7229 */ /* 0x006fe2000000001e */
[----:B------:R-:W-:Y:S01]  /*8680*/  ISETP.NE.AND.EX P1, PT, R42, RZ, PT, P1 ;  /* 0x000000ff2a00720c */ /* 0x000fe20003f25310 */
[----:B------:R-:W-:Y:S01]  /*8690*/  UMOV UR5, 0xffffffff ;  /* 0xffffffff00057882 */ /* 0x000fe20000000000 */
[----:B------:R-:W-:Y:S01]  /*86a0*/  ISETP.NE.AND P0, PT, R44, 0x65, PT ;  /* 0x000000652c00780c */ /* 0x000fe20003f05270 */
[----:B------:R-:W-:Y:S02]  /*86b0*/  IMAD.X R42, R42, 0x1, R69, P2 ;  /* 0x000000012a2a7824 */ /* 0x000fe400010e0645 */
[----:B------:R-:W-:Y:S02]  /*86c0*/  VIADD R40, R40, 0xffffffe0 ;  /* 0xffffffe028287836 */ /* 0x000fe40000000000 */
[----:B------:R-:W-:-:S02]  /*86d0*/  FSEL R28, R12, R28, !P1 ;  /* 0x0000001c0c1c7208 */ /* 0x000fc40004800000 */
[----:B------:R-:W-:Y:S02]  /*86e0*/  FSEL R29, R13, R29, !P1 ;  /* 0x0000001d0d1d7208 */ /* 0x000fe40004800000 */
[----:B------:R-:W-:Y:S02]  /*86f0*/  FSEL R30, R14, R30, !P1 ;  /* 0x0000001e0e1e7208 */ /* 0x000fe40004800000 */
[----:B------:R-:W-:Y:S02]  /*8700*/  @!P1 VIMNMX R43, PT, PT, R39, R43, PT ;  /* 0x0000002b272b9248 */ /* 0x000fe40003fe0100 */
[----:B------:R-:W-:-:S03]  /*8710*/  FSEL R31, R15, R31, !P1 ;  /* 0x0000001f0f1f7208 */ /* 0x000fc60004800000 */
[----:B------:R-:W-:Y:S01]  /*8720*/  IMAD.MOV.U32 R12, RZ, RZ, R43 ;  /* 0x000000ffff0c7224 */ /* 0x000fe200078e002b */
[----:B------:R-:W-:Y:S06]  /*8730*/  BRA.DIV UR5, `(.L_x_797) ;  /* 0x000000fa05547947 */ /* 0x000fec000b800000 */
[----:B------:R-:W-:-:S13]  /*8740*/  VOTE.ALL P0, P0 ;  /* 0x0000000000ff7806 */ /* 0x000fda0000000000 */
.L_x_1272:
[----:B------:R-:W-:Y:S05]  /*8750*/  @P0 BRA `(.L_x_798) ;  /* 0xffffffe800c40947 */ /* 0x000fea000383ffff */
.L_x_746:
[----:B0-----:R-:W0:Y:S01]  /*8760*/  S2R R13, SR_TID.X ;  /* 0x00000000000d7919 */ /* 0x001e220000002100 */
[----:B------:R-:W-:Y:S01]  /*8770*/  BSSY.RECONVERGENT B0, `(.L_x_799) ;  /* 0x0000048000007945 */ /* 0x000fe20003800200 */
[----:B------:R-:W-:Y:S01]  /*8780*/  IMAD.MOV.U32 R43, RZ, RZ, R42 ;  /* 0x000000ffff2b7224 */ /* 0x000fe200078e002a */
[----:B------:R-:W-:Y:S01]  /*8790*/  ISETP.NE.AND P1, PT, R77, RZ, PT ;  /* 0x000000ff4d00720c */ /* 0x000fe20003f25270 */
[----:B------:R-:W-:Y:S01]  /*87a0*/  IMAD.MOV.U32 R42, RZ, RZ, R41 ;  /* 0x000000ffff2a7224 */ /* 0x000fe200078e0029 */
[----:B0-----:R-:W-:-:S13]  /*87b0*/  ISETP.NE.AND P0, PT, R13, RZ, PT ;  /* 0x000000ff0d00720c */ /* 0x001fda0003f05270 */
[----:B------:R-:W-:Y:S05]  /*87c0*/  @P0 BRA `(.L_x_800) ;  /* 0x0000000400080947 */ /* 0x000fea0003800000 */
[----:B------:R-:W0:Y:S01]  /*87d0*/  S2R R13, SR_CTAID.X ;  /* 0x00000000000d7919 */ /* 0x000e220000002500 */
[----:B------:R-:W0:Y:S01]  /*87e0*/  LDC.64 R36, c[0x0][0x3e0] ;  /* 0x0000f800ff247b82 */ /* 0x000e220000000a00 */
[----:B------:R-:W-:Y:S01]  /*87f0*/  DADD R14, R24, R28 ;  /* 0x00000000180e7229 */ /* 0x000fe2000000001c */
[----:B------:R-:W-:Y:S01]  /*8800*/  ISETP.NE.U32.AND P0, PT, R54, RZ, PT ;  /* 0x000000ff3600720c */ /* 0x000fe20003f05070 */
[----:B------:R-:W-:Y:S01]  /*8810*/  DADD R24, R26, R30 ;  /* 0x000000001a187229 */ /* 0x000fe2000000001e */
[----:B------:R-:W-:Y:S01]  /*8820*/  IADD3 R54, P2, PT, R42, R54, RZ ;  /* 0x000000362a367210 */ /* 0x000fe20007f5e0ff */
[----:B------:R-:W-:Y:S01]  /*8830*/  UMOV UR5, 0x400 ;  /* 0x0000040000057882 */ /* 0x000fe20000000000 */
[----:B------:R-:W-:Y:S02]  /*8840*/  ISETP.NE.AND.EX P0, PT, R55, RZ, PT, P0 ;  /* 0x000000ff3700720c */ /* 0x000fe40003f05300 */
[----:B------:R-:W5:Y:S01]  /*8850*/  S2UR UR6, SR_CgaCtaId ;  /* 0x00000000000679c3 */ /* 0x000f620000008800 */
[----:B------:R-:W-:Y:S01]  /*8860*/  IMAD.X R55, R43, 0x1, R55, P2 ;  /* 0x000000012b377824 */ /* 0x000fe200010e0637 */
[----:B------:R-:W-:-:S02]  /*8870*/  PRMT R32, R6, 0x7732, RZ ;  /* 0x0000773206207816 */ /* 0x000fc400000000ff */
[----:B------:R-:W-:Y:S02]  /*8880*/  FSEL R74, R14, R74, !P0 ;  /* 0x0000004a0e4a7208 */ /* 0x000fe40004000000 */
[----:B------:R-:W-:Y:S02]  /*8890*/  VIMNMX R14, PT, PT, R11, R12, PT ;  /* 0x0000000c0b0e7248 */ /* 0x000fe40003fe0100 */
[----:B------:R-:W-:Y:S02]  /*88a0*/  FSEL R75, R15, R71, !P0 ;  /* 0x000000470f4b7208 */ /* 0x000fe40004000000 */
[----:B------:R-:W-:Y:S02]  /*88b0*/  SEL R11, R14, R11, !P0 ;  /* 0x0000000b0e0b7207 */ /* 0x000fe40004000000 */
[----:B------:R-:W-:Y:S02]  /*88c0*/  LOP3.LUT R14, R59, 0xffff, RZ, 0xc0, !PT ;  /* 0x0000ffff3b0e7812 */ /* 0x000fe400078ec0ff */
[----:B------:R-:W-:-:S02]  /*88d0*/  LOP3.LUT R15, R60, 0xffff, RZ, 0xc0, !PT ;  /* 0x0000ffff3c0f7812 */ /* 0x000fc400078ec0ff */
[----:B------:R-:W-:Y:S01]  /*88e0*/  FSEL R38, R24, R26, !P0 ;  /* 0x0000001a18267208 */ /* 0x000fe20004000000 */
[----:B------:R-:W-:Y:S01]  /*88f0*/  IMAD.MOV.U32 R24, RZ, RZ, R54 ;  /* 0x000000ffff187224 */ /* 0x000fe200078e0036 */
[----:B------:R-:W-:Y:S01]  /*8900*/  FSEL R39, R25, R27, !P0 ;  /* 0x0000001b19277208 */ /* 0x000fe20004000000 */
[----:B------:R-:W-:Y:S01]  /*8910*/  IMAD.MOV.U32 R25, RZ, RZ, R55 ;  /* 0x000000ffff197224 */ /* 0x000fe200078e0037 */
[----:B------:R-:W-:Y:S02]  /*8920*/  PRMT R14, R7, 0x3340, R14 ;  /* 0x00003340070e7816 */ /* 0x000fe4000000000e */
[----:B------:R-:W-:Y:S01]  /*8930*/  PRMT R40, R6, 0x3340, R15 ;  /* 0x0000334006287816 */ /* 0x000fe2000000000f */
[----:B0-----:R-:W-:Y:S01]  /*8940*/  IMAD.WIDE.U32 R36, R13, 0x30, R36 ;  /* 0x000000300d247825 */ /* 0x001fe200078e0024 */
[----:B------:R-:W-:Y:S01]  /*8950*/  PRMT R13, R7, 0x7732, RZ ;  /* 0x00007732070d7816 */ /* 0x000fe200000000ff */
[----:B-----5:R-:W-:Y:S01]  /*8960*/  ULEA UR5, UR6, UR5, 0x18 ;  /* 0x0000000506057291 */ /* 0x020fe2000f8ec0ff */
[----:B------:R-:W-:Y:S01]  /*8970*/  PRMT R15, R32, 0x3340, R65 ;  /* 0x00003340200f7816 */ /* 0x000fe20000000041 */
[----:B------:R-:W-:Y:S01]  /*8980*/  IMAD.MOV.U32 R32, RZ, RZ, R11 ;  /* 0x000000ffff207224 */ /* 0x000fe200078e000b */
[----:B------:R-:W-:Y:S01]  /*8990*/  PRMT R13, R13, 0x3340, R64 ;  /* 0x000033400d0d7816 */ /* 0x000fe20000000040 */
[----:B------:R0:W-:Y:S01]  /*89a0*/  ST.E.128.STRONG.GPU desc[UR8][R36.64+0x600], R24 ;  /* 0x0006001824007985 */ /* 0x0001e2000c10fd08 */
[----:B------:R-:W-:-:S02]  /*89b0*/  PRMT R44, R9, 0x7732, RZ ;  /* 0x00007732092c7816 */ /* 0x000fc400000000ff */
[----:B-1----:R-:W-:Y:S01]  /*89c0*/  LOP3.LUT R41, R57, 0xffff, RZ, 0xc0, !PT ;  /* 0x0000ffff39297812 */ /* 0x002fe200078ec0ff */
[----:B------:R1:W-:Y:S03]  /*89d0*/  ST.E.128.STRONG.GPU desc[UR8][R36.64+0x620], R32 ;  /* 0x0006202024007985 */ /* 0x0003e6000c10fd08 */
[----:B------:R-:W-:Y:S02]  /*89e0*/  PRMT R41, R8, 0x3340, R41 ;  /* 0x0000334008297816 */ /* 0x000fe40000000029 */
[----:B0-----:R-:W-:Y:S02]  /*89f0*/  PRMT R27, R14, 0x5410, R13 ;  /* 0x000054100e1b7816 */ /* 0x001fe4000000000d */
[----:B------:R-:W-:Y:S02]  /*8a00*/  LOP3.LUT R13, R58, 0xffff, RZ, 0xc0, !PT ;  /* 0x0000ffff3a0d7812 */ /* 0x000fe400078ec0ff */
[----:B------:R-:W-:Y:S01]  /*8a10*/  PRMT R26, R40, 0x5410, R15 ;  /* 0x00005410281a7816 */ /* 0x000fe2000000000f */
[----:B-1----:R-:W-:Y:S01]  /*8a20*/  IMAD.MOV.U32 R34, RZ, RZ, R44 ;  /* 0x000000ffff227224 */ /* 0x002fe200078e002c */
[----:B------:R-:W-:Y:S01]  /*8a30*/  PRMT R14, R10, 0x7732, RZ ;  /* 0x000077320a0e7816 */ /* 0x000fe200000000ff */
[----:B------:R-:W-:Y:S01]  /*8a40*/  IMAD.MOV.U32 R33, RZ, RZ, R75 ;  /* 0x000000ffff217224 */ /* 0x000fe200078e004b */
[----:B------:R-:W-:Y:S01]  /*8a50*/  PRMT R15, R8, 0x7732, RZ ;  /* 0x00007732080f7816 */ /* 0x000fe200000000ff */
[----:B------:R-:W-:Y:S01]  /*8a60*/  IMAD.MOV.U32 R35, RZ, RZ, R39 ;  /* 0x000000ffff237224 */ /* 0x000fe200078e0027 */
[----:B------:R-:W-:-:S02]  /*8a70*/  LOP3.LUT R40, R56, 0xffff, RZ, 0xc0, !PT ;  /* 0x0000ffff38287812 */ /* 0x000fc400078ec0ff */
[----:B------:R-:W-:Y:S02]  /*8a80*/  PRMT R32, R10, 0x3340, R13 ;  /* 0x000033400a207816 */ /* 0x000fe4000000000d */
[----:B------:R-:W-:Y:S02]  /*8a90*/  PRMT R13, R14, 0x3340, R63 ;  /* 0x000033400e0d7816 */ /* 0x000fe4000000003f */
[----:B------:R-:W-:Y:S02]  /*8aa0*/  PRMT R14, R15, 0x3340, R62 ;  /* 0x000033400f0e7816 */ /* 0x000fe4000000003e */
[----:B------:R-:W-:Y:S02]  /*8ab0*/  PRMT R40, R9, 0x3340, R40 ;  /* 0x0000334009287816 */ /* 0x000fe40000000028 */
[----:B------:R-:W-:Y:S01]  /*8ac0*/  PRMT R15, R34, 0x3340, R61 ;  /* 0x00003340220f7816 */ /* 0x000fe2000000003d */
[----:B------:R-:W-:Y:S01]  /*8ad0*/  IMAD.MOV.U32 R34, RZ, RZ, R38 ;  /* 0x000000ffff227224 */ /* 0x000fe200078e0026 */
[----:B------:R-:W-:Y:S01]  /*8ae0*/  PRMT R13, R32, 0x5410, R13 ;  /* 0x00005410200d7816 */ /* 0x000fe2000000000d */
[----:B------:R-:W-:Y:S01]  /*8af0*/  IMAD.MOV.U32 R32, RZ, RZ, R74 ;  /* 0x000000ffff207224 */ /* 0x000fe200078e004a */
[----:B------:R-:W-:Y:S01]  /*8b00*/  PRMT R14, R41, 0x5410, R14 ;  /* 0x00005410290e7816 */ /* 0x000fe2000000000e */
[----:B------:R-:W-:Y:S01]  /*8b10*/  IMAD.MOV.U32 R41, RZ, RZ, 0x65 ;  /* 0x00000065ff297424 */ /* 0x000fe200078e00ff */
[----:B------:R-:W-:-:S02]  /*8b20*/  PRMT R15, R40, 0x5410, R15 ;  /* 0x00005410280f7816 */ /* 0x000fc4000000000f */
[----:B------:R0:W-:Y:S01]  /*8b30*/  ST.E.128.STRONG.GPU desc[UR8][R36.64+0x610], R32 ;  /* 0x0006102024007985 */ /* 0x0001e2000c10fd08 */
[----:B------:R-:W-:Y:S06]  /*8b40*/  MEMBAR.ALL.GPU ;  /* 0x0000000000007992 */ /* 0x000fec000000a000 */
[----:B------:R-:W-:-:S00]  /*8b50*/  ERRBAR ;  /* 0x00000000000079ab */ /* 0x000fc00000000000 */
[----:B------:R-:W-:Y:S06]  /*8b60*/  CGAERRBAR ;  /* 0x00000000000075ab */ /* 0x000fec0000000000 */
[----:B------:R0:W-:Y:S04]  /*8b70*/  ST.E.STRONG.GPU desc[UR8][R46.64+0x80], R41 ;  /* 0x000080292e007985 */ /* 0x0001e8000c10f908 */
[----:B------:R0:W-:Y:S04]  /*8b80*/  STS.128 [UR5+0x210], R32 ;  /* 0x00021020ff007988 */ /* 0x0001e80008000c05 */
[----:B------:R0:W-:Y:S04]  /*8b90*/  STS.128 [UR5+0x1f0], R12 ;  /* 0x0001f00cff007988 */ /* 0x0001e80008000c05 */
[----:B------:R0:W-:Y:S04]  /*8ba0*/  STS.64 [UR5+0x1d8], R26 ;  /* 0x0001d81aff007988 */ /* 0x0001e80008000a05 */
[----:B------:R0:W-:Y:S04]  /*8bb0*/  STS.64 [UR5+0x200], R24 ;  /* 0x00020018ff007988 */ /* 0x0001e80008000a05 */
[----:B------:R0:W-:Y:S04]  /*8bc0*/  STS [UR5+0x220], R11 ;  /* 0x0002200bff007988 */ /* 0x0001e80008000805 */
[----:B------:R0:W-:Y:S04]  /*8bd0*/  STS.64 [UR5+0x1d0], R42 ;  /* 0x0001d02aff007988 */ /* 0x0001e80008000a05 */
[----:B------:R0:W-:Y:S02]  /*8be0*/  STS.128 [UR5+0x1e0], R28 ;  /* 0x0001e01cff007988 */ /* 0x0001e40008000c05 */
.L_x_800:
[----:B------:R-:W-:Y:S05]  /*8bf0*/  BSYNC.RECONVERGENT B0 ;  /* 0x0000000000007941 */ /* 0x000fea0003800200 */
.L_x_799:
[----:B------:R-:W-:Y:S05]  /*8c00*/  @P1 BRA `(.L_x_690) ;  /* 0x0000000000ac1947 */ /* 0x000fea0003800000 */
[----:B------:R-:W5:Y:S01]  /*8c10*/  S2UR UR6, SR_CgaCtaId ;  /* 0x00000000000679c3 */ /* 0x000f620000008800 */
[----:B---3--:R-:W-:Y:S01]  /*8c20*/  LOP3.LUT R4, R59, 0xffff, RZ, 0xc0, !PT ;  /* 0x0000ffff3b047812 */ /* 0x008fe200078ec0ff */
[----:B------:R-:W-:Y:S01]  /*8c30*/  UMOV UR5, 0x400 ;  /* 0x0000040000057882 */ /* 0x000fe20000000000 */
[C---:B------:R-:W-:Y:S01]  /*8c40*/  PRMT R3, R7.reuse, 0x7732, RZ ;  /* 0x0000773207037816 */ /* 0x040fe200000000ff */
[----:B0-----:R-:W-:Y:S01]  /*8c50*/  IMAD.MOV.U32 R24, RZ, RZ, R12 ;  /* 0x000000ffff187224 */ /* 0x001fe200078e000c */
[----:B------:R-:W-:Y:S01]  /*8c60*/  PRMT R4, R7, 0x3340, R4 ;  /* 0x0000334007047816 */ /* 0x000fe20000000004 */
[----:B------:R-:W-:Y:S01]  /*8c70*/  IMAD.MOV.U32 R22, RZ, RZ, R30 ;  /* 0x000000ffff167224 */ /* 0x000fe200078e001e */
[----:B------:R-:W-:Y:S01]  /*8c80*/  LOP3.LUT R7, R58, 0xffff, RZ, 0xc0, !PT ;  /* 0x0000ffff3a077812 */ /* 0x000fe200078ec0ff */
[----:B------:R-:W-:Y:S01]  /*8c90*/  IMAD.MOV.U32 R23, RZ, RZ, R31 ;  /* 0x000000ffff177224 */ /* 0x000fe200078e001f */
[----:B------:R-:W-:Y:S01]  /*8ca0*/  LOP3.LUT R57, R57, 0xffff, RZ, 0xc0, !PT ;  /* 0x0000ffff39397812 */ /* 0x000fe200078ec0ff */
[----:B------:R-:W-:Y:S01]  /*8cb0*/  IMAD.MOV.U32 R20, RZ, RZ, R28 ;  /* 0x000000ffff147224 */ /* 0x000fe200078e001c */
[----:B------:R-:W-:Y:S01]  /*8cc0*/  PRMT R13, R10, 0x7732, RZ ;  /* 0x000077320a0d7816 */ /* 0x000fe200000000ff */
[----:B------:R-:W-:Y:S01]  /*8cd0*/  IMAD.MOV.U32 R21, RZ, RZ, R29 ;  /* 0x000000ffff157224 */ /* 0x000fe200078e001d */
[----:B------:R-:W-:-:S02]  /*8ce0*/  LOP3.LUT R56, R56, 0xffff, RZ, 0xc0, !PT ;  /* 0x0000ffff38387812 */ /* 0x000fc400078ec0ff */
[----:B------:R-:W-:Y:S02]  /*8cf0*/  PRMT R14, R8, 0x7732, RZ ;  /* 0x00007732080e7816 */ /* 0x000fe400000000ff */
[C---:B------:R-:W-:Y:S02]  /*8d00*/  PRMT R15, R9.reuse, 0x7732, RZ ;  /* 0x00007732090f7816 */ /* 0x040fe400000000ff */
[----:B------:R-:W-:Y:S02]  /*8d10*/  LOP3.LUT R5, R60, 0xffff, RZ, 0xc0, !PT ;  /* 0x0000ffff3c057812 */ /* 0x000fe400078ec0ff */
[----:B------:R-:W-:Y:S02]  /*8d20*/  PRMT R7, R10, 0x3340, R7 ;  /* 0x000033400a077816 */ /* 0x000fe40000000007 */
[----:B------:R-:W-:Y:S01]  /*8d30*/  PRMT R10, R8, 0x3340, R57 ;  /* 0x00003340080a7816 */ /* 0x000fe20000000039 */
[----:B------:R-:W-:Y:S01]  /*8d40*/  IMAD.MOV.U32 R8, RZ, RZ, R13 ;  /* 0x000000ffff087224 */ /* 0x000fe200078e000d */
[----:B------:R-:W-:Y:S01]  /*8d50*/  PRMT R11, R9, 0x3340, R56 ;  /* 0x00003340090b7816 */ /* 0x000fe20000000038 */
[----:B------:R-:W-:Y:S01]  /*8d60*/  IMAD.MOV.U32 R9, RZ, RZ, R14 ;  /* 0x000000ffff097224 */ /* 0x000fe200078e000e */
[C---:B------:R-:W-:Y:S01]  /*8d70*/  PRMT R5, R6.reuse, 0x3340, R5 ;  /* 0x0000334006057816 */ /* 0x040fe20000000005 */
[----:B------:R-:W-:Y:S01]  /*8d80*/  IMAD.MOV.U32 R14, RZ, RZ, R15 ;  /* 0x000000ffff0e7224 */ /* 0x000fe200078e000f */
[----:B------:R-:W-:Y:S01]  /*8d90*/  PRMT R6, R6, 0x7732, RZ ;  /* 0x0000773206067816 */ /* 0x000fe200000000ff */
[----:B-----5:R-:W-:Y:S01]  /*8da0*/  ULEA UR5, UR6, UR5, 0x18 ;  /* 0x0000000506057291 */ /* 0x020fe2000f8ec0ff */
[----:B------:R-:W-:-:S02]  /*8db0*/  PRMT R8, R8, 0x3340, R63 ;  /* 0x0000334008087816 */ /* 0x000fc4000000003f */
[----:B------:R-:W-:Y:S02]  /*8dc0*/  PRMT R3, R3, 0x3340, R64 ;  /* 0x0000334003037816 */ /* 0x000fe40000000040 */
[----:B------:R-:W-:Y:S02]  /*8dd0*/  PRMT R6, R6, 0x3340, R65 ;  /* 0x0000334006067816 */ /* 0x000fe40000000041 */
[----:B------:R-:W-:Y:S02]  /*8de0*/  PRMT R9, R9, 0x3340, R62 ;  /* 0x0000334009097816 */ /* 0x000fe4000000003e */
[----:B------:R-:W-:Y:S01]  /*8df0*/  PRMT R14, R14, 0x3340, R61 ;  /* 0x000033400e0e7816 */ /* 0x000fe2000000003d */
[----:B------:R0:W-:Y:S01]  /*8e00*/  STS.64 [UR5+0x190], R42 ;  /* 0x0001902aff007988 */ /* 0x0001e20008000a05 */
[----:B------:R-:W-:Y:S02]  /*8e10*/  PRMT R25, R7, 0x5410, R8 ;  /* 0x0000541007197816 */ /* 0x000fe40000000008 */
[----:B------:R-:W-:Y:S01]  /*8e20*/  PRMT R26, R10, 0x5410, R9 ;  /* 0x000054100a1a7816 */ /* 0x000fe20000000009 */
[----:B------:R0:W-:Y:S01]  /*8e30*/  STS.128 [UR5+0x1a0], R28 ;  /* 0x0001a01cff007988 */ /* 0x0001e20008000c05 */
[----:B------:R-:W-:-:S02]  /*8e40*/  PRMT R27, R11, 0x5410, R14 ;  /* 0x000054100b1b7816 */ /* 0x000fc4000000000e */
[----:B------:R-:W-:Y:S01]  /*8e50*/  PRMT R7, R4, 0x5410, R3 ;  /* 0x0000541004077816 */ /* 0x000fe20000000003 */
[----:B------:R-:W-:Y:S01]  /*8e60*/  IMAD.MOV.U32 R4, RZ, RZ, R42 ;  /* 0x000000ffff047224 */ /* 0x000fe200078e002a */
[----:B------:R-:W-:Y:S01]  /*8e70*/  PRMT R6, R5, 0x5410, R6 ;  /* 0x0000541005067816 */ /* 0x000fe20000000006 */
[----:B------:R0:W-:Y:S01]  /*8e80*/  STS.128 [UR5+0x1b0], R24 ;  /* 0x0001b018ff007988 */ /* 0x0001e20008000c05 */
[----:B------:R-:W-:Y:S02]  /*8e90*/  IMAD.MOV.U32 R5, RZ, RZ, R43 ;  /* 0x000000ffff057224 */ /* 0x000fe400078e002b */
[----:B------:R-:W-:Y:S01]  /*8ea0*/  IMAD.MOV.U32 R3, RZ, RZ, R12 ;  /* 0x000000ffff037224 */ /* 0x000fe200078e000c */
[----:B------:R0:W-:Y:S06]  /*8eb0*/  STS.64 [UR5+0x198], R6 ;  /* 0x00019806ff007988 */ /* 0x0001ec0008000a05 */
.L_x_690:
[----:B0-----:R-:W0:Y:S01]  /*8ec0*/  S2R R7, SR_CgaCtaId ;  /* 0x0000000000077919 */ /* 0x001e220000008800 */
[----:B------:R-:W-:Y:S05]  /*8ed0*/  WARPSYNC.ALL ;  /* 0x0000000000007948 */ /* 0x000fea0003800000 */
[----:B------:R-:W-:Y:S01]  /*8ee0*/  BAR.SYNC.DEFER_BLOCKING 0x0 ;  /* 0x0000000000007b1d */ /* 0x000fe20000010000 */
[----:B--2-4-:R-:W-:-:S05]  /*8ef0*/  MOV R12, 0x400 ;  /* 0x00000400000c7802 */ /* 0x014fca0000000f00 */
[----:B------:R-:W-:Y:S01]  /*8f00*/  BSSY.RECONVERGENT B0, `(.L_x_801) ;  /* 0x0000017000007945 */ /* 0x000fe20003800200 */
[----:B------:R-:W2:Y:S01]  /*8f10*/  S2R R39, SR_TID.X ;  /* 0x0000000000277919 */ /* 0x000ea20000002100 */
[----:B0-----:R-:W-:-:S05]  /*8f20*/  LEA R12, R7, R12, 0x18 ;  /* 0x0000000c070c7211 */ /* 0x001fca00078ec0ff */
[----:B------:R0:W4:Y:S01]  /*8f30*/  LDS.64 R6, [R12+0x230] ;  /* 0x000230000c067984 */ /* 0x0001220000000a00 */
[----:B--2---:R-:W-:-:S13]  /*8f40*/  ISETP.NE.AND P0, PT, R39, RZ, PT ;  /* 0x000000ff2700720c */ /* 0x004fda0003f05270 */
[----:B0-----:R-:W-:Y:S05]  /*8f50*/  @!P0 BRA `(.L_x_802) ;  /* 0x0000000000448947 */ /* 0x001fea0003800000 */
[----:B------:R-:W0:Y:S01]  /*8f60*/  S2UR UR6, SR_CgaCtaId ;  /* 0x00000000000679c3 */ /* 0x000e220000008800 */
[----:B------:R-:W-:Y:S01]  /*8f70*/  UMOV UR5, 0x400 ;  /* 0x0000040000057882 */ /* 0x000fe20000000000 */
[----:B---3--:R-:W-:-:S04]  /*8f80*/  ISETP.NE.U32.AND P0, PT, R4, RZ, PT ;  /* 0x000000ff0400720c */ /* 0x008fc80003f05070 */
[----:B------:R-:W-:Y:S01]  /*8f90*/  ISETP.NE.AND.EX P0, PT, R5, RZ, PT, P0 ;  /* 0x000000ff0500720c */ /* 0x000fe20003f05300 */
[----:B0-----:R-:W-:-:S09]  /*8fa0*/  ULEA UR5, UR6, UR5, 0x18 ;  /* 0x0000000506057291 */ /* 0x001fd2000f8ec0ff */
[----:B------:R-:W0:Y:S04]  /*8fb0*/  LDS.128 R8, [UR5+0x1a0] ;  /* 0x0001a005ff087984 */ /* 0x000e280008000c00 */
[----:B------:R-:W2:Y:S04]  /*8fc0*/  LDS.64 R14, [UR5+0x190] ;  /* 0x00019005ff0e7984 */ /* 0x000ea80008000a00 */
[----:B------:R-:W3:Y:S01]  /*8fd0*/  LDS R24, [UR5+0x1b0] ;  /* 0x0001b005ff187984 */ /* 0x000ee20008000800 */
[----:B0-----:R-:W-:Y:S02]  /*8fe0*/  DADD R8, R20, R8 ;  /* 0x0000000014087229 */ /* 0x001fe40000000008 */
[----:B------:R-:W-:Y:S01]  /*8ff0*/  DADD R10, R22, R10 ;  /* 0x00000000160a7229 */ /* 0x000fe2000000000a */
[----:B--2---:R-:W-:-:S02]  /*9000*/  IADD3 R4, P1, PT, R14, R4, RZ ;  /* 0x000000040e047210 */ /* 0x004fc40007f3e0ff */
[----:B---3--:R-:W-:-:S03]  /*9010*/  @!P0 VIMNMX R3, PT, PT, R3, R24, PT ;  /* 0x0000001803038248 */ /* 0x008fc60003fe0100 */
[----:B------:R-:W-:Y:S02]  /*9020*/  IMAD.X R5, R15, 0x1, R5, P1 ;  /* 0x000000010f057824 */ /* 0x000fe400008e0605 */
[----:B------:R-:W-:Y:S02]  /*9030*/  FSEL R20, R8, R20, !P0 ;  /* 0x0000001408147208 */ /* 0x000fe40004000000 */
[----:B------:R-:W-:Y:S02]  /*9040*/  FSEL R21, R9, R21, !P0 ;  /* 0x0000001509157208 */ /* 0x000fe40004000000 */
[----:B------:R-:W-:Y:S02]  /*9050*/  FSEL R22, R10, R22, !P0 ;  /* 0x000000160a167208 */ /* 0x000fe40004000000 */
[----:B------:R-:W-:-:S07]  /*9060*/  FSEL R23, R11, R23, !P0 ;  /* 0x000000170b177208 */ /* 0x000fce0004000000 */
.L_x_802:
[----:B------:R-:W-:Y:S05]  /*9070*/  BSYNC.RECONVERGENT B0 ;  /* 0x0000000000007941 */ /* 0x000fea0003800200 */
.L_x_801:
[----:B----4-:R-:W-:Y:S01]  /*9080*/  ISETP.GE.U32.AND P0, PT, R6, 0x101, PT ;  /* 0x000001010600780c */ /* 0x010fe20003f06070 */
[----:B------:R-:W-:Y:S01]  /*9090*/  DADD R8, R16, R20 ;  /* 0x0000000010087229 */ /* 0x000fe20000000014 */
[----:B------:R-:W-:Y:S01]  /*90a0*/  ISETP.NE.AND P2, PT, R0, R48, PT ;  /* 0x000000300000720c */ /* 0x000fe20003f45270 */
[----:B------:R-:W-:Y:S01]  /*90b0*/  DADD R10, R18, R22 ;  /* 0x00000000120a7229 */ /* 0x000fe20000000016 */
[----:B------:R-:W-:Y:S02]  /*90c0*/  ISETP.GE.AND.EX P0, PT, R7, RZ, PT, P0 ;  /* 0x000000ff0700720c */ /* 0x000fe40003f06300 */
[----:B------:R-:W-:-:S04]  /*90d0*/  SEL R25, RZ, 0x1, !P2 ;  /* 0x00000001ff197807 */ /* 0x000fc80005000000 */
[----:B---3--:R-:W-:Y:S02]  /*90e0*/  IADD3 R25, P1, PT, R4, R25, RZ ;  /* 0x0000001904197210 */ /* 0x008fe40007f3e0ff */
[----:B------:R-:W-:Y:S02]  /*90f0*/  FSEL R8, R16, R8, P2 ;  /* 0x0000000810087208 */ /* 0x000fe40001000000 */
[----:B------:R-:W-:Y:S01]  /*9100*/  FSEL R9, R17, R9, P2 ;  /* 0x0000000911097208 */ /* 0x000fe20001000000 */
[----:B------:R-:W-:Y:S01]  /*9110*/  IMAD.X R14, RZ, RZ, R5, P1 ;  /* 0x000000ffff0e7224 */ /* 0x000fe200008e0605 */
[----:B------:R-:W-:Y:S02]  /*9120*/  FSEL R10, R18, R10, P2 ;  /* 0x0000000a120a7208 */ /* 0x000fe40001000000 */
[----:B------:R-:W-:Y:S02]  /*9130*/  FSEL R11, R19, R11, P2 ;  /* 0x0000000b130b7208 */ /* 0x000fe40001000000 */
[----:B------:R-:W-:Y:S01]  /*9140*/  @!P2 VIMNMX R2, PT, PT, R2, R3, PT ;  /* 0x000000030202a248 */ /* 0x000fe20003fe0100 */
[----:B------:R-:W-:Y:S06]  /*9150*/  @!P0 BRA `(.L_x_803) ;  /* 0x0000000400988947 */ /* 0x000fec0003800000 */
[----:B------:R-:W0:Y:S01]  /*9160*/  LDS.64 R14, [R12+0x1d0] ;  /* 0x0001d0000c0e7984 */ /* 0x000e220000000a00 */
[----:B------:R-:W-:Y:S01]  /*9170*/  BAR.SYNC.DEFER_BLOCKING 0x0 ;  /* 0x0000000000007b1d */ /* 0x000fe20000010000 */
[----:B------:R-:W-:Y:S02]  /*9180*/  ISETP.NE.AND P1, PT, R0, R48, PT ;  /* 0x000000300000720c */ /* 0x000fe40003f25270 */
[----:B------:R-:W-:Y:S02]  /*9190*/  ISETP.NE.AND P2, PT, R48, R49, PT ;  /* 0x000000313000720c */ /* 0x000fe40003f45270 */
[----:B------:R-:W-:-:S04]  /*91a0*/  ISETP.GT.U32.AND P0, PT, R6, R39, PT ;  /* 0x000000270600720c */ /* 0x000fc80003f04070 */
[----:B------:R-:W-:-:S05]  /*91b0*/  ISETP.GT.U32.AND.EX P0, PT, R7, RZ, PT, P0 ;  /* 0x000000ff0700720c */ /* 0x000fca0003f04100 */
[--C-:B0-----:R-:W-:Y:S02]  /*91c0*/  @P1 IMAD.IADD R5, R4, 0x1, -R14.reuse ;  /* 0x0000000104051824 */ /* 0x101fe400078e0a0e */
[----:B------:R-:W-:Y:S02]  /*91d0*/  @P2 IMAD.IADD R13, R25, 0x1, -R14 ;  /* 0x00000001190d2824 */ /* 0x000fe400078e0a0e */
[--C-:B------:R-:W-:Y:S02]  /*91e0*/  @P1 IMAD R5, R5, 0x30, R12.reuse ;  /* 0x0000003005051824 */ /* 0x100fe400078e020c */
[----:B------:R-:W-:-:S03]  /*91f0*/  @P2 IMAD R13, R13, 0x30, R12 ;  /* 0x000000300d0d2824 */ /* 0x000fc600078e020c */
        /* <DEDUP_REMOVED lines=8> */
[----:B0-----:R-:W-:Y:S01]  /*9280*/  LOP3.LUT R3, RZ, R39, RZ, 0x33, !PT ;  /* 0x00000027ff037212 */ /* 0x001fe200078e33ff */
[----:B------:R-:W-:Y:S01]  /*9290*/  IMAD.MOV.U32 R29, RZ, RZ, RZ ;  /* 0x000000ffff1d7224 */ /* 0x000fe200078e00ff */
[----:B------:R-:W0:Y:S01]  /*92a0*/  LDCU.64 UR10, c[0x0][0x3b8] ;  /* 0x00007700ff0a77ac */ /* 0x000e220008000a00 */
[----:B------:R-:W-:Y:S01]  /*92b0*/  BSSY.RECONVERGENT B0, `(.L_x_804) ;  /* 0x000002d000007945 */ /* 0x000fe20003800200 */
[----:B------:R-:W-:Y:S02]  /*92c0*/  IADD3 R20, P0, PT, R6, R3, RZ ;  /* 0x0000000306147210 */ /* 0x000fe40007f1e0ff */
[----:B------:R-:W-:Y:S01]  /*92d0*/  LOP3.LUT R3, RZ, R29, RZ, 0x33, !PT ;  /* 0x0000001dff037212 */ /* 0x000fe200078e33ff */
[----:B------:R-:W2:Y:S01]  /*92e0*/  LDCU.64 UR12, c[0x0][0x3c0] ;  /* 0x00007800ff0c77ac */ /* 0x000ea20008000a00 */
[----:B------:R-:W-:-:S03]  /*92f0*/  LOP3.LUT R0, R20, 0x300, RZ, 0xc0, !PT ;  /* 0x0000030014007812 */ /* 0x000fc600078ec0ff */
[----:B------:R-:W-:Y:S01]  /*9300*/  IMAD.X R3, R7, 0x1, R3, P0 ;  /* 0x0000000107037824 */ /* 0x000fe200000e0603 */
[----:B------:R-:W-:Y:S02]  /*9310*/  ISETP.NE.U32.AND P1, PT, R0, 0x300, PT ;  /* 0x000003000000780c */ /* 0x000fe40003f25070 */
[----:B------:R-:W-:Y:S02]  /*9320*/  ISETP.GE.U32.AND P0, PT, R20, 0x300, PT ;  /* 0x000003001400780c */ /* 0x000fe40003f06070 */
[----:B------:R-:W-:Y:S02]  /*9330*/  ISETP.NE.AND.EX P1, PT, RZ, RZ, PT, P1 ;  /* 0x000000ffff00720c */ /* 0x000fe40003f25310 */
[----:B------:R-:W-:-:S11]  /*9340*/  ISETP.GE.U32.AND.EX P0, PT, R3, RZ, PT, P0 ;  /* 0x000000ff0300720c */ /* 0x000fd60003f06100 */
[----:B0-2---:R-:W-:Y:S05]  /*9350*/  @!P1 BRA `(.L_x_805) ;  /* 0x0000000000889947 */ /* 0x005fea0003800000 */
[----:B------:R-:W0:Y:S01]  /*9360*/  LDCU.64 UR4, c[0x0][0x3c0] ;  /* 0x00007800ff0477ac */ /* 0x000e220008000a00 */
[----:B------:R-:W-:Y:S01]  /*9370*/  SHF.R.U64 R20, R20, 0x8, R3 ;  /* 0x0000000814147819 */ /* 0x000fe20000001203 */
[----:B------:R-:W-:Y:S01]  /*9380*/  IMAD R2, R39, 0x30, R12 ;  /* 0x0000003027027824 */ /* 0x000fe200078e020c */
[----:B------:R-:W-:Y:S01]  /*9390*/  IADD3 R17, P1, PT, R14, R39, RZ ;  /* 0x000000270e117210 */ /* 0x000fe20007f3e0ff */
[----:B------:R-:W2:Y:S01]  /*93a0*/  LDCU.64 UR6, c[0x0][0x3b8] ;  /* 0x00007700ff0677ac */ /* 0x000ea20008000a00 */
[----:B------:R-:W-:Y:S02]  /*93b0*/  IMAD.MOV.U32 R21, RZ, RZ, RZ ;  /* 0x000000ffff157224 */ /* 0x000fe400078e00ff */
[----:B------:R-:W-:Y:S02]  /*93c0*/  VIADD R20, R20, 0x1 ;  /* 0x0000000114147836 */ /* 0x000fe40000000000 */
[----:B------:R-:W-:-:S03]  /*93d0*/  IMAD.X R0, R15, 0x1, R29, P1 ;  /* 0x000000010f007824 */ /* 0x000fc600008e061d */
[----:B------:R-:W-:-:S04]  /*93e0*/  LOP3.LUT R20, R20, 0x3, RZ, 0xc0, !PT ;  /* 0x0000000314147812 */ /* 0x000fc800078ec0ff */
[C---:B------:R-:W-:Y:S02]  /*93f0*/  LEA R39, P3, R20.reuse, R39, 0x8 ;  /* 0x0000002714277211 */ /* 0x040fe400078640ff */
[C---:B0-----:R-:W-:Y:S02]  /*9400*/  LEA R18, P1, R17.reuse, UR4, 0x2 ;  /* 0x0000000411127c11 */ /* 0x041fe4000f8210ff */
[----:B------:R-:W-:Y:S02]  /*9410*/  LEA.HI.X R29, R20, R29, R21, 0x8, P3 ;  /* 0x0000001d141d7211 */ /* 0x000fe400018f4415 */
[C---:B--2---:R-:W-:Y:S02]  /*9420*/  LEA R16, P2, R17.reuse, UR6, 0x4 ;  /* 0x0000000611107c11 */ /* 0x044fe4000f8420ff */
[C-C-:B------:R-:W-:Y:S02]  /*9430*/  LEA.HI.X R19, R17.reuse, UR5, R0.reuse, 0x2, P1 ;  /* 0x0000000511137c11 */ /* 0x140fe400088f1400 */
[----:B------:R-:W-:Y:S01]  /*9440*/  LEA.HI.X R17, R17, UR7, R0, 0x4, P2 ;  /* 0x0000000711117c11 */ /* 0x000fe200090f2400 */
[----:B------:R-:W-:-:S08]  /*9450*/  VIADD R0, R2, 0x20 ;  /* 0x0000002002007836 */ /* 0x000fd00000000000 */
.L_x_806:
[----:B0-----:R-:W0:Y:S01]  /*9460*/  LDS.128 R8, [R0+-0x10] ;  /* 0xfffff00000087984 */ /* 0x001e220000000c00 */
[----:B------:R-:W-:Y:S01]  /*9470*/  IMAD.MOV.U32 R2, RZ, RZ, R16 ;  /* 0x000000ffff027224 */ /* 0x000fe200078e0010 */
[----:B------:R-:W-:Y:S01]  /*9480*/  IADD3 R20, P1, PT, R20, -0x1, RZ ;  /* 0xffffffff14147810 */ /* 0x000fe20007f3e0ff */
[----:B------:R-:W-:Y:S01]  /*9490*/  IMAD.MOV.U32 R3, RZ, RZ, R17 ;  /* 0x000000ffff037224 */ /* 0x000fe200078e0011 */
[----:B------:R2:W3:Y:S01]  /*94a0*/  LDS R13, [R0] ;  /* 0x00000000000d7984 */ /* 0x0004e20000000800 */
[----:B------:R-:W-:Y:S01]  /*94b0*/  IMAD.MOV.U32 R4, RZ, RZ, R18 ;  /* 0x000000ffff047224 */ /* 0x000fe200078e0012 */
[----:B------:R-:W-:Y:S01]  /*94c0*/  IADD3.X R21, PT, PT, R21, -0x1, RZ, P1, !PT ;  /* 0xffffffff15157810 */ /* 0x000fe20000ffe4ff */
[----:B------:R-:W-:Y:S01]  /*94d0*/  IMAD.MOV.U32 R5, RZ, RZ, R19 ;  /* 0x000000ffff057224 */ /* 0x000fe200078e0013 */
[----:B------:R-:W-:Y:S02]  /*94e0*/  ISETP.NE.U32.AND P1, PT, R20, RZ, PT ;  /* 0x000000ff1400720c */ /* 0x000fe40003f25070 */
[----:B------:R-:W-:-:S02]  /*94f0*/  IADD3 R18, P2, PT, R18, 0x400, RZ ;  /* 0x0000040012127810 */ /* 0x000fc40007f5e0ff */
[----:B------:R-:W-:Y:S01]  /*9500*/  ISETP.NE.AND.EX P1, PT, R21, RZ, PT, P1 ;  /* 0x000000ff1500720c */ /* 0x000fe20003f25310 */
[----:B--2---:R-:W-:Y:S01]  /*9510*/  VIADD R0, R0, 0x3000 ;  /* 0x0000300000007836 */ /* 0x004fe20000000000 */
[----:B------:R-:W-:Y:S01]  /*9520*/  IADD3 R16, P3, PT, R16, 0x1000, RZ ;  /* 0x0000100010107810 */ /* 0x000fe20007f7e0ff */
[----:B------:R-:W-:-:S04]  /*9530*/  IMAD.X R19, RZ, RZ, R19, P2 ;  /* 0x000000ffff137224 */ /* 0x000fc800010e0613 */
[----:B------:R-:W-:Y:S01]  /*9540*/  IMAD.X R17, RZ, RZ, R17, P3 ;  /* 0x000000ffff117224 */ /* 0x000fe200018e0611 */
[----:B0-----:R0:W-:Y:S04]  /*9550*/  STG.E.128 desc[UR8][R2.64], R8 ;  /* 0x0000000802007986 */ /* 0x0011e8000c101d08 */
[----:B---3--:R0:W-:Y:S01]  /*9560*/  STG.E desc[UR8][R4.64], R13 ;  /* 0x0000000d04007986 */ /* 0x0081e2000c101908 */
[----:B------:R-:W-:Y:S05]  /*9570*/  @P1 BRA `(.L_x_806) ;  /* 0xfffffffc00b81947 */ /* 0x000fea000383ffff */
.L_x_805:
[----:B------:R-:W-:Y:S05]  /*9580*/  BSYNC.RECONVERGENT B0 ;  /* 0x0000000000007941 */ /* 0x000fea0003800200 */
.L_x_804:
[----:B------:R-:W-:Y:S05]  /*9590*/  @!P0 EXIT ;  /* 0x000000000000894d */ /* 0x000fea0003800000 */
.L_x_807:
[C---:B------:R-:W-:Y:S01]  /*95a0*/  IMAD R0, R39.reuse, 0x30, R12 ;  /* 0x0000003027007824 */ /* 0x040fe200078e020c */
[----:B0-2---:R-:W-:Y:S01]  /*95b0*/  IADD3 R5, P0, PT, R14, R39, RZ ;  /* 0x000000270e057210 */ /* 0x005fe20007f1e0ff */
[----:B------:R-:W-:-:S03]  /*95c0*/  VIADD R39, R39, 0x400 ;  /* 0x0000040027277836 */ /* 0x000fc60000000000 */
[----:B------:R-:W0:Y:S01]  /*95d0*/  LDS.128 R24, [R0+0x10] ;  /* 0x0000100000187984 */ /* 0x000e220000000c00 */
[----:B------:R-:W-:Y:S01]  /*95e0*/  IMAD.X R2, R15, 0x1, R29, P0 ;  /* 0x000000010f027824 */ /* 0x000fe200000e061d */
[C---:B------:R-:W-:Y:S01]  /*95f0*/  LEA R28, P1, R5.reuse, UR10, 0x4 ;  /* 0x0000000a051c7c11 */ /* 0x040fe2000f8220ff */
[----:B------:R-:W-:Y:S01]  /*9600*/  IMAD.X R4, RZ, RZ, R15, P0 ;  /* 0x000000ffff047224 */ /* 0x000fe200000e060f */
[----:B------:R-:W2:Y:S01]  /*9610*/  LDS R13, [R0+0x20] ;  /* 0x00002000000d7984 */ /* 0x000ea20000000800 */
[C---:B------:R-:W-:Y:S02]  /*9620*/  LEA R30, P2, R5.reuse, UR12, 0x2 ;  /* 0x0000000c051e7c11 */ /* 0x040fe4000f8410ff */
[C-C-:B------:R-:W-:Y:S01]  /*9630*/  LEA.HI.X R29, R5.reuse, UR11, R2.reuse, 0x4, P1 ;  /* 0x0000000b051d7c11 */ /* 0x140fe200088f2402 */
[----:B------:R-:W3:Y:S01]  /*9640*/  LDS.128 R20, [R0+0x3010] ;  /* 0x0030100000147984 */ /* 0x000ee20000000c00 */
[C---:B------:R-:W-:Y:S01]  /*9650*/  LEA.HI.X R31, R5.reuse, UR13, R2, 0x2, P2 ;  /* 0x0000000d051f7c11 */ /* 0x040fe200090f1402 */
[----:B------:R-:W-:Y:S01]  /*9660*/  IMAD.MOV.U32 R2, RZ, RZ, R28 ;  /* 0x000000ffff027224 */ /* 0x000fe200078e001c */
[C-C-:B------:R-:W-:Y:S01]  /*9670*/  LEA.HI.X R3, R5.reuse, UR11, R4.reuse, 0x4, P1 ;  /* 0x0000000b05037c11 */ /* 0x140fe200088f2404 */
[----:B------:R-:W4:Y:S01]  /*9680*/  LDS R33, [R0+0x3020] ;  /* 0x0030200000217984 */ /* 0x000f220000000800 */
[----:B------:R-:W-:Y:S01]  /*9690*/  LEA.HI.X R5, R5, UR13, R4, 0x2, P2 ;  /* 0x0000000d05057c11 */ /* 0x000fe200090f1404 */
[----:B------:R-:W-:Y:S01]  /*96a0*/  IMAD.MOV.U32 R4, RZ, RZ, R30 ;  /* 0x000000ffff047224 */ /* 0x000fe200078e001e */
[----:B------:R-:W-:Y:S01]  /*96b0*/  ISETP.GT.U32.AND P0, PT, R6, R39, PT ;  /* 0x000000270600720c */ /* 0x000fe20003f04070 */
[----:B------:R-:W5:Y:S03]  /*96c0*/  LDS.128 R16, [R0+0x6010] ;  /* 0x0060100000107984 */ /* 0x000f660000000c00 */
[----:B------:R-:W-:Y:S01]  /*96d0*/  ISETP.GT.U32.AND.EX P0, PT, R7, RZ, PT, P0 ;  /* 0x000000ff0700720c */ /* 0x000fe20003f04100 */
[----:B------:R-:W1:Y:S04]  /*96e0*/  LDS R35, [R0+0x6020] ;  /* 0x0060200000237984 */ /* 0x000e680000000800 */
[----:B------:R-:W1:Y:S04]  /*96f0*/  LDS.128 R8, [R0+0x9010] ;  /* 0x0090100000087984 */ /* 0x000e680000000c00 */
[----:B------:R-:W1:Y:S04]  /*9700*/  LDS R37, [R0+0x9020] ;  /* 0x0090200000257984 */ /* 0x000e680000000800 */
[----:B0-----:R0:W-:Y:S04]  /*9710*/  STG.E.128 desc[UR8][R28.64], R24 ;  /* 0x000000181c007986 */ /* 0x0011e8000c101d08 */
[----:B--2---:R2:W-:Y:S04]  /*9720*/  STG.E desc[UR8][R30.64], R13 ;  /* 0x0000000d1e007986 */ /* 0x0045e8000c101908 */
[----:B---3--:R2:W-:Y:S04]  /*9730*/  STG.E.128 desc[UR8][R2.64+0x1000], R20 ;  /* 0x0010001402007986 */ /* 0x0085e8000c101d08 */
[----:B----4-:R2:W-:Y:S04]  /*9740*/  STG.E desc[UR8][R4.64+0x400], R33 ;  /* 0x0004002104007986 */ /* 0x0105e8000c101908 */
[----:B-----5:R2:W-:Y:S01]  /*9750*/  STG.E.128 desc[UR8][R2.64+0x2000], R16 ;  /* 0x0020001002007986 */ /* 0x0205e2000c101d08 */
[----:B0-----:R-:W-:-:S03]  /*9760*/  IMAD.MOV.U32 R29, RZ, RZ, RZ ;  /* 0x000000ffff1d7224 */ /* 0x001fc600078e00ff */
[----:B-1----:R2:W-:Y:S04]  /*9770*/  STG.E desc[UR8][R4.64+0x800], R35 ;  /* 0x0008002304007986 */ /* 0x0025e8000c101908 */
[----:B------:R2:W-:Y:S04]  /*9780*/  STG.E.128 desc[UR8][R2.64+0x3000], R8 ;  /* 0x0030000802007986 */ /* 0x0005e8000c101d08 */
[----:B------:R2:W-:Y:S01]  /*9790*/  STG.E desc[UR8][R4.64+0xc00], R37 ;  /* 0x000c002504007986 */ /* 0x0005e2000c101908 */
[----:B------:R-:W-:Y:S05]  /*97a0*/  @P0 BRA `(.L_x_807) ;  /* 0xfffffffc007c0947 */ /* 0x000fea000383ffff */
[----:B------:R-:W-:Y:S05]  /*97b0*/  EXIT ;  /* 0x000000000000794d */ /* 0x000fea0003800000 */
.L_x_803:
[----:B------:R-:W-:Y:S01]  /*97c0*/  ISETP.NE.AND P0, PT, R0, R48, PT ;  /* 0x000000300000720c */ /* 0x000fe20003f05270 */
[----:B------:R-:W-:Y:S01]  /*97d0*/  BSSY.RECONVERGENT B0, `(.L_x_808) ;  /* 0x000000b000007945 */ /* 0x000fe20003800200 */
[----:B------:R-:W-:-:S11]  /*97e0*/  ISETP.NE.AND P2, PT, R48, R49, PT ;  /* 0x000000313000720c */ /* 0x000fd60003f45270 */
[----:B------:R-:W-:Y:S05]  /*97f0*/  @!P0 BRA `(.L_x_809) ;  /* 0x0000000000208947 */ /* 0x000fea0003800000 */
[----:B------:R-:W0:Y:S01]  /*9800*/  LDCU.64 UR4, c[0x0][0x3b8] ;  /* 0x00007700ff0477ac */ /* 0x000e220008000a00 */
[----:B------:R-:W2:Y:S01]  /*9810*/  LDCU.64 UR6, c[0x0][0x3c0] ;  /* 0x00007800ff0677ac */ /* 0x000ea20008000a00 */
[C---:B0-----:R-:W-:Y:S02]  /*9820*/  LEA R6, P0, R4.reuse, UR4, 0x4 ;  /* 0x0000000404067c11 */ /* 0x041fe4000f8020ff */
[C---:B--2---:R-:W-:Y:S02]  /*9830*/  LEA R12, P1, R4.reuse, UR6, 0x2 ;  /* 0x00000006040c7c11 */ /* 0x044fe4000f8210ff */
[C-C-:B------:R-:W-:Y:S02]  /*9840*/  LEA.HI.X R7, R4.reuse, UR5, R5.reuse, 0x4, P0 ;  /* 0x0000000504077c11 */ /* 0x140fe400080f2405 */
[----:B------:R-:W-:-:S03]  /*9850*/  LEA.HI.X R13, R4, UR7, R5, 0x2, P1 ;  /* 0x00000007040d7c11 */ /* 0x000fc600088f1405 */
[----:B------:R0:W-:Y:S04]  /*9860*/  STG.E.128 desc[UR8][R6.64], R20 ;  /* 0x0000001406007986 */ /* 0x0001e8000c101d08 */
[----:B------:R0:W-:Y:S02]  /*9870*/  STG.E desc[UR8][R12.64], R3 ;  /* 0x000000030c007986 */ /* 0x0001e4000c101908 */
.L_x_809:
[----:B------:R-:W-:Y:S05]  /*9880*/  BSYNC.RECONVERGENT B0 ;  /* 0x0000000000007941 */ /* 0x000fea0003800200 */
.L_x_808:
[----:B------:R-:W-:Y:S05]  /*9890*/  @!P2 EXIT ;  /* 0x000000000000a94d */ /* 0x000fea0003800000 */
[----:B------:R-:W2:Y:S01]  /*98a0*/  LDCU.64 UR4, c[0x0][0x3b8] ;  /* 0x00007700ff0477ac */ /* 0x000ea20008000a00 */
[----:B------:R-:W0:Y:S01]  /*98b0*/  LDCU.64 UR6, c[0x0][0x3c0] ;  /* 0x00007800ff0677ac */ /* 0x000e220008000a00 */
[C---:B--2---:R-:W-:Y:S02]  /*98c0*/  LEA R4, P0, R25.reuse, UR4, 0x4 ;  /* 0x0000000419047c11 */ /* 0x044fe4000f8020ff */
[C---:B0-----:R-:W-:Y:S02]  /*98d0*/  LEA R6, P1, R25.reuse, UR6, 0x2 ;  /* 0x0000000619067c11 */ /* 0x041fe4000f8210ff */
[C-C-:B------:R-:W-:Y:S02]  /*98e0*/  LEA.HI.X R5, R25.reuse, UR5, R14.reuse, 0x4, P0 ;  /* 0x0000000519057c11 */ /* 0x140fe400080f240e */
[----:B------:R-:W-:-:S03]  /*98f0*/  LEA.HI.X R7, R25, UR7, R14, 0x2, P1 ;  /* 0x0000000719077c11 */ /* 0x000fc600088f140e */
[----:B------:R-:W-:Y:S04]  /*9900*/  STG.E.128 desc[UR8][R4.64], R8 ;  /* 0x0000000804007986 */ /* 0x000fe8000c101d08 */
[----:B------:R-:W-:Y:S01]  /*9910*/  STG.E desc[UR8][R6.64], R2 ;  /* 0x0000000206007986 */ /* 0x000fe2000c101908 */
[----:B------:R-:W-:Y:S05]  /*9920*/  EXIT ;  /* 0x000000000000794d */ /* 0x000fea0003800000 */
.L_x_644:
[----:B------:R-:W-:-:S04]  /*9930*/  ISETP.GE.U32.AND P0, PT, R6, 0x1, PT ;  /* 0x000000010600780c */ /* 0x000fc80003f06070 */
[----:B------:R-:W-:-:S13]  /*9940*/  ISETP.GE.AND.EX P0, PT, R7, RZ, PT, P0 ;  /* 0x000000ff0700720c */ /* 0x000fda0003f06300 */
[----:B------:R-:W-:Y:S05]  /*9950*/  @!P0 EXIT ;  /* 0x000000000000894d */ /* 0x000fea0003800000 */
[----:B------:R-:W-:-:S13]  /*9960*/  ISETP.NE.AND P0, PT, R52, RZ, PT ;  /* 0x000000ff3400720c */ /* 0x000fda0003f05270 */
[----:B------:R-:W-:Y:S05]  /*9970*/  @P0 BRA `(.L_x_810) ;  /* 0x0000003c00140947 */ /* 0x000fea0003800000 */
[----:B------:R-:W0:Y:S01]  /*9980*/  LDC.64 R2, c[0x0][0x380] ;  /* 0x0000e000ff027b82 */ /* 0x000e220000000a00 */
[----:B------:R-:W1:Y:S01]  /*9990*/  S2R R39, SR_TID.X ;  /* 0x0000000000277919 */ /* 0x000e620000002100 */
[----:B------:R-:W2:Y:S01]  /*99a0*/  S2R R38, SR_LANEID ;  /* 0x0000000000267919 */ /* 0x000ea20000000000 */
[----:B------:R-:W-:-:S05]  /*99b0*/  MOV R25, 0x400 ;  /* 0x0000040000197802 */ /* 0x000fca0000000f00 */
[----:B------:R-:W3:Y:S08]  /*99c0*/  LDC.64 R42, c[0x0][0x388] ;  /* 0x0000e200ff2a7b82 */ /* 0x000ef00000000a00 */
[----:B------:R-:W4:Y:S01]  /*99d0*/  LDC.64 R18, c[0x0][0x390] ;  /* 0x0000e400ff127b82 */ /* 0x000f220000000a00 */
[----:B0-----:R-:W-:-:S07]  /*99e0*/  IMAD.WIDE.U32 R2, RZ, 0x800, R2 ;  /* 0x00000800ff027825 */ /* 0x001fce00078e0002 */
[----:B------:R-:W0:Y:S01]  /*99f0*/  LDC.64 R52, c[0x0][0x3a0] ;  /* 0x0000e800ff347b82 */ /* 0x000e220000000a00 */
[----:B------:R5:W2:Y:S01]  /*9a00*/  LDG.E.CONSTANT R10, desc[UR8][R2.64] ;  /* 0x00000008020a7981 */ /* 0x000aa2000c1e9900 */
[----:B-1----:R-:W-:-:S05]  /*9a10*/  IMAD.SHL.U32 R54, R39, 0x2, RZ ;  /* 0x0000000227367824 */ /* 0x002fca00078e00ff */
[----:B------:R-:W-:-:S04]  /*9a20*/  LOP3.LUT R26, R54, 0x7c0, RZ, 0xc0, !PT ;  /* 0x000007c0361a7812 */ /* 0x000fc800078ec0ff */
[----:B------:R-:W-:-:S04]  /*9a30*/  LOP3.LUT R0, R26, 0x1f, R39, 0xf8, !PT ;  /* 0x0000001f1a007812 */ /* 0x000fc800078ef827 */
[C---:B------:R-:W-:Y:S01]  /*9a40*/  ISETP.GE.AND P0, PT, R0.reuse, UR4, PT ;  /* 0x0000000400007c0c */ /* 0x040fe2000bf06270 */
[C---:B------:R-:W-:Y:S01]  /*9a50*/  VIADD R34, R0.reuse, 0x20 ;  /* 0x0000002000227836 */ /* 0x040fe20000000000 */
[----:B------:R-:W-:-:S04]  /*9a60*/  LEA R4, P2, R0, R2, 0x2 ;  /* 0x0000000200047211 */ /* 0x000fc800078410ff */
[----:B------:R-:W-:Y:S01]  /*9a70*/  ISETP.GE.AND P1, PT, R34, UR4, PT ;  /* 0x0000000422007c0c */ /* 0x000fe2000bf26270 */
[----:B------:R-:W-:Y:S01]  /*9a80*/  IMAD.X R5, RZ, RZ, R3, P2 ;  /* 0x000000ffff057224 */ /* 0x000fe200010e0603 */
[----:B-----5:R-:W1:Y:S01]  /*9a90*/  S2R R2, SR_CgaCtaId ;  /* 0x0000000000027919 */ /* 0x020e620000008800 */
[----:B--2---:R-:W-:-:S04]  /*9aa0*/  IMAD.MOV.U32 R8, RZ, RZ, R10 ;  /* 0x000000ffff087224 */ /* 0x004fc800078e000a */
[----:B------:R-:W2:Y:S06]  /*9ab0*/  @!P0 LDG.E.CONSTANT R10, desc[UR8][R4.64] ;  /* 0x00000008040a8981 */ /* 0x000eac000c1e9900 */
[----:B------:R-:W5:Y:S01]  /*9ac0*/  @!P1 LDG.E.CONSTANT R8, desc[UR8][R4.64+0x80] ;  /* 0x0000800804089981 */ /* 0x000f62000c1e9900 */
[----:B-1----:R-:W-:Y:S01]  /*9ad0*/  LEA R25, R2, R25, 0x18 ;  /* 0x0000001902197211 */ /* 0x002fe200078ec0ff */
[----:B------:R-:W-:Y:S02]  /*9ae0*/  IMAD.IADD R26, R26, 0x1, R38 ;  /* 0x000000011a1a7824 */ /* 0x000fe400078e0226 */
[----:B---3--:R-:W-:-:S04]  /*9af0*/  IMAD.WIDE.U32 R42, RZ, 0x800, R42 ;  /* 0x00000800ff2a7825 */ /* 0x008fc800078e002a */
[----:B------:R-:W-:-:S04]  /*9b00*/  IMAD R27, R26, 0x4, R25 ;  /* 0x000000041a1b7824 */ /* 0x000fc800078e0219 */
[----:B------:R-:W-:Y:S01]  /*9b10*/  IMAD R37, R38, 0x4, R27 ;  /* 0x0000000426257824 */ /* 0x000fe200078e021b */
[----:B--2---:R1:W-:Y:S04]  /*9b20*/  STS [R27], R10 ;  /* 0x0000000a1b007388 */ /* 0x0043e80000000800 */
[----:B-----5:R1:W-:Y:S01]  /*9b30*/  STS [R27+0x80], R8 ;  /* 0x000080081b007388 */ /* 0x0203e20000000800 */
[----:B------:R-:W-:-:S03]  /*9b40*/  NOP ;  /* 0x0000000000007918 */ /* 0x000fc60000000000 */
[----:B------:R1:W2:Y:S01]  /*9b50*/  LDS.64 R30, [R37] ;  /* 0x00000000251e7984 */ /* 0x0002a20000000a00 */
[----:B------:R-:W-:Y:S06]  /*9b60*/  BAR.SYNC.DEFER_BLOCKING 0x0 ;  /* 0x0000000000007b1d */ /* 0x000fec0000010000 */
[----:B------:R-:W4:Y:S02]  /*9b70*/  LDG.E R3, desc[UR8][R42.64] ;  /* 0x000000082a037981 */ /* 0x000f24000c1e1900 */
[----:B----4-:R-:W-:-:S06]  /*9b80*/  IMAD.WIDE R18, R3, 0x8, R18 ;  /* 0x0000000803127825 */ /* 0x010fcc00078e0212 */
[----:B------:R-:W3:Y:S01]  /*9b90*/  LDG.E.64 R18, desc[UR8][R18.64] ;  /* 0x0000000812127981 */ /* 0x000ee2000c1e1b00 */
[----:B0-----:R-:W-:Y:S01]  /*9ba0*/  IMAD.WIDE.U32 R52, RZ, 0x800, R52 ;  /* 0x00000800ff347825 */ /* 0x001fe200078e0034 */
[----:B---3--:R-:W-:-:S14]  /*9bb0*/  DSETP.NEU.AND P0, PT, |R18|, +INF , PT ;  /* 0x7ff000001200742a */ /* 0x008fdc0003f0d200 */
[----:B------:R-:W-:Y:S01]  /*9bc0*/  @!P0 DMUL R2, RZ, R18 ;  /* 0x00000012ff028228 */ /* 0x000fe20000000000 */
[----:B------:R-:W-:Y:S01]  /*9bd0*/  @!P0 IMAD.MOV.U32 R24, RZ, RZ, 0x1 ;  /* 0x00000001ff188424 */ /* 0x000fe200078e00ff */
[----:B-12---:R-:W-:Y:S09]  /*9be0*/  @!P0 BRA `(.L_x_811) ;  /* 0x0000000000608947 */ /* 0x006ff20003800000 */
        /* <DEDUP_REMOVED lines=20> */
[----:B------:R-:W-:Y:S05]  /*9d30*/  CALL.REL.NOINC `($_ZN6thrust24THRUST_300001_SM_1000_NS8cuda_cub4core6detail13_kernel_agentINS1_15__reduce_by_key16ReduceByKeyAgentINS0_6detail15normal_iteratorINS0_10device_ptrIiEEEENS0_12zip_iteratorIN4cuda3std3__45tupleIJNS0_18transform_iteratorIN12Trajectories21PhaseToComplexFunctorENS0_20permutation_iteratorINS9_IdEESB_EENS0_11use_defaultESN_EESB_EEEEENS0_16discard_iteratorISN_EENSC_INSG_IJNS8_INS9_I7double2EEEESB_EEEEENSF_8equal_toIiEENSI_21ReduceComplexAndIndexEPllEEJSB_SQ_SS_SX_S11_N3cub18CUB_300001_SM_100024ReduceByKeyScanTileStateINSG_IJST_iEEElLb0EEESZ_S10_llEEEvDpT0_$__internal_trig_reduction_slowpathd) ;  /* 0x00000120005c7944 */ /* 0x000fea0003c00000 */
[----:B------:R-:W-:Y:S05]  /*9d40*/  BSYNC.RECONVERGENT B2 ;  /* 0x0000000000027941 */ /* 0x000fea0003800200 */
.L_x_813:
[----:B------:R-:W-:-:S07]  /*9d50*/  IMAD.MOV.U32 R4, RZ, RZ, R9 ;  /* 0x000000ffff047224 */ /* 0x000fce00078e0009 */
.L_x_812:
[----:B------:R-:W-:-:S07]  /*9d60*/  VIADD R24, R4, 0x1 ;  /* 0x0000000104187836 */ /* 0x000fce0000000000 */
.L_x_811:
        /* <DEDUP_REMOVED lines=13> */
[----:B------:R-:W-:-:S03]  /*9e40*/  DMUL R16, R2, R2 ;  /* 0x0000000202107228 */ /* 0x000fc60000000000 */
[----:B------:R-:W-:Y:S02]  /*9e50*/  FSEL R28, R28, -8.06006814911005101289e+34, !P0 ;  /* 0xf9785eba1c1c7808 */ /* 0x000fe40004000000 */
        /* <DEDUP_REMOVED lines=40> */
.L_x_815:
[----:B------:R-:W-:-:S07]  /*a0e0*/  IMAD.MOV.U32 R4, RZ, RZ, R9 ;  /* 0x000000ffff047224 */ /* 0x000fce00078e0009 */
.L_x_814:
[----:B------:R-:W0:Y:S01]  /*a0f0*/  LDCU.64 UR4, c[0x4][0x170] ;  /* 0x01002e00ff0477ac */ /* 0x000e220008000a00 */
[----:B------:R-:W-:Y:S01]  /*a100*/  IMAD.SHL.U32 R5, R4, 0x40, RZ ;  /* 0x0000004004057824 */ /* 0x000fe200078e00ff */
[----:B------:R-:W2:Y:S04]  /*a110*/  LDG.E R40, desc[UR8][R52.64] ;  /* 0x0000000834287981 */ /* 0x000ea8000c1e1900 */
[----:B------:R-:W-:-:S04]  /*a120*/  LOP3.LUT R5, R5, 0x40, RZ, 0xc0, !PT ;  /* 0x0000004005057812 */ /* 0x000fc800078ec0ff */
[----:B0-----:R-:W-:Y:S01]  /*a130*/  IADD3 R18, P0, PT, R5, UR4, RZ ;  /* 0x0000000405127c10 */ /* 0x001fe2000ff1e0ff */
[----:B------:R-:W-:Y:S01]  /*a140*/  IMAD.MOV.U32 R32, RZ, RZ, 0x20fd8164 ;  /* 0x20fd8164ff207424 */ /* 0x000fe200078e00ff */
[----:B------:R-:W-:Y:S01]  /*a150*/  LOP3.LUT R5, R4, 0x1, RZ, 0xc0, !PT ;  /* 0x0000000104057812 */ /* 0x000fe200078ec0ff */
[----:B------:R-:W-:Y:S01]  /*a160*/  DMUL R28, R2, R2 ;  /* 0x00000002021c7228 */ /* 0x000fe20000000000 */
[----:B------:R-:W0:Y:S01]  /*a170*/  LDCU UR4, c[0x0][0x3f0] ;  /* 0x00007e00ff0477ac */ /* 0x000e220008000800 */
[----:B------:R-:W-:-:S05]  /*a180*/  IMAD.X R19, RZ, RZ, UR5, P0 ;  /* 0x00000005ff137e24 */ /* 0x000fca00080e06ff */
[----:B------:R-:W3:Y:S04]  /*a190*/  LDG.E.128.CONSTANT R8, desc[UR8][R18.64] ;  /* 0x0000000812087981 */ /* 0x000ee8000c1e9d00 */
[----:B------:R-:W4:Y:S04]  /*a1a0*/  LDG.E.128.CONSTANT R12, desc[UR8][R18.64+0x10] ;  /* 0x00001008120c7981 */ /* 0x000f28000c1e9d00 */
[----:B------:R-:W5:Y:S01]  /*a1b0*/  LDG.E.128.CONSTANT R20, desc[UR8][R18.64+0x20] ;  /* 0x0000200812147981 */ /* 0x000f62000c1e9d00 */
[----:B------:R-:W-:Y:S01]  /*a1c0*/  ISETP.NE.U32.AND P0, PT, R5, 0x1, PT ;  /* 0x000000010500780c */ /* 0x000fe20003f05070 */
[----:B------:R-:W-:-:S03]  /*a1d0*/  IMAD.MOV.U32 R5, RZ, RZ, 0x3da8ff83 ;  /* 0x3da8ff83ff057424 */ /* 0x000fc600078e00ff */
[----:B------:R-:W-:Y:S02]  /*a1e0*/  FSEL R32, R32, -8.06006814911005101289e+34, !P0 ;  /* 0xf9785eba20207808 */ /* 0x000fe40004000000 */
[----:B------:R-:W-:Y:S01]  /*a1f0*/  FSEL R33, -R5, 0.11223486810922622681, !P0 ;  /* 0x3de5db6505217808 */ /* 0x000fe20004000100 */
[----:B------:R-:W-:Y:S05]  /*a200*/  BSSY.RECONVERGENT B2, `(.L_x_816) ;  /* 0x0000090000027945 */ /* 0x000fea0003800200 */
[----:B---3--:R-:W-:-:S08]  /*a210*/  DFMA R8, R28, R32, R8 ;  /* 0x000000201c08722b */ /* 0x008fd00000000008 */
[----:B------:R-:W-:-:S08]  /*a220*/  DFMA R8, R28, R8, R10 ;  /* 0x000000081c08722b */ /* 0x000fd0000000000a */
[----:B----4-:R-:W-:-:S08]  /*a230*/  DFMA R8, R28, R8, R12 ;  /* 0x000000081c08722b */ /* 0x010fd0000000000c */
[----:B------:R-:W-:-:S08]  /*a240*/  DFMA R8, R28, R8, R14 ;  /* 0x000000081c08722b */ /* 0x000fd0000000000e */
[----:B-----5:R-:W-:-:S08]  /*a250*/  DFMA R8, R28, R8, R20 ;  /* 0x000000081c08722b */ /* 0x020fd00000000014 */
[----:B------:R-:W-:-:S08]  /*a260*/  DFMA R8, R28, R8, R22 ;  /* 0x000000081c08722b */ /* 0x000fd00000000016 */
[----:B------:R-:W-:Y:S02]  /*a270*/  DFMA R2, R8, R2, R2 ;  /* 0x000000020802722b */ /* 0x000fe40000000002 */
[----:B------:R-:W-:-:S10]  /*a280*/  DFMA R8, R28, R8, 1 ;  /* 0x3ff000001c08742b */ /* 0x000fd40000000008 */
[----:B------:R-:W-:Y:S02]  /*a290*/  FSEL R8, R8, R2, !P0 ;  /* 0x0000000208087208 */ /* 0x000fe40004000000 */
[----:B------:R-:W-:-:S06]  /*a2a0*/  FSEL R9, R9, R3, !P0 ;  /* 0x0000000309097208 */ /* 0x000fcc0004000000 */
[----:B------:R-:W-:Y:S01]  /*a2b0*/  DADD R2, RZ, -R8 ;  /* 0x00000000ff027229 */ /* 0x000fe20000000808 */
[----:B------:R-:W-:-:S09]  /*a2c0*/  LOP3.LUT P0, RZ, R4, 0x2, RZ, 0xc0, !PT ;  /* 0x0000000204ff7812 */ /* 0x000fd2000780c0ff */
[----:B------:R-:W-:Y:S02]  /*a2d0*/  FSEL R18, R8, R2, !P0 ;  /* 0x0000000208127208 */ /* 0x000fe40004000000 */
[----:B------:R-:W-:Y:S02]  /*a2e0*/  FSEL R19, R9, R3, !P0 ;  /* 0x0000000309137208 */ /* 0x000fe40004000000 */
[----:B0-----:R-:W-:Y:S01]  /*a2f0*/  ISETP.GE.AND P0, PT, R0, UR4, PT ;  /* 0x0000000400007c0c */ /* 0x001fe2000bf06270 */
[----:B------:R-:W-:Y:S02]  /*a300*/  IMAD.MOV.U32 R20, RZ, RZ, R16 ;  /* 0x000000ffff147224 */ /* 0x000fe400078e0010 */
[----:B------:R-:W-:Y:S02]  /*a310*/  IMAD.MOV.U32 R21, RZ, RZ, R17 ;  /* 0x000000ffff157224 */ /* 0x000fe400078e0011 */
[----:B--2---:R-:W-:Y:S02]  /*a320*/  IMAD.MOV.U32 R44, RZ, RZ, R40 ;  /* 0x000000ffff2c7224 */ /* 0x004fe400078e0028 */
[----:B------:R-:W-:-:S02]  /*a330*/  IMAD.MOV.U32 R22, RZ, RZ, R18 ;  /* 0x000000ffff167224 */ /* 0x000fc400078e0012 */
[----:B------:R-:W-:-:S04]  /*a340*/  IMAD.MOV.U32 R23, RZ, RZ, R19 ;  /* 0x000000ffff177224 */ /* 0x000fc800078e0013 */
[----:B------:R-:W-:Y:S05]  /*a350*/  @P0 BRA `(.L_x_817) ;  /* 0x0000000400e80947 */ /* 0x000fea0003800000 */
[----:B------:R-:W-:Y:S01]  /*a360*/  IMAD.WIDE.U32 R4, R0, 0x4, R42 ;  /* 0x0000000400047825 */ /* 0x000fe200078e002a */
[----:B------:R-:W0:Y:S05]  /*a370*/  LDC.64 R22, c[0x0][0x390] ;  /* 0x0000e400ff167b82 */ /* 0x000e2a0000000a00 */
[----:B------:R-:W0:Y:S02]  /*a380*/  LDG.E R5, desc[UR8][R4.64] ;  /* 0x0000000804057981 */ /* 0x000e24000c1e1900 */
[----:B0-----:R-:W-:-:S06]  /*a390*/  IMAD.WIDE R22, R5, 0x8, R22 ;  /* 0x0000000805167825 */ /* 0x001fcc00078e0216 */
[----:B------:R-:W2:Y:S01]  /*a3a0*/  LDG.E.64 R22, desc[UR8][R22.64] ;  /* 0x0000000816167981 */ /* 0x000ea2000c1e1b00 */
[----:B------:R-:W-:Y:S01]  /*a3b0*/  BSSY.RECONVERGENT B3, `(.L_x_818) ;  /* 0x000001d000037945 */ /* 0x000fe20003800200 */
[----:B--2---:R-:W-:-:S14]  /*a3c0*/  DSETP.NEU.AND P0, PT, |R22|, +INF , PT ;  /* 0x7ff000001600742a */ /* 0x004fdc0003f0d200 */
[----:B------:R-:W-:Y:S01]  /*a3d0*/  @!P0 DMUL R2, RZ, R22 ;  /* 0x00000016ff028228 */ /* 0x000fe20000000000 */
[----:B------:R-:W-:Y:S01]  /*a3e0*/  @!P0 IMAD.MOV.U32 R24, RZ, RZ, 0x1 ;  /* 0x00000001ff188424 */ /* 0x000fe200078e00ff */
[----:B------:R-:W-:Y:S09]  /*a3f0*/  @!P0 BRA `(.L_x_819) ;  /* 0x0000000000608947 */ /* 0x000ff20003800000 */
        /* <DEDUP_REMOVED lines=22> */
.L_x_821:
[----:B------:R-:W-:Y:S05]  /*a560*/  BSYNC.RECONVERGENT B4 ;  /* 0x0000000000047941 */ /* 0x000fea0003800200 */
.L_x_820:
[----:B------:R-:W-:-:S07]  /*a570*/  VIADD R24, R4, 0x1 ;  /* 0x0000000104187836 */ /* 0x000fce0000000000 */
.L_x_819:
[----:B------:R-:W-:Y:S05]  /*a580*/  BSYNC.RECONVERGENT B3 ;  /* 0x0000000000037941 */ /* 0x000fea0003800200 */
.L_x_818:
        /* <DEDUP_REMOVED lines=55> */
.L_x_823:
[----:B------:R-:W-:Y:S05]  /*a900*/  BSYNC.RECONVERGENT B3 ;  /* 0x0000000000037941 */ /* 0x000fea0003800200 */
.L_x_822:
        /* <DEDUP_REMOVED lines=8> */
[----:B------:R-:W-:-:S06]  /*a990*/  IMAD.WIDE.U32 R44, R0, 0x4, R52 ;  /* 0x00000004002c7825 */ /* 0x000fcc00078e0034 */
[----:B------:R0:W5:Y:S01]  /*a9a0*/  LDG.E R44, desc[UR8][R44.64] ;  /* 0x000000082c2c7981 */ /* 0x000162000c1e1900 */
[----:B------:R-:W-:Y:S01]  /*a9b0*/  LOP3.LUT R5, R4, 0x1, RZ, 0xc0, !PT ;  /* 0x0000000104057812 */ /* 0x000fe200078ec0ff */
[----:B------:R-:W-:Y:S01]  /*a9c0*/  IMAD.MOV.U32 R32, RZ, RZ, 0x20fd8164 ;  /* 0x20fd8164ff207424 */ /* 0x000fe200078e00ff */
[----:B------:R-:W-:Y:S02]  /*a9d0*/  DMUL R28, R2, R2 ;  /* 0x00000002021c7228 */ /* 0x000fe40000000000 */
[----:B------:R-:W-:Y:S01]  /*a9e0*/  ISETP.NE.U32.AND P0, PT, R5, 0x1, PT ;  /* 0x000000010500780c */ /* 0x000fe20003f05070 */
[----:B------:R-:W-:-:S03]  /*a9f0*/  IMAD.MOV.U32 R5, RZ, RZ, 0x3da8ff83 ;  /* 0x3da8ff83ff057424 */ /* 0x000fc600078e00ff */
        /* <DEDUP_REMOVED lines=15> */
[----:B0-----:R-:W-:-:S07]  /*aaf0*/  FSEL R23, R9, R3, !P0 ;  /* 0x0000000309177208 */ /* 0x001fce0004000000 */
.L_x_817:
[----:B------:R-:W-:Y:S05]  /*ab00*/  BSYNC.RECONVERGENT B2 ;  /* 0x0000000000027941 */ /* 0x000fea0003800200 */
.L_x_816:
[----:B------:R-:W0:Y:S01]  /*ab10*/  LDCU UR4, c[0x0][0x3f0] ;  /* 0x00007e00ff0477ac */ /* 0x000e220008000800 */
[----:B------:R-:W-:Y:S01]  /*ab20*/  BSSY.RECONVERGENT B2, `(.L_x_824) ;  /* 0x0000081000027945 */ /* 0x000fe20003800200 */
[----:B0-----:R-:W-:-:S13]  /*ab30*/  ISETP.GE.AND P0, PT, R34, UR4, PT ;  /* 0x0000000422007c0c */ /* 0x001fda000bf06270 */
[----:B------:R-:W-:Y:S05]  /*ab40*/  @P0 BRA `(.L_x_825) ;  /* 0x0000000400f80947 */ /* 0x000fea0003800000 */
[----:B------:R-:W-:Y:S01]  /*ab50*/  IMAD.WIDE.U32 R42, R0, 0x4, R42 ;  /* 0x00000004002a7825 */ /* 0x000fe200078e002a */
[----:B------:R-:W0:Y:S05]  /*ab60*/  LDC.64 R18, c[0x0][0x390] ;  /* 0x0000e400ff127b82 */ /* 0x000e2a0000000a00 */
[----:B------:R-:W0:Y:S02]  /*ab70*/  LDG.E R43, desc[UR8][R42.64+0x80] ;  /* 0x000080082a2b7981 */ /* 0x000e24000c1e1900 */
[----:B0-----:R-:W-:-:S06]  /*ab80*/  IMAD.WIDE R18, R43, 0x8, R18 ;  /* 0x000000082b127825 */ /* 0x001fcc00078e0212 */
[----:B------:R-:W2:Y:S01]  /*ab90*/  LDG.E.64 R18, desc[UR8][R18.64] ;  /* 0x0000000812127981 */ /* 0x000ea2000c1e1b00 */
[----:B------:R-:W-:Y:S01]  /*aba0*/  BSSY.RECONVERGENT B3, `(.L_x_826) ;  /* 0x0000021000037945 */ /* 0x000fe20003800200 */
[----:B------:R-:W-:Y:S01]  /*abb0*/  IMAD.WIDE.U32 R34, R0, 0x4, R52 ;  /* 0x0000000400227825 */ /* 0x000fe200078e0034 */
[----:B--2---:R-:W-:-:S14]  /*abc0*/  DSETP.NEU.AND P0, PT, |R18|, +INF , PT ;  /* 0x7ff000001200742a */ /* 0x004fdc0003f0d200 */
[----:B------:R-:W-:Y:S05]  /*abd0*/  @!P0 BRA `(.L_x_827) ;  /* 0x00000000006c8947 */ /* 0x000fea0003800000 */
        /* <DEDUP_REMOVED lines=24> */
.L_x_829:
[----:B------:R-:W-:Y:S05]  /*ad60*/  BSYNC.RECONVERGENT B4 ;  /* 0x0000000000047941 */ /* 0x000fea0003800200 */
.L_x_828:
[----:B------:R-:W-:Y:S01]  /*ad70*/  VIADD R0, R0, 0x1 ;  /* 0x0000000100007836 */ /* 0x000fe20000000000 */
[----:B------:R-:W-:Y:S06]  /*ad80*/  BRA `(.L_x_830) ;  /* 0x0000000000087947 */ /* 0x000fec0003800000 */
.L_x_827:
[----:B------:R-:W-:Y:S01]  /*ad90*/  DMUL R4, RZ, R18 ;  /* 0x00000012ff047228 */ /* 0x000fe20000000000 */
[----:B------:R-:W-:-:S10]  /*ada0*/  IMAD.MOV.U32 R0, RZ, RZ, 0x1 ;  /* 0x00000001ff007424 */ /* 0x000fd400078e00ff */
.L_x_830:
[----:B------:R-:W-:Y:S05]  /*adb0*/  BSYNC.RECONVERGENT B3 ;  /* 0x0000000000037941 */ /* 0x000fea0003800200 */
.L_x_826:
        /* <DEDUP_REMOVED lines=52> */
[----:B------:R-:W-:Y:S01]  /*b100*/  IMAD.MOV.U32 R0, RZ, RZ, R9 ;  /* 0x000000ffff007224 */ /* 0x000fe200078e0009 */
[----:B------:R-:W-:Y:S06]  /*b110*/  BRA `(.L_x_833) ;  /* 0x0000000000087947 */ /* 0x000fec0003800000 */
.L_x_832:
[----:B------:R-:W-:Y:S01]  /*b120*/  DMUL R2, RZ, R18 ;  /* 0x00000012ff027228 */ /* 0x000fe20000000000 */
[----:B------:R-:W-:-:S10]  /*b130*/  IMAD.MOV.U32 R0, RZ, RZ, RZ ;  /* 0x000000ffff007224 */ /* 0x000fd400078e00ff */
.L_x_833:
[----:B------:R-:W-:Y:S05]  /*b140*/  BSYNC.RECONVERGENT B3 ;  /* 0x0000000000037941 */ /* 0x000fea0003800200 */
.L_x_831:
[----:B------:R-:W0:Y:S01]  /*b150*/  LDCU.64 UR4, c[0x4][0x170] ;  /* 0x01002e00ff0477ac */ /* 0x000e220008000a00 */
[----:B------:R-:W-:Y:S01]  /*b160*/  IMAD.SHL.U32 R4, R0, 0x40, RZ ;  /* 0x0000004000047824 */ /* 0x000fe200078e00ff */
[----:B------:R1:W5:Y:S04]  /*b170*/  LDG.E R40, desc[UR8][R34.64+0x80] ;  /* 0x0000800822287981 */ /* 0x000368000c1e1900 */
[----:B------:R-:W-:-:S04]  /*b180*/  LOP3.LUT R4, R4, 0x40, RZ, 0xc0, !PT ;  /* 0x0000004004047812 */ /* 0x000fc800078ec0ff */
[----:B0-----:R-:W-:-:S05]  /*b190*/  IADD3 R4, P0, PT, R4, UR4, RZ ;  /* 0x0000000404047c10 */ /* 0x001fca000ff1e0ff */
[----:B------:R-:W-:-:S05]  /*b1a0*/  IMAD.X R5, RZ, RZ, UR5, P0 ;  /* 0x00000005ff057e24 */ /* 0x000fca00080e06ff */
[----:B------:R-:W2:Y:S04]  /*b1b0*/  LDG.E.128.CONSTANT R8, desc[UR8][R4.64] ;  /* 0x0000000804087981 */ /* 0x000ea8000c1e9d00 */
[----:B------:R-:W3:Y:S04]  /*b1c0*/  LDG.E.128.CONSTANT R12, desc[UR8][R4.64+0x10] ;  /* 0x00001008040c7981 */ /* 0x000ee8000c1e9d00 */
[----:B------:R-:W4:Y:S01]  /*b1d0*/  LDG.E.128.CONSTANT R48, desc[UR8][R4.64+0x20] ;  /* 0x0000200804307981 */ /* 0x000f22000c1e9d00 */
[----:B------:R-:W-:Y:S01]  /*b1e0*/  LOP3.LUT R18, R0, 0x1, RZ, 0xc0, !PT ;  /* 0x0000000100127812 */ /* 0x000fe200078ec0ff */
[----:B------:R-:W-:-:S02]  /*b1f0*/  IMAD.MOV.U32 R28, RZ, RZ, 0x20fd8164 ;  /* 0x20fd8164ff1c7424 */ /* 0x000fc400078e00ff */
        /* <DEDUP_REMOVED lines=18> */
[----:B-1----:R-:W-:-:S07]  /*b320*/  FSEL R19, R5, R3, !P0 ;  /* 0x0000000305137208 */ /* 0x002fce0004000000 */
.L_x_825:
[----:B------:R-:W-:Y:S05]  /*b330*/  BSYNC.RECONVERGENT B2 ;  /* 0x0000000000027941 */ /* 0x000fea0003800200 */
.L_x_824:
[C---:B------:R-:W-:Y:S01]  /*b340*/  IMAD R27, R26.reuse, 0x1c, R27 ;  /* 0x0000001c1a1b7824 */ /* 0x040fe200078e021b */
[----:B------:R-:W-:Y:S01]  /*b350*/  CS2R R46, SRZ ;  /* 0x00000000002e7805 */ /* 0x000fe2000001ff00 */
[----:B------:R-:W-:Y:S01]  /*b360*/  IMAD.IADD R26, R26, 0x1, R38 ;  /* 0x000000011a1a7824 */ /* 0x000fe200078e0226 */
[----:B------:R-:W-:Y:S01]  /*b370*/  CS2R R42, SRZ ;  /* 0x00000000002a7805 */ /* 0x000fe2000001ff00 */
[----:B------:R-:W-:Y:S01]  /*b380*/  IMAD.MOV.U32 R45, RZ, RZ, RZ ;  /* 0x000000ffff2d7224 */ /* 0x000fe200078e00ff */
[----:B------:R-:W-:Y:S01]  /*b390*/  STS.128 [R27], R20 ;  /* 0x000000141b007388 */ /* 0x000fe20000000c00 */
[----:B------:R-:W-:Y:S01]  /*b3a0*/  IMAD.MOV.U32 R41, RZ, RZ, RZ ;  /* 0x000000ffff297224 */ /* 0x000fe200078e00ff */
[C---:B------:R-:W-:Y:S01]  /*b3b0*/  ISETP.NE.AND P3, PT, R39.reuse, RZ, PT ;  /* 0x000000ff2700720c */ /* 0x040fe20003f65270 */
[----:B------:R-:W-:Y:S01]  /*b3c0*/  IMAD R26, R26, 0x1c, R37 ;  /* 0x0000001c1a1a7824 */ /* 0x000fe200078e0225 */
[----:B-----5:R-:W-:Y:S01]  /*b3d0*/  STS.128 [R27+0x10], R44 ;  /* 0x0000102c1b007388 */ /* 0x020fe20000000c00 */
[----:B------:R-:W-:Y:S01]  /*b3e0*/  IMAD R0, R39, 0x4, R25 ;  /* 0x0000000427007824 */ /* 0x000fe200078e0219 */
[----:B------:R-:W-:Y:S01]  /*b3f0*/  ISETP.NE.AND P0, PT, R30, R31, PT ;  /* 0x0000001f1e00720c */ /* 0x000fe20003f05270 */
[----:B------:R-:W-:Y:S01]  /*b400*/  VIADD R13, R54, 0x1 ;  /* 0x00000001360d7836 */ /* 0x000fe20000000000 */
[----:B------:R-:W-:Y:S01]  /*b410*/  STS.128 [R27+0x400], R16 ;  /* 0x000400101b007388 */ /* 0x000fe20000000c00 */
[----:B------:R-:W-:Y:S01]  /*b420*/  IMAD.MOV.U32 R4, RZ, RZ, RZ ;  /* 0x000000ffff047224 */ /* 0x000fe200078e00ff */
[----:B------:R-:W-:Y:S01]  /*b430*/  ISETP.NE.AND P5, PT, R38, 0x1f, PT ;  /* 0x0000001f2600780c */ /* 0x000fe20003fa5270 */
[----:B------:R-:W-:Y:S01]  /*b440*/  BSSY.RECONVERGENT B0, `(.L_x_834) ;  /* 0x0000165000007945 */ /* 0x000fe20003800200 */
[----:B------:R0:W-:Y:S01]  /*b450*/  STS.128 [R27+0x410], R40 ;  /* 0x000410281b007388 */ /* 0x0001e20000000c00 */
[----:B------:R-:W-:-:S03]  /*b460*/  NOP ;  /* 0x0000000000007918 */ /* 0x000fc60000000000 */
[----:B------:R-:W-:Y:S01]  /*b470*/  LDS.128 R8, [R26] ;  /* 0x000000001a087984 */ /* 0x000fe20000000c00 */
[C---:B------:R-:W-:Y:S02]  /*b480*/  ISETP.EQ.U32.AND P1, PT, R6.reuse, R13, PT ;  /* 0x0000000d0600720c */ /* 0x040fe40003f22070 */
[----:B------:R-:W-:Y:S01]  /*b490*/  MOV R28, 0x400 ;  /* 0x00000400001c7802 */ /* 0x000fe20000000f00 */
[----:B------:R-:W1:Y:S01]  /*b4a0*/  LDS.128 R32, [R26+0x20] ;  /* 0x000020001a207984 */ /* 0x000e620000000c00 */
[C---:B------:R-:W-:Y:S02]  /*b4b0*/  ISETP.EQ.OR.EX P0, PT, R7.reuse, RZ, P0, P1 ;  /* 0x000000ff0700720c */ /* 0x040fe40000702710 */
[----:B------:R-:W-:Y:S01]  /*b4c0*/  ISETP.NE.U32.AND P1, PT, R6, R54, PT ;  /* 0x000000360600720c */ /* 0x000fe20003f25070 */
[----:B------:R-:W-:Y:S01]  /*b4d0*/  LDS R29, [R26+0x10] ;  /* 0x000010001a1d7984 */ /* 0x000fe20000000800 */
[----:B------:R-:W-:Y:S02]  /*b4e0*/  SEL R13, RZ, 0x1, !P0 ;  /* 0x00000001ff0d7807 */ /* 0x000fe40004000000 */
[----:B------:R-:W-:Y:S01]  /*b4f0*/  ISETP.NE.AND.EX P1, PT, R7, RZ, PT, P1 ;  /* 0x000000ff0700720c */ /* 0x000fe20003f25310 */
[----:B------:R-:W2:Y:S01]  /*b500*/  LDS R12, [R26+0x30] ;  /* 0x000030001a0c7984 */ /* 0x000ea20000000800 */
[----:B0-----:R-:W-:-:S02]  /*b510*/  SHF.R.U32.HI R42, RZ, 0x5, R39 ;  /* 0x00000005ff2a7819 */ /* 0x001fc40000011627 */
[----:B------:R-:W-:Y:S01]  /*b520*/  SEL R4, R4, RZ, P1 ;  /* 0x000000ff04047207 */ /* 0x000fe20000800000 */
[----:B------:R-:W-:Y:S02]  /*b530*/  BAR.SYNC.DEFER_BLOCKING 0x0 ;  /* 0x0000000000007b1d */ /* 0x000fe40000010000 */
[----:B------:R-:W-:-:S04]  /*b540*/  @!P5 IMAD R43, R42, 0x30, R25 ;  /* 0x000000302a2bd824 */ /* 0x000fc800078e0219 */
[----:B------:R-:W0:Y:S01]  /*b550*/  S2R R27, SR_CgaCtaId ;  /* 0x00000000001b7919 */ /* 0x000e220000008800 */
[----:B------:R3:W-:Y:S01]  /*b560*/  STS [R0+0x660], R31 ;  /* 0x0006601f00007388 */ /* 0x0007e20000000800 */
[----:B------:R-:W-:Y:S06]  /*b570*/  BAR.SYNC.DEFER_BLOCKING 0x0 ;  /* 0x0000000000007b1d */ /* 0x000fec0000010000 */
[----:B-1----:R-:W-:Y:S02]  /*b580*/  DADD R2, R32, R8 ;  /* 0x0000000020027229 */ /* 0x002fe40000000008 */
[----:B------:R-:W-:Y:S01]  /*b590*/  DADD R14, R34, R10 ;  /* 0x00000000220e7229 */ /* 0x000fe2000000000a */
[----:B--2---:R-:W-:-:S02]  /*b5a0*/  @!P0 VIMNMX R12, PT, PT, R12, R29, PT ;  /* 0x0000001d0c0c8248 */ /* 0x004fc40003fe0100 */
[----:B0-----:R-:W-:-:S05]  /*b5b0*/  LEA R28, R27, R28, 0x18 ;  /* 0x0000001c1b1c7211 */ /* 0x001fca00078ec0ff */
[----:B------:R-:W-:Y:S02]  /*b5c0*/  FSEL R40, R32, R2, P0 ;  /* 0x0000000220287208 */ /* 0x000fe40000000000 */
[----:B------:R-:W-:Y:S02]  /*b5d0*/  FSEL R37, R33, R3, P0 ;  /* 0x0000000321257208 */ /* 0x000fe40000000000 */
[----:B------:R-:W-:Y:S01]  /*b5e0*/  FSEL R36, R34, R14, P0 ;  /* 0x0000000e22247208 */ /* 0x000fe20000000000 */
[----:B------:R-:W-:Y:S01]  /*b5f0*/  SHFL.UP PT, R2, R40, 0x1, RZ ;  /* 0x0420000028027989 */ /* 0x000fe200000e00ff */
[----:B---3--:R-:W-:Y:S01]  /*b600*/  FSEL R31, R35, R15, P0 ;  /* 0x0000000f231f7208 */ /* 0x008fe20000000000 */
[----:B------:R-:W-:Y:S02]  /*b610*/  IMAD.MOV.U32 R41, RZ, RZ, R37 ;  /* 0x000000ffff297224 */ /* 0x000fe400078e0025 */
[----:B------:R0:W-:Y:S01]  /*b620*/  @P3 LDS R5, [R0+0x65c] ;  /* 0x00065c0000053984 */ /* 0x0001e20000000800 */
[----:B------:R-:W-:-:S02]  /*b630*/  IMAD.MOV.U32 R16, RZ, RZ, R36 ;  /* 0x000000ffff107224 */ /* 0x000fc400078e0024 */
[----:B------:R-:W-:Y:S01]  /*b640*/  IMAD.MOV.U32 R17, RZ, RZ, R31 ;  /* 0x000000ffff117224 */ /* 0x000fe200078e001f */
[----:B------:R-:W1:Y:S04]  /*b650*/  SHFL.UP PT, R3, R37, 0x1, RZ ;  /* 0x0420000025037989 */ /* 0x000e6800000e00ff */
[----:B------:R-:W-:Y:S01]  /*b660*/  SHFL.UP PT, R14, R36, 0x1, RZ ;  /* 0x04200000240e7989 */ /* 0x000fe200000e00ff */
[----:B0-----:R-:W-:-:S03]  /*b670*/  IMAD.MOV.U32 R0, RZ, RZ, RZ ;  /* 0x000000ffff007224 */ /* 0x001fc600078e00ff */
[----:B------:R-:W0:Y:S04]  /*b680*/  SHFL.UP PT, R15, R31, 0x1, RZ ;  /* 0x042000001f0f7989 */ /* 0x000e2800000e00ff */
[----:B------:R-:W-:Y:S01]  /*b690*/  @!P5 STS.64 [R43+0x8], RZ ;  /* 0x000008ff2b00d388 */ /* 0x000fe20000000a00 */
[----:B-1----:R-:W-:Y:S02]  /*b6a0*/  DADD R2, R2, R40 ;  /* 0x0000000002027229 */ /* 0x002fe40000000028 */
[----:B0-----:R-:W-:Y:S01]  /*b6b0*/  DADD R14, R14, R16 ;  /* 0x000000000e0e7229 */ /* 0x001fe20000000010 */
[----:B------:R-:W0:Y:S01]  /*b6c0*/  SHFL.UP PT, R17, R12, 0x1, RZ ;  /* 0x042000000c117989 */ /* 0x000e2200000e00ff */
[----:B------:R-:W-:-:S04]  /*b6d0*/  @P3 ISETP.NE.AND P2, PT, R5, R30, PT ;  /* 0x0000001e0500320c */ /* 0x000fc80003f45270 */
[----:B------:R-:W-:Y:S02]  /*b6e0*/  @P3 SEL R0, RZ, 0x1, !P2 ;  /* 0x00000001ff003807 */ /* 0x000fe40005000000 */
[----:B------:R-:W-:Y:S02]  /*b6f0*/  ISETP.GE.AND P2, PT, R38, 0x1, PT ;  /* 0x000000012600780c */ /* 0x000fe40003f46270 */
[----:B------:R-:W-:-:S04]  /*b700*/  SEL R0, R0, 0x1, P1 ;  /* 0x0000000100007807 */ /* 0x000fc80000800000 */
[----:B------:R-:W-:-:S04]  /*b710*/  IADD3 R20, P4, PT, R13, R0, RZ ;  /* 0x000000000d147210 */ /* 0x000fc80007f9e0ff */
[----:B------:R-:W-:Y:S01]  /*b720*/  ISETP.NE.U32.AND P1, PT, R20, RZ, PT ;  /* 0x000000ff1400720c */ /* 0x000fe20003f25070 */
[----:B------:R-:W-:Y:S01]  /*b730*/  IMAD.X R21, RZ, RZ, R4, P4 ;  /* 0x000000ffff157224 */ /* 0x000fe200020e0604 */
[----:B------:R-:W1:Y:S04]  /*b740*/  SHFL.UP PT, R13, R20, 0x1, RZ ;  /* 0x04200000140d7989 */ /* 0x000e6800000e00ff */
[----:B------:R-:W2:Y:S01]  /*b750*/  SHFL.UP PT, R16, R21, 0x1, RZ ;  /* 0x0420000015107989 */ /* 0x000ea200000e00ff */
[----:B------:R-:W-:Y:S02]  /*b760*/  ISETP.NE.AND.EX P1, PT, R21, RZ, PT, P1 ;  /* 0x000000ff1500720c */ /* 0x000fe40003f25310 */
[----:B0-----:R-:W-:Y:S02]  /*b770*/  VIMNMX R17, PT, PT, R12, R17, PT ;  /* 0x000000110c117248 */ /* 0x001fe40003fe0100 */
[----:B------:R-:W-:-:S02]  /*b780*/  @P2 FSEL R40, R2, R40, !P1 ;  /* 0x0000002802282208 */ /* 0x000fc40004800000 */
[----:B------:R-:W-:Y:S02]  /*b790*/  @P2 FSEL R37, R3, R37, !P1 ;  /* 0x0000002503252208 */ /* 0x000fe40004800000 */
[----:B------:R-:W-:Y:S01]  /*b7a0*/  @P2 FSEL R36, R14, R36, !P1 ;  /* 0x000000240e242208 */ /* 0x000fe20004800000 */
[----:B------:R-:W-:Y:S01]  /*b7b0*/  SHFL.UP PT, R2, R40, 0x2, RZ ;  /* 0x0440000028027989 */ /* 0x000fe200000e00ff */
[----:B------:R-:W-:Y:S01]  /*b7c0*/  @P2 FSEL R31, R15, R31, !P1 ;  /* 0x0000001f0f1f2208 */ /* 0x000fe20004800000 */
[----:B------:R-:W-:Y:S01]  /*b7d0*/  IMAD.MOV.U32 R41, RZ, RZ, R37 ;  /* 0x000000ffff297224 */ /* 0x000fe200078e0025 */
[----:B------:R-:W-:Y:S01]  /*b7e0*/  @P2 SEL R12, R17, R12, !P1 ;  /* 0x0000000c110c2207 */ /* 0x000fe20004800000 */
[----:B------:R-:W0:Y:S02]  /*b7f0*/  SHFL.UP PT, R3, R37, 0x2, RZ ;  /* 0x0440000025037989 */ /* 0x000e2400000e00ff */
[----:B------:R-:W-:Y:S02]  /*b800*/  IMAD.MOV.U32 R17, RZ, RZ, R31 ;  /* 0x000000ffff117224 */ /* 0x000fe400078e001f */
[----:B------:R-:W-:Y:S01]  /*b810*/  SHFL.UP PT, R14, R36, 0x2, RZ ;  /* 0x04400000240e7989 */ /* 0x000fe200000e00ff */
[----:B-1----:R-:W-:-:S03]  /*b820*/  SEL R13, R13, RZ, P2 ;  /* 0x000000ff0d0d7207 */ /* 0x002fc60001000000 */
[----:B------:R-:W1:Y:S01]  /*b830*/  SHFL.UP PT, R15, R31, 0x2, RZ ;  /* 0x044000001f0f7989 */ /* 0x000e6200000e00ff */
[----:B------:R-:W-:Y:S02]  /*b840*/  IADD3 R20, P4, PT, R13, R20, RZ ;  /* 0x000000140d147210 */ /* 0x000fe40007f9e0ff */
[----:B--2---:R-:W-:Y:S01]  /*b850*/  SEL R16, R16, RZ, P2 ;  /* 0x000000ff10107207 */ /* 0x004fe20001000000 */
[----:B------:R-:W2:Y:S01]  /*b860*/  SHFL.UP PT, R19, R12, 0x2, RZ ;  /* 0x044000000c137989 */ /* 0x000ea200000e00ff */
[----:B------:R-:W-:Y:S02]  /*b870*/  ISETP.GE.AND P2, PT, R38, 0x2, PT ;  /* 0x000000022600780c */ /* 0x000fe40003f46270 */
[----:B------:R-:W-:Y:S01]  /*b880*/  ISETP.NE.U32.AND P1, PT, R20, RZ, PT ;  /* 0x000000ff1400720c */ /* 0x000fe20003f25070 */
[----:B------:R-:W-:Y:S01]  /*b890*/  IMAD.X R21, R16, 0x1, R21, P4 ;  /* 0x0000000110157824 */ /* 0x000fe200020e0615 */
[----:B------:R-:W3:Y:S01]  /*b8a0*/  SHFL.UP PT, R13, R20, 0x2, RZ ;  /* 0x04400000140d7989 */ /* 0x000ee200000e00ff */
[----:B------:R-:W-:Y:S01]  /*b8b0*/  IMAD.MOV.U32 R16, RZ, RZ, R36 ;  /* 0x000000ffff107224 */ /* 0x000fe200078e0024 */
[----:B------:R-:W-:-:S02]  /*b8c0*/  ISETP.GE.AND P4, PT, R38, 0x10, PT ;  /* 0x000000102600780c */ /* 0x000fc40003f86270 */
[----:B------:R-:W-:Y:S01]  /*b8d0*/  ISETP.NE.AND.EX P1, PT, R21, RZ, PT, P1 ;  /* 0x000000ff1500720c */ /* 0x000fe20003f25310 */
[----:B0-----:R-:W-:Y:S02]  /*b8e0*/  DADD R2, R2, R40 ;  /* 0x0000000002027229 */ /* 0x001fe40000000028 */
[----:B-1----:R-:W-:Y:S01]  /*b8f0*/  DADD R14, R14, R16 ;  /* 0x000000000e0e7229 */ /* 0x002fe20000000010 */
[----:B------:R-:W0:Y:S07]  /*b900*/  SHFL.UP PT, R16, R21, 0x2, RZ ;  /* 0x0440000015107989 */ /* 0x000e2e00000e00ff */
[----:B------:R-:W-:-:S02]  /*b910*/  @P2 FSEL R40, R2, R40, !P1 ;  /* 0x0000002802282208 */ /* 0x000fc40004800000 */
[----:B------:R-:W-:Y:S02]  /*b920*/  @P2 FSEL R37, R3, R37, !P1 ;  /* 0x0000002503252208 */ /* 0x000fe40004800000 */
[----:B--2---:R-:W-:Y:S01]  /*b930*/  VIMNMX R19, PT, PT, R12, R19, PT ;  /* 0x000000130c137248 */ /* 0x004fe20003fe0100 */
[----:B------:R-:W-:Y:S01]  /*b940*/  SHFL.UP PT, R2, R40, 0x4, RZ ;  /* 0x0480000028027989 */ /* 0x000fe200000e00ff */
[----:B------:R-:W-:Y:S01]  /*b950*/  @P2 FSEL R36, R14, R36, !P1 ;  /* 0x000000240e242208 */ /* 0x000fe20004800000 */
[----:B------:R-:W-:Y:S01]  /*b960*/  IMAD.MOV.U32 R41, RZ, RZ, R37 ;  /* 0x000000ffff297224 */ /* 0x000fe200078e0025 */
[----:B------:R-:W-:Y:S01]  /*b970*/  @P2 FSEL R31, R15, R31, !P1 ;  /* 0x0000001f0f1f2208 */ /* 0x000fe20004800000 */
[----:B------:R-:W1:Y:S01]  /*b980*/  SHFL.UP PT, R3, R37, 0x4, RZ ;  /* 0x0480000025037989 */ /* 0x000e6200000e00ff */
[----:B---3--:R-:W-:Y:S02]  /*b990*/  SEL R13, R13, RZ, P2 ;  /* 0x000000ff0d0d7207 */ /* 0x008fe40001000000 */
[----:B------:R-:W-:Y:S01]  /*b9a0*/  @P2 SEL R12, R19, R12, !P1 ;  /* 0x0000000c130c2207 */ /* 0x000fe20004800000 */
[----:B------:R-:W-:Y:S01]  /*b9b0*/  SHFL.UP PT, R14, R36, 0x4, RZ ;  /* 0x04800000240e7989 */ /* 0x000fe200000e00ff */
[----:B------:R-:W-:Y:S01]  /*b9c0*/  IADD3 R20, P1, PT, R13, R20, RZ ;  /* 0x000000140d147210 */ /* 0x000fe20007f3e0ff */
[----:B------:R-:W-:-:S02]  /*b9d0*/  IMAD.MOV.U32 R17, RZ, RZ, R31 ;  /* 0x000000ffff117224 */ /* 0x000fc400078e001f */
[----:B------:R-:W2:Y:S04]  /*b9e0*/  SHFL.UP PT, R15, R31, 0x4, RZ ;  /* 0x048000001f0f7989 */ /* 0x000ea800000e00ff */
[----:B------:R-:W3:Y:S01]  /*b9f0*/  SHFL.UP PT, R19, R12, 0x4, RZ ;  /* 0x048000000c137989 */ /* 0x000ee200000e00ff */
[----:B0-----:R-:W-:Y:S02]  /*ba00*/  SEL R16, R16, RZ, P2 ;  /* 0x000000ff10107207 */ /* 0x001fe40001000000 */
[----:B------:R-:W-:Y:S01]  /*ba10*/  ISETP.GE.AND P2, PT, R38, 0x4, PT ;  /* 0x000000042600780c */ /* 0x000fe20003f46270 */
[----:B------:R-:W0:Y:S02]  /*ba20*/  SHFL.UP PT, R13, R20, 0x4, RZ ;  /* 0x04800000140d7989 */ /* 0x000e2400000e00ff */
[----:B------:R-:W-:Y:S01]  /*ba30*/  IMAD.X R21, R16, 0x1, R21, P1 ;  /* 0x0000000110157824 */ /* 0x000fe200008e0615 */
[----:B------:R-:W-:Y:S01]  /*ba40*/  ISETP.NE.U32.AND P1, PT, R20, RZ, PT ;  /* 0x000000ff1400720c */ /* 0x000fe20003f25070 */
[----:B------:R-:W-:-:S03]  /*ba50*/  IMAD.MOV.U32 R16, RZ, RZ, R36 ;  /* 0x000000ffff107224 */ /* 0x000fc600078e0024 */
[----:B------:R-:W-:Y:S01]  /*ba60*/  ISETP.NE.AND.EX P1, PT, R21, RZ, PT, P1 ;  /* 0x000000ff1500720c */ /* 0x000fe20003f25310 */
[----:B-1----:R-:W-:Y:S02]  /*ba70*/  DADD R2, R2, R40 ;  /* 0x0000000002027229 */ /* 0x002fe40000000028 */
[----:B--2---:R-:W-:Y:S01]  /*ba80*/  DADD R14, R14, R16 ;  /* 0x000000000e0e7229 */ /* 0x004fe20000000010 */
[----:B------:R-:W1:Y:S07]  /*ba90*/  SHFL.UP PT, R16, R21, 0x4, RZ ;  /* 0x0480000015107989 */ /* 0x000e6e00000e00ff */
[----:B------:R-:W-:-:S02]  /*baa0*/  @P2 FSEL R40, R2, R40, !P1 ;  /* 0x0000002802282208 */ /* 0x000fc40004800000 */
[----:B------:R-:W-:Y:S02]  /*bab0*/  @P2 FSEL R37, R3, R37, !P1 ;  /* 0x0000002503252208 */ /* 0x000fe40004800000 */
[----:B---3--:R-:W-:Y:S01]  /*bac0*/  VIMNMX R19, PT, PT, R12, R19, PT ;  /* 0x000000130c137248 */ /* 0x008fe20003fe0100 */
[----:B------:R-:W-:Y:S01]  /*bad0*/  SHFL.UP PT, R2, R40, 0x8, RZ ;  /* 0x0500000028027989 */ /* 0x000fe200000e00ff */
[----:B0-----:R-:W-:Y:S01]  /*bae0*/  SEL R13, R13, RZ, P2 ;  /* 0x000000ff0d0d7207 */ /* 0x001fe20001000000 */
[----:B------:R-:W-:Y:S01]  /*baf0*/  IMAD.MOV.U32 R41, RZ, RZ, R37 ;  /* 0x000000ffff297224 */ /* 0x000fe200078e0025 */
[----:B------:R-:W-:Y:S01]  /*bb00*/  @P2 FSEL R36, R14, R36, !P1 ;  /* 0x000000240e242208 */ /* 0x000fe20004800000 */
[----:B------:R-:W0:Y:S01]  /*bb10*/  SHFL.UP PT, R3, R37, 0x8, RZ ;  /* 0x0500000025037989 */ /* 0x000e2200000e00ff */
[----:B------:R-:W-:Y:S02]  /*bb20*/  @P2 FSEL R31, R15, R31, !P1 ;  /* 0x0000001f0f1f2208 */ /* 0x000fe40004800000 */
[----:B------:R-:W-:Y:S01]  /*bb30*/  @P2 SEL R12, R19, R12, !P1 ;  /* 0x0000000c130c2207 */ /* 0x000fe20004800000 */
[----:B------:R-:W-:Y:S01]  /*bb40*/  SHFL.UP PT, R14, R36, 0x8, RZ ;  /* 0x05000000240e7989 */ /* 0x000fe200000e00ff */
[----:B------:R-:W-:Y:S01]  /*bb50*/  IADD3 R20, P1, PT, R13, R20, RZ ;  /* 0x000000140d147210 */ /* 0x000fe20007f3e0ff */
[----:B------:R-:W-:-:S02]  /*bb60*/  IMAD.MOV.U32 R17, RZ, RZ, R31 ;  /* 0x000000ffff117224 */ /* 0x000fc400078e001f */
[----:B------:R-:W2:Y:S04]  /*bb70*/  SHFL.UP PT, R15, R31, 0x8, RZ ;  /* 0x050000001f0f7989 */ /* 0x000ea800000e00ff */
[----:B------:R-:W3:Y:S01]  /*bb80*/  SHFL.UP PT, R19, R12, 0x8, RZ ;  /* 0x050000000c137989 */ /* 0x000ee200000e00ff */
[----:B-1----:R-:W-:-:S03]  /*bb90*/  SEL R16, R16, RZ, P2 ;  /* 0x000000ff10107207 */ /* 0x002fc60001000000 */
[----:B------:R-:W1:Y:S01]  /*bba0*/  SHFL.UP PT, R13, R20, 0x8, RZ ;  /* 0x05000000140d7989 */ /* 0x000e6200000e00ff */
[----:B------:R-:W-:Y:S01]  /*bbb0*/  ISETP.GE.AND P2, PT, R38, 0x8, PT ;  /* 0x000000082600780c */ /* 0x000fe20003f46270 */
[----:B------:R-:W-:Y:S01]  /*bbc0*/  IMAD.X R21, R16, 0x1, R21, P1 ;  /* 0x0000000110157824 */ /* 0x000fe200008e0615 */
[----:B------:R-:W-:Y:S01]  /*bbd0*/  ISETP.NE.U32.AND P1, PT, R20, RZ, PT ;  /* 0x000000ff1400720c */ /* 0x000fe20003f25070 */
[----:B------:R-:W-:-:S03]  /*bbe0*/  IMAD.MOV.U32 R16, RZ, RZ, R36 ;  /* 0x000000ffff107224 */ /* 0x000fc600078e0024 */
[----:B------:R-:W4:Y:S01]  /*bbf0*/  SHFL.UP PT, R18, R21, 0x8, RZ ;  /* 0x0500000015127989 */ /* 0x000f2200000e00ff */
[----:B0-----:R-:W-:Y:S01]  /*bc00*/  DADD R2, R2, R40 ;  /* 0x0000000002027229 */ /* 0x001fe20000000028 */
[----:B------:R-:W-:Y:S01]  /*bc10*/  ISETP.NE.AND.EX P1, PT, R21, RZ, PT, P1 ;  /* 0x000000ff1500720c */ /* 0x000fe20003f25310 */
[----:B--2---:R-:W-:-:S08]  /*bc20*/  DADD R14, R14, R16 ;  /* 0x000000000e0e7229 */ /* 0x004fd00000000010 */
[----:B------:R-:W-:Y:S02]  /*bc30*/  @P2 FSEL R40, R2, R40, !P1 ;  /* 0x0000002802282208 */ /* 0x000fe40004800000 */
[----:B------:R-:W-:Y:S02]  /*bc40*/  @P2 FSEL R37, R3, R37, !P1 ;  /* 0x0000002503252208 */ /* 0x000fe40004800000 */
[----:B---3--:R-:W-:Y:S01]  /*bc50*/  VIMNMX R19, PT, PT, R12, R19, PT ;  /* 0x000000130c137248 */ /* 0x008fe20003fe0100 */
[----:B------:R-:W-:Y:S01]  /*bc60*/  SHFL.UP PT, R2, R40, 0x10, RZ ;  /* 0x0600000028027989 */ /* 0x000fe200000e00ff */
[----:B-1----:R-:W-:Y:S01]  /*bc70*/  SEL R13, R13, RZ, P2 ;  /* 0x000000ff0d0d7207 */ /* 0x002fe20001000000 */
[----:B------:R-:W-:Y:S01]  /*bc80*/  IMAD.MOV.U32 R41, RZ, RZ, R37 ;  /* 0x000000ffff297224 */ /* 0x000fe200078e0025 */
[----:B------:R-:W-:Y:S01]  /*bc90*/  @P2 FSEL R36, R14, R36, !P1 ;  /* 0x000000240e242208 */ /* 0x000fe20004800000 */
[----:B------:R-:W0:Y:S01]  /*bca0*/  SHFL.UP PT, R3, R37, 0x10, RZ ;  /* 0x0600000025037989 */ /* 0x000e2200000e00ff */
[----:B------:R-:W-:-:S02]  /*bcb0*/  @P2 FSEL R31, R15, R31, !P1 ;  /* 0x0000001f0f1f2208 */ /* 0x000fc40004800000 */
[----:B------:R-:W-:Y:S01]  /*bcc0*/  @P2 SEL R12, R19, R12, !P1 ;  /* 0x0000000c130c2207 */ /* 0x000fe20004800000 */
[----:B------:R-:W-:Y:S01]  /*bcd0*/  SHFL.UP PT, R14, R36, 0x10, RZ ;  /* 0x06000000240e7989 */ /* 0x000fe200000e00ff */
[----:B------:R-:W-:Y:S02]  /*bce0*/  IADD3 R23, P1, PT, R13, R20, RZ ;  /* 0x000000140d177210 */ /* 0x000fe40007f3e0ff */
[----:B----4-:R-:W-:Y:S01]  /*bcf0*/  SEL R18, R18, RZ, P2 ;  /* 0x000000ff12127207 */ /* 0x010fe20001000000 */
[----:B------:R-:W1:Y:S04]  /*bd00*/  SHFL.UP PT, R15, R31, 0x10, RZ ;  /* 0x060000001f0f7989 */ /* 0x000e6800000e00ff */
[----:B------:R-:W-:Y:S01]  /*bd10*/  IMAD.X R22, R18, 0x1, R21, P1 ;  /* 0x0000000112167824 */ /* 0x000fe200008e0615 */
[----:B------:R-:W2:Y:S01]  /*bd20*/  SHFL.UP PT, R20, R23, 0x10, RZ ;  /* 0x0600000017147989 */ /* 0x000ea200000e00ff */
[----:B------:R-:W-:-:S03]  /*bd30*/  ISETP.NE.U32.AND P1, PT, R23, RZ, PT ;  /* 0x000000ff1700720c */ /* 0x000fc60003f25070 */
[----:B------:R-:W3:Y:S01]  /*bd40*/  SHFL.UP PT, R13, R12, 0x10, RZ ;  /* 0x060000000c0d7989 */ /* 0x000ee200000e00ff */
[----:B------:R-:W-:-:S03]  /*bd50*/  ISETP.NE.AND.EX P1, PT, R22, RZ, PT, P1 ;  /* 0x000000ff1600720c */ /* 0x000fc60003f25310 */
[----:B------:R-:W4:Y:S01]  /*bd60*/  SHFL.UP PT, R21, R22, 0x10, RZ ;  /* 0x0600000016157989 */ /* 0x000f2200000e00ff */
[----:B0-----:R-:W-:Y:S01]  /*bd70*/  DADD R16, R2, R40 ;  /* 0x0000000002107229 */ /* 0x001fe20000000028 */
[----:B------:R-:W-:Y:S02]  /*bd80*/  IMAD.MOV.U32 R2, RZ, RZ, R36 ;  /* 0x000000ffff027224 */ /* 0x000fe400078e0024 */
[----:B------:R-:W-:-:S06]  /*bd90*/  IMAD.MOV.U32 R3, RZ, RZ, R31 ;  /* 0x000000ffff037224 */ /* 0x000fcc00078e001f */
[----:B-1----:R-:W-:Y:S01]  /*bda0*/  DADD R18, R14, R2 ;  /* 0x000000000e127229 */ /* 0x002fe20000000002 */
[----:B------:R-:W-:Y:S02]  /*bdb0*/  @P4 FSEL R40, R16, R40, !P1 ;  /* 0x0000002810284208 */ /* 0x000fe40004800000 */
[----:B------:R-:W-:Y:S02]  /*bdc0*/  CS2R R14, SRZ ;  /* 0x00000000000e7805 */ /* 0x000fe4000001ff00 */
[----:B--2---:R-:W-:Y:S02]  /*bdd0*/  SEL R20, R20, RZ, P4 ;  /* 0x000000ff14147207 */ /* 0x004fe40002000000 */
[----:B------:R-:W-:Y:S01]  /*bde0*/  @P4 FSEL R37, R17, R37, !P1 ;  /* 0x0000002511254208 */ /* 0x000fe20004800000 */
[----:B------:R-:W-:Y:S01]  /*bdf0*/  @!P5 IMAD.MOV.U32 R16, RZ, RZ, R40 ;  /* 0x000000ffff10d224 */ /* 0x000fe200078e0028 */
[----:B---3--:R-:W-:Y:S02]  /*be00*/  VIMNMX R13, PT, PT, R12, R13, PT ;  /* 0x0000000d0c0d7248 */ /* 0x008fe40003fe0100 */
[----:B------:R-:W-:Y:S01]  /*be10*/  IADD3 R2, P2, PT, R20, R23, RZ ;  /* 0x0000001714027210 */ /* 0x000fe20007f5e0ff */
[----:B------:R-:W-:Y:S01]  /*be20*/  @!P5 IMAD.MOV.U32 R17, RZ, RZ, R37 ;  /* 0x000000ffff11d224 */ /* 0x000fe200078e0025 */
[----:B----4-:R-:W-:-:S02]  /*be30*/  SEL R21, R21, RZ, P4 ;  /* 0x000000ff15157207 */ /* 0x010fc40002000000 */
[----:B------:R-:W-:Y:S02]  /*be40*/  @P4 FSEL R36, R18, R36, !P1 ;  /* 0x0000002412244208 */ /* 0x000fe40004800000 */
[----:B------:R-:W-:Y:S01]  /*be50*/  @P4 FSEL R31, R19, R31, !P1 ;  /* 0x0000001f131f4208 */ /* 0x000fe20004800000 */
[----:B------:R-:W-:Y:S01]  /*be60*/  IMAD.X R3, R21, 0x1, R22, P2 ;  /* 0x0000000115037824 */ /* 0x000fe200010e0616 */
[----:B------:R-:W-:Y:S01]  /*be70*/  @P4 SEL R12, R13, R12, !P1 ;  /* 0x0000000c0d0c4207 */ /* 0x000fe20004800000 */
[----:B------:R-:W-:Y:S01]  /*be80*/  IMAD.MOV.U32 R13, RZ, RZ, RZ ;  /* 0x000000ffff0d7224 */ /* 0x000fe200078e00ff */
[----:B------:R-:W-:Y:S01]  /*be90*/  ISETP.NE.AND P4, PT, R42, 0x2, PT ;  /* 0x000000022a00780c */ /* 0x000fe20003f85270 */
[----:B------:R-:W-:Y:S01]  /*bea0*/  @!P5 IMAD.MOV.U32 R18, RZ, RZ, R36 ;  /* 0x000000ffff12d224 */ /* 0x000fe200078e0024 */
[----:B------:R-:W-:Y:S01]  /*beb0*/  @!P5 STS.64 [R43], R2 ;  /* 0x000000022b00d388 */ /* 0x000fe20000000a00 */
[----:B------:R-:W-:-:S03]  /*bec0*/  @!P5 IMAD.MOV.U32 R19, RZ, RZ, R31 ;  /* 0x000000ffff13d224 */ /* 0x000fc600078e001f */
[----:B------:R-:W-:Y:S04]  /*bed0*/  @!P5 STS.128 [R43+0x20], R12 ;  /* 0x0000200c2b00d388 */ /* 0x000fe80000000c00 */
[----:B------:R-:W-:Y:S01]  /*bee0*/  @!P5 STS.128 [R43+0x10], R16 ;  /* 0x000010102b00d388 */ /* 0x000fe20000000c00 */
[----:B------:R-:W-:Y:S01]  /*bef0*/  BAR.SYNC.DEFER_BLOCKING 0x0 ;  /* 0x0000000000007b1d */ /* 0x000fe20000010000 */
[----:B------:R-:W-:-:S05]  /*bf00*/  ISETP.NE.AND P5, PT, R42, 0x1, PT ;  /* 0x000000012a00780c */ /* 0x000fca0003fa5270 */
[----:B------:R-:W-:Y:S04]  /*bf10*/  SHFL.UP PT, R36, R36, 0x1, RZ ;  /* 0x0420000024247989 */ /* 0x000fe800000e00ff */
[----:B------:R-:W-:Y:S04]  /*bf20*/  SHFL.UP PT, R31, R31, 0x1, RZ ;  /* 0x042000001f1f7989 */ /* 0x000fe800000e00ff */
[----:B------:R-:W0:Y:S04]  /*bf30*/  LDS.64 R14, [R28+0x30] ;  /* 0x000030001c0e7984 */ /* 0x000e280000000a00 */
[----:B------:R-:W1:Y:S04]  /*bf40*/  LDS.64 R54, [R28] ;  /* 0x000000001c367984 */ /* 0x000e680000000a00 */
[----:B------:R-:W2:Y:S04]  /*bf50*/  LDS.128 R20, [R28+0x10] ;  /* 0x000010001c147984 */ /* 0x000ea80000000c00 */
[----:B------:R-:W3:Y:S04]  /*bf60*/  LDS.128 R24, [R28+0x40] ;  /* 0x000040001c187984 */ /* 0x000ee80000000c00 */
[----:B------:R-:W-:Y:S04]  /*bf70*/  LDS.128 R32, [R28+0x70] ;  /* 0x000070001c207984 */ /* 0x000fe80000000c00 */
[----:B------:R-:W4:Y:S04]  /*bf80*/  LDS.64 R46, [R28+0x60] ;  /* 0x000060001c2e7984 */ /* 0x000f280000000a00 */
[----:B------:R-:W-:Y:S04]  /*bf90*/  LDS R52, [R28+0x20] ;  /* 0x000020001c347984 */ /* 0x000fe80000000800 */
[----:B------:R-:W4:Y:S04]  /*bfa0*/  LDS R41, [R28+0x50] ;  /* 0x000050001c297984 */ /* 0x000f280000000800 */
[----:B------:R-:W4:Y:S04]  /*bfb0*/  LDS.64 R44, [R28+0x90] ;  /* 0x000090001c2c7984 */ /* 0x000f280000000a00 */
[----:B------:R-:W4:Y:S01]  /*bfc0*/  LDS.128 R16, [R28+0xa0] ;  /* 0x0000a0001c107984 */ /* 0x000f220000000c00 */
[----:B0-----:R-:W-:-:S03]  /*bfd0*/  ISETP.NE.U32.AND P2, PT, R14, RZ, PT ;  /* 0x000000ff0e00720c */ /* 0x001fc60003f45070 */
[----:B------:R-:W0:Y:S01]  /*bfe0*/  LDS R50, [R28+0x80] ;  /* 0x000080001c327984 */ /* 0x000e220000000800 */
[----:B-1----:R-:W-:-:S03]  /*bff0*/  IADD3 R53, P1, PT, R54, R14, RZ ;  /* 0x0000000e36357210 */ /* 0x002fc60007f3e0ff */
[----:B------:R-:W1:Y:S01]  /*c000*/  LDS R13, [R28+0xb0] ;  /* 0x0000b0001c0d7984 */ /* 0x000e620000000800 */
[----:B------:R-:W-:Y:S02]  /*c010*/  ISETP.NE.AND.EX P2, PT, R15, RZ, PT, P2 ;  /* 0x000000ff0f00720c */ /* 0x000fe40003f45320 */
[----:B--2---:R-:W-:Y:S01]  /*c020*/  FSEL R57, R23, RZ, !P5 ;  /* 0x000000ff17397208 */ /* 0x004fe20006800000 */
[----:B------:R-:W-:Y:S01]  /*c030*/  IMAD.X R59, R55, 0x1, R15, P1 ;  /* 0x00000001373b7824 */ /* 0x000fe200008e060f */
[----:B------:R-:W-:Y:S01]  /*c040*/  FSEL R61, R20, RZ, !P5 ;  /* 0x000000ff143d7208 */ /* 0x000fe20006800000 */
[----:B---3--:R-:W-:Y:S01]  /*c050*/  DADD R14, R22, R26 ;  /* 0x00000000160e7229 */ /* 0x008fe2000000001a */
[----:B------:R-:W-:Y:S01]  /*c060*/  FSEL R63, R21, RZ, !P5 ;  /* 0x000000ff153f7208 */ /* 0x000fe20006800000 */
[----:B------:R-:W-:Y:S01]  /*c070*/  DADD R48, R20, R24 ;  /* 0x0000000014307229 */ /* 0x000fe20000000018 */
[----:B------:R-:W-:Y:S02]  /*c080*/  SEL R43, R59, R55, !P4 ;  /* 0x000000373b2b7207 */ /* 0x000fe40006000000 */
[----:B------:R-:W-:-:S02]  /*c090*/  FSEL R55, R22, RZ, !P5 ;  /* 0x000000ff16377208 */ /* 0x000fc40006800000 */
[----:B------:R-:W-:Y:S02]  /*c0a0*/  SEL R51, R53, R54, !P4 ;  /* 0x0000003635337207 */ /* 0x000fe40006000000 */
[----:B----4-:R-:W-:Y:S02]  /*c0b0*/  ISETP.NE.U32.AND P1, PT, R46, RZ, PT ;  /* 0x000000ff2e00720c */ /* 0x010fe40003f25070 */
[----:B------:R-:W-:Y:S02]  /*c0c0*/  FSEL R14, R14, R26, !P2 ;  /* 0x0000001a0e0e7208 */ /* 0x000fe40005000000 */
[----:B------:R-:W-:Y:S02]  /*c0d0*/  FSEL R15, R15, R27, !P2 ;  /* 0x0000001b0f0f7208 */ /* 0x000fe40005000000 */
[----:B------:R-:W-:Y:S02]  /*c0e0*/  FSEL R20, R48, R24, !P2 ;  /* 0x0000001830147208 */ /* 0x000fe40005000000 */
[----:B------:R-:W-:-:S02]  /*c0f0*/  FSEL R21, R49, R25, !P2 ;  /* 0x0000001931157208 */ /* 0x000fc40005000000 */
[----:B------:R-:W-:Y:S01]  /*c100*/  DADD R22, R34, R14 ;  /* 0x0000000022167229 */ /* 0x000fe2000000000e */
[----:B------:R-:W-:Y:S02]  /*c110*/  ISETP.NE.AND.EX P1, PT, R47, RZ, PT, P1 ;  /* 0x000000ff2f00720c */ /* 0x000fe40003f25310 */
[----:B------:R-:W-:Y:S01]  /*c120*/  FSEL R55, R14, R55, !P4 ;  /* 0x000000370e377208 */ /* 0x000fe20006000000 */
[----:B------:R-:W-:Y:S01]  /*c130*/  DADD R24, R32, R20 ;  /* 0x0000000020187229 */ /* 0x000fe20000000014 */
[----:B------:R-:W-:Y:S02]  /*c140*/  FSEL R57, R15, R57, !P4 ;  /* 0x000000390f397208 */ /* 0x000fe40006000000 */
[----:B------:R-:W-:Y:S01]  /*c150*/  FSEL R27, R20, R61, !P4 ;  /* 0x0000003d141b7208 */ /* 0x000fe20006000000 */
[----:B------:R-:W2:Y:S01]  /*c160*/  LDS.64 R14, [R28+0xc0] ;  /* 0x0000c0001c0e7984 */ /* 0x000ea20000000a00 */
[----:B------:R-:W-:Y:S02]  /*c170*/  FSEL R61, R21, R63, !P4 ;  /* 0x0000003f153d7208 */ /* 0x000fe40006000000 */
[----:B------:R-:W-:-:S02]  /*c180*/  FSEL R48, R22, R34, !P1 ;  /* 0x0000002216307208 */ /* 0x000fc40004800000 */
[----:B------:R-:W-:Y:S02]  /*c190*/  FSEL R49, R23, R35, !P1 ;  /* 0x0000002317317208 */ /* 0x000fe40004800000 */
[----:B------:R-:W3:Y:S01]  /*c1a0*/  LDS.128 R20, [R28+0xd0] ;  /* 0x0000d0001c147984 */ /* 0x000ee20000000c00 */
[----:B------:R-:W-:Y:S02]  /*c1b0*/  IADD3 R26, P6, PT, R46, R53, RZ ;  /* 0x000000352e1a7210 */ /* 0x000fe40007fde0ff */
[C---:B------:R-:W-:Y:S01]  /*c1c0*/  @!P2 VIMNMX R41, PT, PT, R52.reuse, R41, PT ;  /* 0x000000293429a248 */ /* 0x040fe20003fe0100 */
[----:B------:R-:W-:Y:S01]  /*c1d0*/  LDS R46, [R28+0xe0] ;  /* 0x0000e0001c2e7984 */ /* 0x000fe20000000800 */
[----:B------:R-:W-:Y:S01]  /*c1e0*/  SEL R52, R52, RZ, !P5 ;  /* 0x000000ff34347207 */ /* 0x000fe20006800000 */
[----:B------:R-:W-:Y:S01]  /*c1f0*/  IMAD.X R53, R47, 0x1, R59, P6 ;  /* 0x000000012f357824 */ /* 0x000fe200030e063b */
[----:B------:R-:W-:Y:S02]  /*c200*/  FSEL R24, R24, R32, !P1 ;  /* 0x0000002018187208 */ /* 0x000fe40004800000 */
[----:B------:R-:W-:-:S02]  /*c210*/  FSEL R25, R25, R33, !P1 ;  /* 0x0000002119197208 */ /* 0x000fc40004800000 */
[----:B------:R-:W-:Y:S01]  /*c220*/  ISETP.NE.AND P5, PT, R42, 0x3, PT ;  /* 0x000000032a00780c */ /* 0x000fe20003fa5270 */
[----:B------:R-:W-:Y:S01]  /*c230*/  LDS.64 R32, [R28+0xf0] ;  /* 0x0000f0001c207984 */ /* 0x000fe20000000a00 */
[----:B------:R-:W-:Y:S02]  /*c240*/  ISETP.NE.U32.AND P2, PT, R44, RZ, PT ;  /* 0x000000ff2c00720c */ /* 0x000fe40003f45070 */
[----:B------:R-:W-:Y:S01]  /*c250*/  FSEL R47, R49, R57, !P5 ;  /* 0x00000039312f7208 */ /* 0x000fe20006800000 */
[----:B------:R-:W-:Y:S01]  /*c260*/  DADD R34, R16, R24 ;  /* 0x0000000010227229 */ /* 0x000fe20000000018 */
[----:B------:R-:W-:Y:S02]  /*c270*/  SEL R54, R26, R51, !P5 ;  /* 0x000000331a367207 */ /* 0x000fe40006800000 */
[----:B------:R-:W-:Y:S02]  /*c280*/  SEL R57, R41, R52, !P4 ;  /* 0x0000003429397207 */ /* 0x000fe40006000000 */
[----:B------:R-:W-:-:S02]  /*c290*/  FSEL R51, R24, R27, !P5 ;  /* 0x0000001b18337208 */ /* 0x000fc40006800000 */
[----:B------:R-:W-:Y:S02]  /*c2a0*/  IADD3 R59, P4, PT, R44, R26, RZ ;  /* 0x0000001a2c3b7210 */ /* 0x000fe40007f9e0ff */
[----:B------:R-:W-:Y:S02]  /*c2b0*/  FSEL R61, R25, R61, !P5 ;  /* 0x0000003d193d7208 */ /* 0x000fe40006800000 */
[----:B------:R-:W4:Y:S01]  /*c2c0*/  LDS.128 R24, [R28+0x100] ;  /* 0x000100001c187984 */ /* 0x000f220000000c00 */
[----:B------:R-:W-:Y:S02]  /*c2d0*/  ISETP.NE.AND.EX P2, PT, R45, RZ, PT, P2 ;  /* 0x000000ff2d00720c */ /* 0x000fe40003f45320 */
[----:B------:R-:W-:Y:S01]  /*c2e0*/  FSEL R55, R48, R55, !P5 ;  /* 0x0000003730377208 */ /* 0x000fe20006800000 */
[----:B------:R-:W-:Y:S01]  /*c2f0*/  DADD R48, R18, R48 ;  /* 0x0000000012307229 */ /* 0x000fe20000000030 */
[----:B0-----:R-:W-:Y:S02]  /*c300*/  @!P1 VIMNMX R50, PT, PT, R41, R50, PT ;  /* 0x0000003229329248 */ /* 0x001fe40003fe0100 */
[----:B------:R-:W-:Y:S01]  /*c310*/  SEL R52, R53, R43, !P5 ;  /* 0x0000002b35347207 */ /* 0x000fe20006800000 */
[----:B------:R-:W-:Y:S01]  /*c320*/  IMAD.X R53, R45, 0x1, R53, P4 ;  /* 0x000000012d357824 */ /* 0x000fe200020e0635 */
[----:B------:R-:W-:Y:S01]  /*c330*/  FSEL R44, R34, R16, !P2 ;  /* 0x00000010222c7208 */ /* 0x000fe20005000000 */
[----:B------:R-:W-:Y:S01]  /*c340*/  LDS R41, [R28+0x110] ;  /* 0x000110001c297984 */ /* 0x000fe20000000800 */
[----:B------:R-:W-:-:S02]  /*c350*/  FSEL R45, R35, R17, !P2 ;  /* 0x00000011232d7208 */ /* 0x000fc40005000000 */
[----:B------:R-:W-:Y:S01]  /*c360*/  SEL R56, R50, R57, !P5 ;  /* 0x0000003932387207 */ /* 0x000fe20006800000 */
[----:B------:R-:W-:Y:S01]  /*c370*/  LDS.64 R34, [R28+0x120] ;  /* 0x000120001c227984 */ /* 0x000fe20000000a00 */
[----:B------:R-:W-:Y:S02]  /*c380*/  FSEL R48, R48, R18, !P2 ;  /* 0x0000001230307208 */ /* 0x000fe40005000000 */
[----:B------:R-:W-:Y:S02]  /*c390*/  FSEL R49, R49, R19, !P2 ;  /* 0x0000001331317208 */ /* 0x000fe40005000000 */
[----:B-1----:R-:W-:Y:S01]  /*c3a0*/  @!P2 VIMNMX R13, PT, PT, R50, R13, PT ;  /* 0x0000000d320da248 */ /* 0x002fe20003fe0100 */
[----:B------:R-:W0:Y:S01]  /*c3b0*/  LDS.128 R16, [R28+0x130] ;  /* 0x000130001c107984 */ /* 0x000e220000000c00 */
[----:B------:R-:W-:Y:S02]  /*c3c0*/  ISETP.NE.AND P2, PT, R42, 0x4, PT ;  /* 0x000000042a00780c */ /* 0x000fe40003f45270 */
[----:B--2---:R-:W-:-:S02]  /*c3d0*/  ISETP.NE.U32.AND P1, PT, R14, RZ, PT ;  /* 0x000000ff0e00720c */ /* 0x004fc40003f25070 */
[----:B------:R-:W-:Y:S02]  /*c3e0*/  FSEL R57, R44, R51, !P2 ;  /* 0x000000332c397208 */ /* 0x000fe40005000000 */
[----:B------:R-:W-:Y:S02]  /*c3f0*/  SEL R54, R59, R54, !P2 ;  /* 0x000000363b367207 */ /* 0x000fe40005000000 */
[----:B------:R-:W-:Y:S02]  /*c400*/  IADD3 R43, P6, PT, R14, R59, RZ ;  /* 0x0000003b0e2b7210 */ /* 0x000fe40007fde0ff */
[----:B------:R-:W-:Y:S01]  /*c410*/  FSEL R51, R45, R61, !P2 ;  /* 0x0000003d2d337208 */ /* 0x000fe20005000000 */
[----:B---3--:R-:W-:Y:S01]  /*c420*/  DADD R44, R20, R44 ;  /* 0x00000000142c7229 */ /* 0x008fe2000000002c */
[----:B------:R-:W-:Y:S01]  /*c430*/  FSEL R59, R48, R55, !P2 ;  /* 0x00000037303b7208 */ /* 0x000fe20005000000 */
[----:B------:R-:W-:Y:S01]  /*c440*/  IMAD.X R55, R15, 0x1, R53, P6 ;  /* 0x000000010f377824 */ /* 0x000fe200030e0635 */
[----:B------:R-:W-:Y:S01]  /*c450*/  FSEL R61, R49, R47, !P2 ;  /* 0x0000002f313d7208 */ /* 0x000fe20005000000 */
[----:B------:R-:W-:Y:S01]  /*c460*/  DADD R48, R22, R48 ;  /* 0x0000000016307229 */ /* 0x000fe20000000030 */
[----:B------:R-:W-:-:S02]  /*c470*/  ISETP.NE.AND.EX P1, PT, R15, RZ, PT, P1 ;  /* 0x000000ff0f00720c */ /* 0x000fc40003f25310 */
[----:B------:R-:W-:Y:S02]  /*c480*/  ISETP.NE.AND P5, PT, R42, 0x5, PT ;  /* 0x000000052a00780c */ /* 0x000fe40003fa5270 */
[----:B------:R-:W-:Y:S02]  /*c490*/  SEL R50, R53, R52, !P2 ;  /* 0x0000003435327207 */ /* 0x000fe40005000000 */
[----:B------:R-:W-:Y:S02]  /*c4a0*/  FSEL R14, R44, R20, !P1 ;  /* 0x000000142c0e7208 */ /* 0x000fe40004800000 */
[----:B------:R-:W-:Y:S02]  /*c4b0*/  FSEL R15, R45, R21, !P1 ;  /* 0x000000152d0f7208 */ /* 0x000fe40004800000 */
[----:B------:R-:W-:Y:S02]  /*c4c0*/  FSEL R20, R48, R22, !P1 ;  /* 0x0000001630147208 */ /* 0x000fe40004800000 */
[----:B------:R-:W-:-:S02]  /*c4d0*/  FSEL R21, R49, R23, !P1 ;  /* 0x0000001731157208 */ /* 0x000fc40004800000 */
[C---:B------:R-:W-:Y:S01]  /*c4e0*/  SEL R47, R13.reuse, R56, !P2 ;  /* 0x000000380d2f7207 */ /* 0x040fe20005000000 */
[----:B------:R-:W1:Y:S01]  /*c4f0*/  LDS.64 R22, [R28+0x150] ;  /* 0x000150001c167984 */ /* 0x000e620000000a00 */
[C---:B------:R-:W-:Y:S01]  /*c500*/  ISETP.NE.AND P2, PT, R42.reuse, 0x6, PT ;  /* 0x000000062a00780c */ /* 0x040fe20003f45270 */
[----:B----4-:R-:W-:Y:S01]  /*c510*/  DADD R44, R24, R14 ;  /* 0x00000000182c7229 */ /* 0x010fe2000000000e */
[----:B------:R-:W-:Y:S02]  /*c520*/  ISETP.NE.AND P4, PT, R42, 0x7, PT ;  /* 0x000000072a00780c */ /* 0x000fe40003f85270 */
[----:B------:R2:W-:Y:S01]  /*c530*/  SHFL.UP PT, R42, R12, 0x1, RZ ;  /* 0x042000000c2a7989 */ /* 0x0005e200000e00ff */
[----:B------:R-:W-:Y:S02]  /*c540*/  @!P1 VIMNMX R46, PT, PT, R13, R46, PT ;  /* 0x0000002e0d2e9248 */ /* 0x000fe40003fe0100 */
[----:B------:R-:W-:Y:S02]  /*c550*/  FSEL R49, R14, R57, !P5 ;  /* 0x000000390e317208 */ /* 0x000fe40006800000 */
[----:B------:R-:W-:-:S02]  /*c560*/  FSEL R57, R21, R61, !P5 ;  /* 0x0000003d15397208 */ /* 0x000fc40006800000 */
[C---:B------:R-:W-:Y:S01]  /*c570*/  ISETP.NE.U32.AND P6, PT, R32.reuse, RZ, PT ;  /* 0x000000ff2000720c */ /* 0x040fe20003fc5070 */
[----:B--2---:R-:W-:Y:S01]  /*c580*/  DADD R12, R26, R20 ;  /* 0x000000001a0c7229 */ /* 0x004fe20000000014 */
[----:B------:R-:W-:Y:S01]  /*c590*/  SEL R48, R43, R54, !P5 ;  /* 0x000000362b307207 */ /* 0x000fe20006800000 */
[----:B------:R-:W2:Y:S01]  /*c5a0*/  LDS R21, [R28+0x140] ;  /* 0x000140001c157984 */ /* 0x000ea20000000800 */
[----:B------:R-:W-:Y:S02]  /*c5b0*/  ISETP.NE.AND.EX P1, PT, R33, RZ, PT, P6 ;  /* 0x000000ff2100720c */ /* 0x000fe40003f25360 */
[----:B------:R-:W-:Y:S02]  /*c5c0*/  IADD3 R43, P6, PT, R32, R43, RZ ;  /* 0x0000002b202b7210 */ /* 0x000fe40007fde0ff */
[----:B------:R-:W-:Y:S02]  /*c5d0*/  SEL R50, R55, R50, !P5 ;  /* 0x0000003237327207 */ /* 0x000fe40006800000 */
[----:B------:R-:W-:Y:S01]  /*c5e0*/  FSEL R32, R44, R24, !P1 ;  /* 0x000000182c207208 */ /* 0x000fe20004800000 */
[----:B------:R-:W-:Y:S01]  /*c5f0*/  IMAD.X R55, R33, 0x1, R55, P6 ;  /* 0x0000000121377824 */ /* 0x000fe200030e0637 */
[----:B------:R-:W-:-:S02]  /*c600*/  FSEL R33, R45, R25, !P1 ;  /* 0x000000192d217208 */ /* 0x000fc40004800000 */
[----:B------:R-:W-:Y:S02]  /*c610*/  FSEL R51, R15, R51, !P5 ;  /* 0x000000330f337208 */ /* 0x000fe40006800000 */
[----:B------:R-:W-:Y:S02]  /*c620*/  FSEL R24, R12, R26, !P1 ;  /* 0x0000001a0c187208 */ /* 0x000fe40004800000 */
[----:B------:R-:W-:Y:S01]  /*c630*/  FSEL R25, R13, R27, !P1 ;  /* 0x0000001b0d197208 */ /* 0x000fe20004800000 */
[----:B0-----:R-:W-:Y:S01]  /*c640*/  DADD R26, R16, R32 ;  /* 0x00000000101a7229 */ /* 0x001fe20000000020 */
[----:B------:R-:W0:Y:S01]  /*c650*/  LDS.128 R12, [R28+0x160] ;  /* 0x000160001c0c7984 */ /* 0x000e220000000c00 */
[----:B------:R-:W-:Y:S02]  /*c660*/  FSEL R53, R20, R59, !P5 ;  /* 0x0000003b14357208 */ /* 0x000fe40006800000 */
[----:B------:R-:W-:Y:S01]  /*c670*/  SEL R44, R46, R47, !P5 ;  /* 0x0000002f2e2c7207 */ /* 0x000fe20006800000 */
[----:B------:R-:W3:Y:S01]  /*c680*/  LDS R20, [R28+0x170] ;  /* 0x000170001c147984 */ /* 0x000ee20000000800 */
[----:B------:R-:W-:-:S02]  /*c690*/  ISETP.NE.U32.AND P5, PT, R34, RZ, PT ;  /* 0x000000ff2200720c */ /* 0x000fc40003fa5070 */
[----:B------:R-:W-:Y:S02]  /*c6a0*/  @!P1 VIMNMX R41, PT, PT, R46, R41, PT ;  /* 0x000000292e299248 */ /* 0x000fe40003fe0100 */
[----:B------:R-:W-:Y:S02]  /*c6b0*/  FSEL R47, R32, R49, !P2 ;  /* 0x00000031202f7208 */ /* 0x000fe40005000000 */
[----:B------:R-:W-:Y:S02]  /*c6c0*/  ISETP.NE.AND.EX P1, PT, R35, RZ, PT, P5 ;  /* 0x000000ff2300720c */ /* 0x000fe40003f25350 */
[----:B------:R-:W-:Y:S02]  /*c6d0*/  FSEL R49, R33, R51, !P2 ;  /* 0x0000003321317208 */ /* 0x000fe40005000000 */
[----:B------:R-:W-:Y:S02]  /*c6e0*/  FSEL R51, R24, R53, !P2 ;  /* 0x0000003518337208 */ /* 0x000fe40005000000 */
[----:B------:R-:W-:Y:S01]  /*c6f0*/  FSEL R53, R25, R57, !P2 ;  /* 0x0000003919357208 */ /* 0x000fe20005000000 */
[----:B------:R-:W-:Y:S01]  /*c700*/  DADD R24, R18, R24 ;  /* 0x0000000012187229 */ /* 0x000fe20000000018 */
[----:B------:R-:W-:-:S02]  /*c710*/  IADD3 R45, P5, PT, R34, R43, RZ ;  /* 0x0000002b222d7210 */ /* 0x000fc40007fbe0ff */
[----:B------:R-:W-:Y:S02]  /*c720*/  FSEL R32, R26, R16, !P1 ;  /* 0x000000101a207208 */ /* 0x000fe40004800000 */
[----:B------:R-:W-:Y:S01]  /*c730*/  FSEL R33, R27, R17, !P1 ;  /* 0x000000111b217208 */ /* 0x000fe20004800000 */
[----:B------:R-:W-:Y:S01]  /*c740*/  IMAD.X R35, R35, 0x1, R55, P5 ;  /* 0x0000000123237824 */ /* 0x000fe200028e0637 */
[----:B-1----:R-:W-:Y:S01]  /*c750*/  ISETP.NE.U32.AND P5, PT, R22, RZ, PT ;  /* 0x000000ff1600720c */ /* 0x002fe20003fa5070 */
[----:B------:R-:W1:Y:S01]  /*c760*/  SHFL.UP PT, R16, R40, 0x1, RZ ;  /* 0x0420000028107989 */ /* 0x000e6200000e00ff */
[----:B--2---:R-:W-:Y:S02]  /*c770*/  @!P1 VIMNMX R21, PT, PT, R41, R21, PT ;  /* 0x0000001529159248 */ /* 0x004fe40003fe0100 */
[----:B------:R-:W-:Y:S01]  /*c780*/  FSEL R26, R24, R18, !P1 ;  /* 0x00000012181a7208 */ /* 0x000fe20004800000 */
[----:B------:R2:W4:Y:S01]  /*c790*/  SHFL.UP PT, R17, R37, 0x1, RZ ;  /* 0x0420000025117989 */ /* 0x00052200000e00ff */
[----:B------:R-:W-:Y:S01]  /*c7a0*/  FSEL R27, R25, R19, !P1 ;  /* 0x00000013191b7208 */ /* 0x000fe20004800000 */
[----:B------:R-:W-:Y:S01]  /*c7b0*/  IMAD.MOV.U32 R18, RZ, RZ, R36 ;  /* 0x000000ffff127224 */ /* 0x000fe200078e0024 */
[----:B------:R-:W-:Y:S01]  /*c7c0*/  ISETP.NE.AND.EX P1, PT, R23, RZ, PT, P5 ;  /* 0x000000ff1700720c */ /* 0x000fe20003f25350 */
[----:B------:R-:W-:Y:S01]  /*c7d0*/  IMAD.MOV.U32 R19, RZ, RZ, R31 ;  /* 0x000000ffff137224 */ /* 0x000fe200078e001f */
[----:B------:R-:W-:-:S02]  /*c7e0*/  ISETP.GE.U32.AND P5, PT, R39, 0x20, PT ;  /* 0x000000202700780c */ /* 0x000fc40003fa6070 */
[----:B------:R-:W-:Y:S02]  /*c7f0*/  IADD3 R25, P6, PT, R22, R45, RZ ;  /* 0x0000002d16197210 */ /* 0x000fe40007fde0ff */
[----:B------:R-:W-:Y:S02]  /*c800*/  SEL R46, R43, R48, !P2 ;  /* 0x000000302b2e7207 */ /* 0x000fe40005000000 */
[----:B------:R-:W-:Y:S01]  /*c810*/  SEL R34, R55, R50, !P2 ;  /* 0x0000003237227207 */ /* 0x000fe20005000000 */
[----:B------:R-:W-:Y:S01]  /*c820*/  IMAD.X R22, R23, 0x1, R35, P6 ;  /* 0x0000000117167824 */ /* 0x000fe200030e0623 */
[----:B------:R-:W-:Y:S02]  /*c830*/  SEL R44, R41, R44, !P2 ;  /* 0x0000002c292c7207 */ /* 0x000fe40005000000 */
[----:B------:R-:W-:Y:S02]  /*c840*/  SEL R43, R45, R46, !P4 ;  /* 0x0000002e2d2b7207 */ /* 0x000fe40006000000 */
[----:B------:R-:W-:-:S02]  /*c850*/  ISETP.GE.U32.AND P2, PT, R25, 0x101, PT ;  /* 0x000001011900780c */ /* 0x000fc40003f46070 */
[----:B--2---:R-:W-:Y:S02]  /*c860*/  FSEL R37, R32, R47, !P4 ;  /* 0x0000002f20257208 */ /* 0x004fe40006000000 */
[----:B------:R-:W-:Y:S01]  /*c870*/  FSEL R40, R33, R49, !P4 ;  /* 0x0000003121287208 */ /* 0x000fe20006000000 */
[----:B------:R2:W1:Y:S01]  /*c880*/  SHFL.UP PT, R47, R2, 0x1, RZ ;  /* 0x04200000022f7989 */ /* 0x00046200000e00ff */
[----:B------:R-:W-:Y:S01]  /*c890*/  FSEL R41, R26, R51, !P4 ;  /* 0x000000331a297208 */ /* 0x000fe20006000000 */
[----:B0-----:R-:W-:Y:S01]  /*c8a0*/  DADD R32, R12, R32 ;  /* 0x000000000c207229 */ /* 0x001fe20000000020 */
[----:B------:R-:W-:Y:S01]  /*c8b0*/  FSEL R46, R27, R53, !P4 ;  /* 0x000000351b2e7208 */ /* 0x000fe20006000000 */
[----:B------:R2:W0:Y:S01]  /*c8c0*/  SHFL.UP PT, R49, R3, 0x1, RZ ;  /* 0x0420000003317989 */ /* 0x00042200000e00ff */
[----:B------:R-:W-:Y:S01]  /*c8d0*/  DADD R26, R14, R26 ;  /* 0x000000000e1a7229 */ /* 0x000fe2000000001a */
[----:B------:R-:W-:Y:S02]  /*c8e0*/  SEL R45, R35, R34, !P4 ;  /* 0x00000022232d7207 */ /* 0x000fe40006000000 */
[----:B------:R-:W-:-:S02]  /*c8f0*/  ISETP.GE.AND.EX P2, PT, R22, RZ, PT, P2 ;  /* 0x000000ff1600720c */ /* 0x000fc40003f46320 */
[----:B------:R-:W-:Y:S01]  /*c900*/  SEL R23, R21, R44, !P4 ;  /* 0x0000002c15177207 */ /* 0x000fe20006000000 */
[----:B---34-:R-:W-:Y:S10]  /*c910*/  @!P5 BRA `(.L_x_835) ;  /* 0x00000000005cd947 */ /* 0x018ff40003800000 */
[----:B--2---:R-:W-:Y:S01]  /*c920*/  IMAD.MOV.U32 R2, RZ, RZ, R37 ;  /* 0x000000ffff027224 */ /* 0x004fe200078e0025 */
[----:B-1----:R-:W-:Y:S01]  /*c930*/  ISETP.NE.U32.AND P4, PT, R47, RZ, PT ;  /* 0x000000ff2f00720c */ /* 0x002fe20003f85070 */
[----:B------:R-:W-:Y:S01]  /*c940*/  IMAD.MOV.U32 R3, RZ, RZ, R40 ;  /* 0x000000ffff037224 */ /* 0x000fe200078e0028 */
[----:B------:R-:W-:Y:S01]  /*c950*/  ISETP.NE.AND P5, PT, R38, RZ, PT ;  /* 0x000000ff2600720c */ /* 0x000fe20003fa5270 */
[----:B------:R-:W-:Y:S01]  /*c960*/  IMAD.MOV.U32 R34, RZ, RZ, R41 ;  /* 0x000000ffff227224 */ /* 0x000fe200078e0029 */
[----:B0-----:R-:W-:Y:S01]  /*c970*/  ISETP.NE.AND.EX P4, PT, R49, RZ, PT, P4 ;  /* 0x000000ff3100720c */ /* 0x001fe20003f85340 */
[----:B------:R-:W-:Y:S01]  /*c980*/  IMAD.MOV.U32 R35, RZ, RZ, R46 ;  /* 0x000000ffff237224 */ /* 0x000fe200078e002e */
[----:B------:R-:W-:Y:S01]  /*c990*/  SEL R24, R47, RZ, P5 ;  /* 0x000000ff2f187207 */ /* 0x000fe20002800000 */
[----:B------:R-:W-:-:S03]  /*c9a0*/  DADD R2, R16, R2 ;  /* 0x0000000010027229 */ /* 0x000fc60000000002 */
[----:B------:R-:W-:Y:S01]  /*c9b0*/  IADD3 R47, P6, PT, R24, R43, RZ ;  /* 0x0000002b182f7210 */ /* 0x000fe20007fde0ff */
[----:B------:R-:W-:-:S06]  /*c9c0*/  DADD R34, R18, R34 ;  /* 0x0000000012227229 */ /* 0x000fcc0000000022 */
[----:B------:R-:W-:Y:S02]  /*c9d0*/  @P5 FSEL R37, R2, R16, !P4 ;  /* 0x0000001002255208 */ /* 0x000fe40006000000 */
[----:B------:R-:W-:Y:S02]  /*c9e0*/  @P5 FSEL R40, R3, R17, !P4 ;  /* 0x0000001103285208 */ /* 0x000fe40006000000 */
[----:B------:R-:W-:Y:S01]  /*c9f0*/  SEL R2, R49, RZ, P5 ;  /* 0x000000ff31027207 */ /* 0x000fe20002800000 */
[----:B------:R-:W-:Y:S01]  /*ca00*/  IMAD.MOV.U32 R16, RZ, RZ, R37 ;  /* 0x000000ffff107224 */ /* 0x000fe200078e0025 */
[----:B------:R-:W-:Y:S01]  /*ca10*/  @P5 FSEL R41, R34, R18, !P4 ;  /* 0x0000001222295208 */ /* 0x000fe20006000000 */
[----:B------:R-:W-:Y:S01]  /*ca20*/  IMAD.MOV.U32 R17, RZ, RZ, R40 ;  /* 0x000000ffff117224 */ /* 0x000fe200078e0028 */
[----:B------:R-:W-:Y:S01]  /*ca30*/  @P5 FSEL R46, R35, R19, !P4 ;  /* 0x00000013232e5208 */ /* 0x000fe20006000000 */
[----:B------:R-:W-:Y:S01]  /*ca40*/  IMAD.X R49, R2, 0x1, R45, P6 ;  /* 0x0000000102317824 */ /* 0x000fe200030e062d */
[----:B------:R-:W-:Y:S01]  /*ca50*/  @!P4 VIMNMX R42, PT, PT, R42, R23, PT ;  /* 0x000000172a2ac248 */ /* 0x000fe20003fe0100 */
[----:B------:R-:W-:-:S02]  /*ca60*/  IMAD.MOV.U32 R18, RZ, RZ, R41 ;  /* 0x000000ffff127224 */ /* 0x000fc400078e0029 */
[----:B------:R-:W-:Y:S01]  /*ca70*/  IMAD.MOV.U32 R19, RZ, RZ, R46 ;  /* 0x000000ffff137224 */ /* 0x000fe200078e002e */
[----:B------:R-:W-:-:S07]  /*ca80*/  SEL R42, R23, R42, !P5 ;  /* 0x0000002a172a7207 */ /* 0x000fce0006800000 */
.L_x_835:
[----:B------:R-:W-:Y:S05]  /*ca90*/  BSYNC.RECONVERGENT B0 ;  /* 0x0000000000007941 */ /* 0x000fea0003800200 */
.L_x_834:
[----:B------:R-:W-:Y:S01]  /*caa0*/  BSSY.RECONVERGENT B0, `(.L_x_836) ;  /* 0x0000013000007945 */ /* 0x000fe20003800200 */
[----:B------:R-:W-:Y:S02]  /*cab0*/  IMAD.MOV.U32 R31, RZ, RZ, RZ ;  /* 0x000000ffff1f7224 */ /* 0x000fe400078e00ff */
[----:B------:R-:W-:Y:S02]  /*cac0*/  IMAD.MOV.U32 R36, RZ, RZ, RZ ;  /* 0x000000ffff247224 */ /* 0x000fe400078e00ff */
[----:B------:R-:W-:Y:S02]  /*cad0*/  IMAD.MOV.U32 R34, RZ, RZ, R4 ;  /* 0x000000ffff227224 */ /* 0x000fe400078e0004 */
[----:B------:R-:W-:Y:S01]  /*cae0*/  IMAD.MOV.U32 R23, RZ, RZ, R0 ;  /* 0x000000ffff177224 */ /* 0x000fe200078e0000 */
[----:B------:R-:W-:Y:S06]  /*caf0*/  @!P3 BRA `(.L_x_837) ;  /* 0x000000000034b947 */ /* 0x000fec0003800000 */
[----:B------:R-:W-:Y:S01]  /*cb00*/  ISETP.NE.U32.AND P3, PT, R0, RZ, PT ;  /* 0x000000ff0000720c */ /* 0x000fe20003f65070 */
[----:B------:R-:W-:Y:S01]  /*cb10*/  DADD R34, R10, R18 ;  /* 0x000000000a227229 */ /* 0x000fe20000000012 */
[----:B-1----:R-:W-:Y:S01]  /*cb20*/  IADD3 R23, P4, PT, R47, R0, RZ ;  /* 0x000000002f177210 */ /* 0x002fe20007f9e0ff */
[----:B--2---:R-:W-:Y:S01]  /*cb30*/  DADD R2, R8, R16 ;  /* 0x0000000008027229 */ /* 0x004fe20000000010 */
[----:B------:R-:W-:Y:S01]  /*cb40*/  ISETP.NE.AND.EX P3, PT, R4, RZ, PT, P3 ;  /* 0x000000ff0400720c */ /* 0x000fe20003f65330 */
[----:B------:R-:W-:Y:S02]  /*cb50*/  IMAD.MOV.U32 R31, RZ, RZ, R47 ;  /* 0x000000ffff1f7224 */ /* 0x000fe400078e002f */
[----:B0-----:R-:W-:-:S04]  /*cb60*/  IMAD.MOV.U32 R36, RZ, RZ, R49 ;  /* 0x000000ffff247224 */ /* 0x001fc800078e0031 */
[----:B------:R-:W-:Y:S01]  /*cb70*/  FSEL R10, R34, R10, !P3 ;  /* 0x0000000a220a7208 */ /* 0x000fe20005800000 */
[----:B------:R-:W-:Y:S01]  /*cb80*/  IMAD.X R34, R49, 0x1, R4, P4 ;  /* 0x0000000131227824 */ /* 0x000fe200020e0604 */
[----:B------:R-:W-:Y:S02]  /*cb90*/  FSEL R8, R2, R8, !P3 ;  /* 0x0000000802087208 */ /* 0x000fe40005800000 */
[----:B------:R-:W-:Y:S02]  /*cba0*/  FSEL R9, R3, R9, !P3 ;  /* 0x0000000903097208 */ /* 0x000fe40005800000 */
[----:B------:R-:W-:Y:S02]  /*cbb0*/  FSEL R11, R35, R11, !P3 ;  /* 0x0000000b230b7208 */ /* 0x000fe40005800000 */
[----:B------:R-:W-:-:S07]  /*cbc0*/  @!P3 VIMNMX R29, PT, PT, R29, R42, PT ;  /* 0x0000002a1d1db248 */ /* 0x000fce0003fe0100 */
.L_x_837:
[----:B------:R-:W-:Y:S05]  /*cbd0*/  BSYNC.RECONVERGENT B0 ;  /* 0x0000000000007941 */ /* 0x000fea0003800200 */
.L_x_836:
[----:B------:R-:W-:Y:S01]  /*cbe0*/  BSSY.RECONVERGENT B0, `(.L_x_838) ;  /* 0x0000086000007945 */ /* 0x000fe20003800200 */
[----:B--2---:R-:W-:Y:S02]  /*cbf0*/  FSEL R2, R32, R12, !P1 ;  /* 0x0000000c20027208 */ /* 0x004fe40004800000 */
[----:B------:R-:W-:Y:S02]  /*cc00*/  FSEL R3, R33, R13, !P1 ;  /* 0x0000000d21037208 */ /* 0x000fe40004800000 */
[----:B------:R-:W-:Y:S02]  /*cc10*/  FSEL R24, R26, R14, !P1 ;  /* 0x0000000e1a187208 */ /* 0x000fe40004800000 */
[----:B------:R-:W-:Y:S02]  /*cc20*/  FSEL R27, R27, R15, !P1 ;  /* 0x0000000f1b1b7208 */ /* 0x000fe40004800000 */
[----:B------:R-:W-:Y:S01]  /*cc30*/  @!P1 VIMNMX R20, PT, PT, R21, R20, PT ;  /* 0x0000001415149248 */ /* 0x000fe20003fe0100 */
[----:B------:R-:W-:Y:S06]  /*cc40*/  @!P2 BRA `(.L_x_839) ;  /* 0x0000000400a4a947 */ /* 0x000fec0003800000 */
[----:B------:R-:W-:Y:S01]  /*cc50*/  BAR.SYNC.DEFER_BLOCKING 0x0 ;  /* 0x0000000000007b1d */ /* 0x000fe20000010000 */
[----:B------:R-:W-:Y:S01]  /*cc60*/  ISETP.NE.U32.AND P1, PT, R0, RZ, PT ;  /* 0x000000ff0000720c */ /* 0x000fe20003f25070 */
[----:B------:R-:W-:-:S03]  /*cc70*/  @P0 IMAD R15, R23, 0x30, R28 ;  /* 0x00000030170f0824 */ /* 0x000fc600078e021c */
[----:B------:R-:W-:Y:S01]  /*cc80*/  ISETP.NE.AND.EX P1, PT, R4, RZ, PT, P1 ;  /* 0x000000ff0400720c */ /* 0x000fe20003f25310 */
[----:B------:R-:W2:Y:S01]  /*cc90*/  LDCU.64 UR10, c[0x0][0x3b8] ;  /* 0x00007700ff0a77ac */ /* 0x000ea20008000a00 */
[----:B------:R-:W-:Y:S01]  /*cca0*/  BSSY.RECONVERGENT B1, `(.L_x_840) ;  /* 0x0000062000017945 */ /* 0x000fe20003800200 */
[----:B------:R-:W3:Y:S10]  /*ccb0*/  LDCU.64 UR12, c[0x0][0x3c0] ;  /* 0x00007800ff0c77ac */ /* 0x000ef40008000a00 */
[----:B------:R-:W-:-:S05]  /*ccc0*/  @P1 IMAD R13, R31, 0x30, R28 ;  /* 0x000000301f0d1824 */ /* 0x000fca00078e021c */
[----:B-1----:R1:W-:Y:S04]  /*ccd0*/  @P1 STS.128 [R13+0x10], R16 ;  /* 0x000010100d001388 */ /* 0x0023e80000000c00 */
[----:B------:R1:W-:Y:S04]  /*cce0*/  @P1 STS [R13], R5 ;  /* 0x000000050d001388 */ /* 0x0003e80000000800 */
[----:B------:R1:W-:Y:S04]  /*ccf0*/  @P1 STS [R13+0x20], R42 ;  /* 0x0000202a0d001388 */ /* 0x0003e80000000800 */
[----:B------:R1:W-:Y:S04]  /*cd00*/  @P0 STS.128 [R15+0x10], R8 ;  /* 0x000010080f000388 */ /* 0x0003e80000000c00 */
[----:B------:R1:W-:Y:S04]  /*cd10*/  @P0 STS [R15], R30 ;  /* 0x0000001e0f000388 */ /* 0x0003e80000000800 */
[----:B------:R1:W-:Y:S01]  /*cd20*/  @P0 STS [R15+0x20], R29 ;  /* 0x0000201d0f000388 */ /* 0x0003e20000000800 */
[----:B------:R-:W-:Y:S01]  /*cd30*/  BAR.SYNC.DEFER_BLOCKING 0x0 ;  /* 0x0000000000007b1d */ /* 0x000fe20000010000 */
[----:B------:R-:W-:-:S04]  /*cd40*/  ISETP.GT.U32.AND P0, PT, R25, R39, PT ;  /* 0x000000271900720c */ /* 0x000fc80003f04070 */
[----:B------:R-:W-:-:S13]  /*cd50*/  ISETP.GT.U32.AND.EX P0, PT, R22, RZ, PT, P0 ;  /* 0x000000ff1600720c */ /* 0x000fda0003f04100 */
[----:B-123--:R-:W-:Y:S05]  /*cd60*/  @!P0 BRA `(.L_x_841) ;  /* 0x0000000400548947 */ /* 0x00efea0003800000 */
[----:B------:R-:W-:Y:S01]  /*cd70*/  IMAD.MOV.U32 R45, RZ, RZ, R39 ;  /* 0x000000ffff2d7224 */ /* 0x000fe200078e0027 */
[----:B------:R-:W-:Y:S01]  /*cd80*/  BSSY.RECONVERGENT B2, `(.L_x_842) ;  /* 0x000002c000027945 */ /* 0x000fe20003800200 */
[----:B------:R-:W-:-:S03]  /*cd90*/  IMAD.MOV.U32 R36, RZ, RZ, RZ ;  /* 0x000000ffff247224 */ /* 0x000fc600078e00ff */
[----:B------:R-:W-:Y:S02]  /*cda0*/  LOP3.LUT R0, RZ, R45, RZ, 0x33, !PT ;  /* 0x0000002dff007212 */ /* 0x000fe400078e33ff */
        /* <DEDUP_REMOVED lines=8> */
[----:B------:R-:W-:Y:S05]  /*ce30*/  @!P1 BRA `(.L_x_843) ;  /* 0x0000000000809947 */ /* 0x000fea0003800000 */
[----:B------:R-:W1:Y:S01]  /*ce40*/  LDCU.64 UR4, c[0x0][0x3c0] ;  /* 0x00007800ff0477ac */ /* 0x000e620008000a00 */
[----:B------:R-:W-:Y:S01]  /*ce50*/  SHF.R.U64 R18, R0, 0x8, R5 ;  /* 0x0000000800127819 */ /* 0x000fe20000001205 */
[----:B------:R-:W-:Y:S01]  /*ce60*/  IMAD.MOV.U32 R21, RZ, RZ, RZ ;  /* 0x000000ffff157224 */ /* 0x000fe200078e00ff */
[----:B------:R-:W2:Y:S01]  /*ce70*/  LDCU.64 UR6, c[0x0][0x3b8] ;  /* 0x00007700ff0677ac */ /* 0x000ea20008000a00 */
[----:B------:R-:W-:Y:S02]  /*ce80*/  IMAD R0, R39, 0x30, R28 ;  /* 0x0000003027007824 */ /* 0x000fe400078e021c */
[----:B------:R-:W-:Y:S02]  /*ce90*/  VIADD R18, R18, 0x1 ;  /* 0x0000000112127836 */ /* 0x000fe40000000000 */
[----:B------:R-:W-:-:S03]  /*cea0*/  VIADD R0, R0, 0x20 ;  /* 0x0000002000007836 */ /* 0x000fc60000000000 */
[----:B------:R-:W-:Y:S02]  /*ceb0*/  LOP3.LUT R18, R18, 0x3, RZ, 0xc0, !PT ;  /* 0x0000000312127812 */ /* 0x000fe400078ec0ff */
[C---:B-1----:R-:W-:Y:S02]  /*cec0*/  LEA R16, P1, R45.reuse, UR4, 0x2 ;  /* 0x000000042d107c11 */ /* 0x042fe4000f8210ff */
[C---:B--2---:R-:W-:Y:S02]  /*ced0*/  LEA R14, P2, R45.reuse, UR6, 0x4 ;  /* 0x000000062d0e7c11 */ /* 0x044fe4000f8420ff */
[C-C-:B------:R-:W-:Y:S02]  /*cee0*/  LEA.HI.X R19, R45.reuse, UR5, R36.reuse, 0x2, P1 ;  /* 0x000000052d137c11 */ /* 0x140fe400088f1424 */
[----:B------:R-:W-:Y:S02]  /*cef0*/  LEA.HI.X R17, R45, UR7, R36, 0x4, P2 ;  /* 0x000000072d117c11 */ /* 0x000fe400090f2424 */
[----:B------:R-:W-:-:S04]  /*cf00*/  LEA R45, P1, R18, R45, 0x8 ;  /* 0x0000002d122d7211 */ /* 0x000fc800078240ff */
[----:B------:R-:W-:-:S09]  /*cf10*/  LEA.HI.X R36, R18, R36, R21, 0x8, P1 ;  /* 0x0000002412247211 */ /* 0x000fd200008f4415 */
.L_x_844:
[----:B-1----:R-:W1:Y:S01]  /*cf20*/  LDS.128 R8, [R0+-0x10] ;  /* 0xfffff00000087984 */ /* 0x002e620000000c00 */
        /* <DEDUP_REMOVED lines=14> */
[----:B-1----:R1:W-:Y:S04]  /*d010*/  STG.E.128 desc[UR8][R4.64], R8 ;  /* 0x0000000804007986 */ /* 0x0023e8000c101d08 */
[----:B---3--:R1:W-:Y:S01]  /*d020*/  STG.E desc[UR8][R12.64], R15 ;  /* 0x0000000f0c007986 */ /* 0x0083e2000c101908 */
[----:B------:R-:W-:Y:S05]  /*d030*/  @P1 BRA `(.L_x_844) ;  /* 0xfffffffc00b81947 */ /* 0x000fea000383ffff */
.L_x_843:
[----:B------:R-:W-:Y:S05]  /*d040*/  BSYNC.RECONVERGENT B2 ;  /* 0x0000000000027941 */ /* 0x000fea0003800200 */
.L_x_842:
[----:B------:R-:W-:Y:S05]  /*d050*/  @!P0 BRA `(.L_x_841) ;  /* 0x0000000000988947 */ /* 0x000fea0003800000 */
.L_x_845:
[C---:B------:R-:W-:Y:S01]  /*d060*/  IMAD R0, R45.reuse, 0x30, R28 ;  /* 0x000000302d007824 */ /* 0x040fe200078e021c */
[C-C-:B------:R-:W-:Y:S01]  /*d070*/  SHF.L.U64.HI R26, R45.reuse, 0x2, R36.reuse ;  /* 0x000000022d1a7819 */ /* 0x140fe20000010224 */
[C---:B-12---:R-:W-:Y:S01]  /*d080*/  IMAD.SHL.U32 R4, R45.reuse, 0x10, RZ ;  /* 0x000000102d047824 */ /* 0x046fe200078e00ff */
[C---:B------:R-:W-:Y:S01]  /*d090*/  SHF.L.U64.HI R31, R45.reuse, 0x4, R36 ;  /* 0x000000042d1f7819 */ /* 0x040fe20000010224 */
[C---:B------:R-:W-:Y:S01]  /*d0a0*/  IMAD.SHL.U32 R30, R45.reuse, 0x4, RZ ;  /* 0x000000042d1e7824 */ /* 0x040fe200078e00ff */
[----:B------:R-:W1:Y:S01]  /*d0b0*/  LDS.128 R32, [R0+0x10] ;  /* 0x0000100000207984 */ /* 0x000e620000000c00 */
[----:B------:R-:W-:Y:S01]  /*d0c0*/  VIADD R45, R45, 0x400 ;  /* 0x000004002d2d7836 */ /* 0x000fe20000000000 */
[C---:B------:R-:W-:Y:S02]  /*d0d0*/  IADD3 R36, P0, PT, R4.reuse, UR10, RZ ;  /* 0x0000000a04247c10 */ /* 0x040fe4000ff1e0ff */
[----:B------:R-:W2:Y:S01]  /*d0e0*/  LDS R21, [R0+0x20] ;  /* 0x0000200000157984 */ /* 0x000ea20000000800 */
[----:B------:R-:W-:-:S02]  /*d0f0*/  LOP3.LUT R4, R4, 0xfffffff0, RZ, 0xc0, !PT ;  /* 0xfffffff004047812 */ /* 0x000fc400078ec0ff */
[C---:B------:R-:W-:Y:S01]  /*d100*/  IADD3 R40, P1, PT, R30.reuse, UR12, RZ ;  /* 0x0000000c1e287c10 */ /* 0x040fe2000ff3e0ff */
[----:B------:R-:W3:Y:S01]  /*d110*/  LDS.128 R16, [R0+0x3010] ;  /* 0x0030100000107984 */ /* 0x000ee20000000c00 */
[----:B------:R-:W-:Y:S02]  /*d120*/  LOP3.LUT R30, R30, 0xfffffffc, RZ, 0xc0, !PT ;  /* 0xfffffffc1e1e7812 */ /* 0x000fe400078ec0ff */
[C---:B------:R-:W-:Y:S01]  /*d130*/  IADD3.X R37, PT, PT, R31.reuse, UR11, RZ, P0, !PT ;  /* 0x0000000b1f257c10 */ /* 0x040fe200087fe4ff */
[----:B------:R-:W4:Y:S01]  /*d140*/  LDS R23, [R0+0x3020] ;  /* 0x0030200000177984 */ /* 0x000f220000000800 */
[----:B------:R-:W-:Y:S02]  /*d150*/  LOP3.LUT R5, R31, 0xf, RZ, 0xc0, !PT ;  /* 0x0000000f1f057812 */ /* 0x000fe400078ec0ff */
[----:B------:R-:W-:Y:S01]  /*d160*/  IADD3 R4, P0, PT, R4, UR10, RZ ;  /* 0x0000000a04047c10 */ /* 0x000fe2000ff1e0ff */
[----:B------:R-:W5:Y:S01]  /*d170*/  LDS.128 R12, [R0+0x6010] ;  /* 0x00601000000c7984 */ /* 0x000f620000000c00 */
[----:B------:R-:W-:-:S02]  /*d180*/  IADD3 R30, P2, PT, R30, UR12, RZ ;  /* 0x0000000c1e1e7c10 */ /* 0x000fc4000ff5e0ff */
[----:B------:R-:W-:Y:S01]  /*d190*/  IADD3.X R41, PT, PT, R26, UR13, RZ, P1, !PT ;  /* 0x0000000d1a297c10 */ /* 0x000fe20008ffe4ff */
[----:B------:R-:W0:Y:S01]  /*d1a0*/  LDS R29, [R0+0x6020] ;  /* 0x00602000001d7984 */ /* 0x000e220000000800 */
[----:B------:R-:W-:Y:S02]  /*d1b0*/  IADD3.X R5, PT, PT, R5, UR11, RZ, P0, !PT ;  /* 0x0000000b05057c10 */ /* 0x000fe400087fe4ff */
[----:B------:R-:W-:Y:S01]  /*d1c0*/  ISETP.GT.U32.AND P0, PT, R25, R45, PT ;  /* 0x0000002d1900720c */ /* 0x000fe20003f04070 */
[----:B------:R-:W0:Y:S03]  /*d1d0*/  LDS.128 R8, [R0+0x9010] ;  /* 0x0090100000087984 */ /* 0x000e260000000c00 */
[----:B------:R-:W-:Y:S01]  /*d1e0*/  ISETP.GT.U32.AND.EX P0, PT, R22, RZ, PT, P0 ;  /* 0x000000ff1600720c */ /* 0x000fe20003f04100 */
[----:B------:R1:W0:Y:S02]  /*d1f0*/  LDS R43, [R0+0x9020] ;  /* 0x00902000002b7984 */ /* 0x0002240000000800 */
[----:B-1----:R-:W-:-:S04]  /*d200*/  LOP3.LUT R0, R26, 0x3, RZ, 0xc0, !PT ;  /* 0x000000031a007812 */ /* 0x002fc800078ec0ff */
[----:B------:R-:W-:Y:S01]  /*d210*/  IADD3.X R31, PT, PT, R0, UR13, RZ, P2, !PT ;  /* 0x0000000d001f7c10 */ /* 0x000fe200097fe4ff */
[----:B------:R1:W-:Y:S04]  /*d220*/  STG.E.128 desc[UR8][R36.64], R32 ;  /* 0x0000002024007986 */ /* 0x0003e8000c101d08 */
[----:B--2---:R2:W-:Y:S04]  /*d230*/  STG.E desc[UR8][R40.64], R21 ;  /* 0x0000001528007986 */ /* 0x0045e8000c101908 */
[----:B---3--:R2:W-:Y:S04]  /*d240*/  STG.E.128 desc[UR8][R4.64+0x1000], R16 ;  /* 0x0010001004007986 */ /* 0x0085e8000c101d08 */
[----:B----4-:R2:W-:Y:S04]  /*d250*/  STG.E desc[UR8][R30.64+0x400], R23 ;  /* 0x000400171e007986 */ /* 0x0105e8000c101908 */
[----:B-----5:R2:W-:Y:S01]  /*d260*/  STG.E.128 desc[UR8][R4.64+0x2000], R12 ;  /* 0x0020000c04007986 */ /* 0x0205e2000c101d08 */
[----:B-1----:R-:W-:-:S03]  /*d270*/  IMAD.MOV.U32 R36, RZ, RZ, RZ ;  /* 0x000000ffff247224 */ /* 0x002fc600078e00ff */
[----:B0-----:R2:W-:Y:S04]  /*d280*/  STG.E desc[UR8][R30.64+0x800], R29 ;  /* 0x0008001d1e007986 */ /* 0x0015e8000c101908 */
[----:B------:R2:W-:Y:S04]  /*d290*/  STG.E.128 desc[UR8][R4.64+0x3000], R8 ;  /* 0x0030000804007986 */ /* 0x0005e8000c101d08 */
[----:B------:R2:W-:Y:S01]  /*d2a0*/  STG.E desc[UR8][R30.64+0xc00], R43 ;  /* 0x000c002b1e007986 */ /* 0x0005e2000c101908 */
[----:B------:R-:W-:Y:S05]  /*d2b0*/  @P0 BRA `(.L_x_845) ;  /* 0xfffffffc00680947 */ /* 0x000fea000383ffff */
.L_x_841:
[----:B------:R-:W-:Y:S05]  /*d2c0*/  BSYNC.RECONVERGENT B1 ;  /* 0x0000000000017941 */ /* 0x000fea0003800200 */
.L_x_840:
[----:B------:R-:W-:Y:S05]  /*d2d0*/  BRA `(.L_x_846) ;  /* 0x0000000000587947 */ /* 0x000fea0003800000 */
.L_x_839:
[----:B------:R-:W-:Y:S01]  /*d2e0*/  ISETP.NE.U32.AND P1, PT, R0, RZ, PT ;  /* 0x000000ff0000720c */ /* 0x000fe20003f25070 */
[----:B------:R-:W-:Y:S03]  /*d2f0*/  BSSY.RECONVERGENT B1, `(.L_x_847) ;  /* 0x000000b000017945 */ /* 0x000fe60003800200 */
[----:B------:R-:W-:-:S13]  /*d300*/  ISETP.NE.AND.EX P1, PT, R4, RZ, PT, P1 ;  /* 0x000000ff0400720c */ /* 0x000fda0003f25310 */
[----:B------:R-:W-:Y:S05]  /*d310*/  @!P1 BRA `(.L_x_848) ;  /* 0x0000000000209947 */ /* 0x000fea0003800000 */
[----:B------:R-:W2:Y:S01]  /*d320*/  LDCU.64 UR4, c[0x0][0x3b8] ;  /* 0x00007700ff0477ac */ /* 0x000ea20008000a00 */
[----:B------:R-:W3:Y:S01]  /*d330*/  LDCU.64 UR6, c[0x0][0x3c0] ;  /* 0x00007800ff0677ac */ /* 0x000ee20008000a00 */
[C---:B--2---:R-:W-:Y:S02]  /*d340*/  LEA R4, P1, R31.reuse, UR4, 0x4 ;  /* 0x000000041f047c11 */ /* 0x044fe4000f8220ff */
[C---:B---3--:R-:W-:Y:S02]  /*d350*/  LEA R12, P2, R31.reuse, UR6, 0x2 ;  /* 0x000000061f0c7c11 */ /* 0x048fe4000f8410ff */
[C-C-:B------:R-:W-:Y:S02]  /*d360*/  LEA.HI.X R5, R31.reuse, UR5, R36.reuse, 0x4, P1 ;  /* 0x000000051f057c11 */ /* 0x140fe400088f2424 */
[----:B------:R-:W-:-:S03]  /*d370*/  LEA.HI.X R13, R31, UR7, R36, 0x2, P2 ;  /* 0x000000071f0d7c11 */ /* 0x000fc600090f1424 */
[----:B-1----:R2:W-:Y:S04]  /*d380*/  STG.E.128 desc[UR8][R4.64], R16 ;  /* 0x0000001004007986 */ /* 0x0025e8000c101d08 */
[----:B------:R2:W-:Y:S02]  /*d390*/  STG.E desc[UR8][R12.64], R42 ;  /* 0x0000002a0c007986 */ /* 0x0005e4000c101908 */
.L_x_848:
[----:B------:R-:W-:Y:S05]  /*d3a0*/  BSYNC.RECONVERGENT B1 ;  /* 0x0000000000017941 */ /* 0x000fea0003800200 */
.L_x_847:
[----:B------:R-:W-:Y:S05]  /*d3b0*/  @!P0 BRA `(.L_x_846) ;  /* 0x0000000000208947 */ /* 0x000fea0003800000 */
[----:B------:R-:W2:Y:S01]  /*d3c0*/  LDCU.64 UR4, c[0x0][0x3b8] ;  /* 0x00007700ff0477ac */ /* 0x000ea20008000a00 */
[----:B------:R-:W3:Y:S01]  /*d3d0*/  LDCU.64 UR6, c[0x0][0x3c0] ;  /* 0x00007800ff0677ac */ /* 0x000ee20008000a00 */
[C---:B--2---:R-:W-:Y:S02]  /*d3e0*/  LEA R4, P0, R23.reuse, UR4, 0x4 ;  /* 0x0000000417047c11 */ /* 0x044fe4000f8020ff */
[C---:B---3--:R-:W-:Y:S02]  /*d3f0*/  LEA R12, P1, R23.reuse, UR6, 0x2 ;  /* 0x00000006170c7c11 */ /* 0x048fe4000f8210ff */
[C-C-:B------:R-:W-:Y:S02]  /*d400*/  LEA.HI.X R5, R23.reuse, UR5, R34.reuse, 0x4, P0 ;  /* 0x0000000517057c11 */ /* 0x140fe400080f2422 */
[----:B------:R-:W-:-:S03]  /*d410*/  LEA.HI.X R13, R23, UR7, R34, 0x2, P1 ;  /* 0x00000007170d7c11 */ /* 0x000fc600088f1422 */
[----:B------:R3:W-:Y:S04]  /*d420*/  STG.E.128 desc[UR8][R4.64], R8 ;  /* 0x0000000804007986 */ /* 0x0007e8000c101d08 */
[----:B------:R3:W-:Y:S02]  /*d430*/  STG.E desc[UR8][R12.64], R29 ;  /* 0x0000001d0c007986 */ /* 0x0007e4000c101908 */
.L_x_846:
[----:B------:R-:W-:Y:S05]  /*d440*/  BSYNC.RECONVERGENT B0 ;  /* 0x0000000000007941 */ /* 0x000fea0003800200 */
.L_x_838:
[----:B------:R-:W-:-:S13]  /*d450*/  ISETP.NE.AND P0, PT, R39, 0xff, PT ;  /* 0x000000ff2700780c */ /* 0x000fda0003f05270 */
[----:B------:R-:W-:Y:S05]  /*d460*/  @P0 EXIT ;  /* 0x000000000000094d */ /* 0x000fea0003800000 */
[----:B-123--:R-:W1:Y:S01]  /*d470*/  LDC.64 R4, c[0x0][0x3c8] ;  /* 0x0000f200ff047b82 */ /* 0x00ee620000000a00 */
[----:B------:R-:W-:-:S04]  /*d480*/  ISETP.NE.U32.AND P0, PT, R6, 0x200, PT ;  /* 0x000002000600780c */ /* 0x000fc80003f05070 */
[----:B------:R-:W-:-:S13]  /*d490*/  ISETP.NE.AND.EX P0, PT, R7, RZ, PT, P0 ;  /* 0x000000ff0700720c */ /* 0x000fda0003f05300 */
[----:B------:R-:W-:Y:S05]  /*d4a0*/  @P0 BRA `(.L_x_849) ;  /* 0x0000000000380947 */ /* 0x000fea0003800000 */
[----:B------:R-:W2:Y:S01]  /*d4b0*/  LDC.64 R6, c[0x0][0x3b8] ;  /* 0x0000ee00ff067b82 */ /* 0x000ea20000000a00 */
[----:B------:R-:W-:Y:S02]  /*d4c0*/  IMAD.MOV.U32 R8, RZ, RZ, R2 ;  /* 0x000000ffff087224 */ /* 0x000fe400078e0002 */
[----:B------:R-:W-:Y:S02]  /*d4d0*/  IMAD.MOV.U32 R9, RZ, RZ, R3 ;  /* 0x000000ffff097224 */ /* 0x000fe400078e0003 */
[----:B------:R-:W-:Y:S02]  /*d4e0*/  IMAD.MOV.U32 R10, RZ, RZ, R24 ;  /* 0x000000ffff0a7224 */ /* 0x000fe400078e0018 */
[----:B------:R-:W-:Y:S01]  /*d4f0*/  IMAD.MOV.U32 R11, RZ, RZ, R27 ;  /* 0x000000ffff0b7224 */ /* 0x000fe200078e001b */
[----:B------:R-:W3:Y:S01]  /*d500*/  LDC.64 R12, c[0x0][0x3c0] ;  /* 0x0000f000ff0c7b82 */ /* 0x000ee20000000a00 */
[----:B--2---:R-:W-:-:S04]  /*d510*/  LEA R6, P0, R25, R6, 0x4 ;  /* 0x0000000619067211 */ /* 0x004fc800078020ff */
[C---:B------:R-:W-:Y:S02]  /*d520*/  LEA.HI.X R7, R25.reuse, R7, R22, 0x4, P0 ;  /* 0x0000000719077211 */ /* 0x040fe400000f2416 */
[----:B---3--:R-:W-:-:S03]  /*d530*/  LEA R12, P1, R25, R12, 0x2 ;  /* 0x0000000c190c7211 */ /* 0x008fc600078210ff */
[----:B------:R2:W-:Y:S01]  /*d540*/  STG.E.128 desc[UR8][R6.64], R8 ;  /* 0x0000000806007986 */ /* 0x0005e2000c101d08 */
[C---:B------:R-:W-:Y:S02]  /*d550*/  LEA.HI.X R13, R25.reuse, R13, R22, 0x2, P1 ;  /* 0x0000000d190d7211 */ /* 0x040fe400008f1416 */
[----:B------:R-:W-:-:S03]  /*d560*/  IADD3 R25, P0, PT, R25, 0x1, RZ ;  /* 0x0000000119197810 */ /* 0x000fc60007f1e0ff */
[----:B------:R2:W-:Y:S02]  /*d570*/  STG.E desc[UR8][R12.64], R20 ;  /* 0x000000140c007986 */ /* 0x0005e4000c101908 */
[----:B------:R-:W-:-:S08]  /*d580*/  IMAD.X R22, RZ, RZ, R22, P0 ;  /* 0x000000ffff167224 */ /* 0x000fd000000e0616 */
.L_x_849:
[----:B------:R-:W-:Y:S02]  /*d590*/  IMAD.MOV.U32 R23, RZ, RZ, R22 ;  /* 0x000000ffff177224 */ /* 0x000fe400078e0016 */
[----:B------:R-:W-:-:S05]  /*d5a0*/  IMAD.MOV.U32 R22, RZ, RZ, R25 ;  /* 0x000000ffff167224 */ /* 0x000fca00078e0019 */
[----:B-1----:R-:W-:Y:S01]  /*d5b0*/  STG.E.64 desc[UR8][R4.64], R22 ;  /* 0x0000001604007986 */ /* 0x002fe2000c101b08 */
[----:B------:R-:W-:Y:S05]  /*d5c0*/  EXIT ;  /* 0x000000000000794d */ /* 0x000fea0003800000 */
.L_x_810:
[----:B------:R-:W0:Y:S01]  /*d5d0*/  LDC.64 R2, c[0x0][0x380] ;  /* 0x0000e000ff027b82 */ /* 0x000e220000000a00 */
[----:B------:R-:W1:Y:S01]  /*d5e0*/  S2R R53, SR_TID.X ;  /* 0x0000000000357919 */ /* 0x000e620000002100 */
[----:B------:R-:W2:Y:S01]  /*d5f0*/  S2R R0, SR_CgaCtaId ;  /* 0x0000000000007919 */ /* 0x000ea20000008800 */
[----:B------:R-:W3:Y:S01]  /*d600*/  S2R R74, SR_LANEID ;  /* 0x00000000004a7919 */ /* 0x000ee20000000000 */
[----:B------:R-:W-:-:S04]  /*d610*/  MOV R27, 0x400 ;  /* 0x00000400001b7802 */ /* 0x000fc80000000f00 */
[----:B------:R-:W4:Y:S08]  /*d620*/  LDC.64 R30, c[0x0][0x388] ;  /* 0x0000e200ff1e7b82 */ /* 0x000f300000000a00 */
[----:B------:R-:W4:Y:S01]  /*d630*/  LDC.64 R18, c[0x0][0x390] ;  /* 0x0000e400ff127b82 */ /* 0x000f220000000a00 */
[----:B0-----:R-:W-:-:S07]  /*d640*/  IMAD.WIDE.U32 R4, R52, 0x800, R2 ;  /* 0x0000080034047825 */ /* 0x001fce00078e0002 */
[----:B------:R-:W0:Y:S01]  /*d650*/  LDC.64 R38, c[0x0][0x3a0] ;  /* 0x0000e800ff267b82 */ /* 0x000e220000000a00 */
[----:B------:R-:W2:Y:S01]  /*d660*/  LDG.E.CONSTANT R11, desc[UR8][R4.64] ;  /* 0x00000008040b7981 */ /* 0x000ea2000c1e9900 */
[----:B-1----:R-:W-:-:S05]  /*d670*/  IMAD.SHL.U32 R54, R53, 0x2, RZ ;  /* 0x0000000235367824 */ /* 0x002fca00078e00ff */
[----:B------:R-:W-:-:S04]  /*d680*/  LOP3.LUT R25, R54, 0x7c0, RZ, 0xc0, !PT ;  /* 0x000007c036197812 */ /* 0x000fc800078ec0ff */
[----:B------:R-:W-:-:S04]  /*d690*/  LOP3.LUT R26, R25, 0x1f, R53, 0xf8, !PT ;  /* 0x0000001f191a7812 */ /* 0x000fc800078ef835 */
[C---:B------:R-:W-:Y:S01]  /*d6a0*/  ISETP.GE.U32.AND P0, PT, R26.reuse, R6, PT ;  /* 0x000000061a00720c */ /* 0x040fe20003f06070 */
[C---:B------:R-:W-:Y:S01]  /*d6b0*/  VIADD R41, R26.reuse, 0x20 ;  /* 0x000000201a297836 */ /* 0x040fe20000000000 */
[----:B------:R-:W-:-:S04]  /*d6c0*/  LEA R2, P2, R26, R4, 0x2 ;  /* 0x000000041a027211 */ /* 0x000fc800078410ff */
[----:B------:R-:W-:Y:S01]  /*d6d0*/  ISETP.GE.U32.AND P1, PT, R41, R6, PT ;  /* 0x000000062900720c */ /* 0x000fe20003f26070 */
[----:B------:R-:W-:Y:S02]  /*d6e0*/  IMAD.X R3, RZ, RZ, R5, P2 ;  /* 0x000000ffff037224 */ /* 0x000fe400010e0605 */
[----:B--2---:R-:W-:-:S04]  /*d6f0*/  IMAD.MOV.U32 R9, RZ, RZ, R11 ;  /* 0x000000ffff097224 */ /* 0x004fc800078e000b */
[----:B------:R-:W2:Y:S06]  /*d700*/  @!P0 LDG.E.CONSTANT R11, desc[UR8][R2.64] ;  /* 0x00000008020b8981 */ /* 0x000eac000c1e9900 */
[----:B------:R-:W2:Y:S01]  /*d710*/  @!P1 LDG.E.CONSTANT R9, desc[UR8][R2.64+0x80] ;  /* 0x0000800802099981 */ /* 0x000ea2000c1e9900 */
[----:B------:R-:W-:Y:S01]  /*d720*/  LEA R27, R0, R27, 0x18 ;  /* 0x0000001b001b7211 */ /* 0x000fe200078ec0ff */
[----:B---3--:R-:W-:Y:S02]  /*d730*/  IMAD.IADD R25, R25, 0x1, R74 ;  /* 0x0000000119197824 */ /* 0x008fe400078e024a */
[----:B----4-:R-:W-:-:S04]  /*d740*/  IMAD.WIDE.U32 R30, R52, 0x800, R30 ;  /* 0x00000800341e7825 */ /* 0x010fc800078e001e */
[----:B------:R-:W-:-:S04]  /*d750*/  IMAD R0, R25, 0x4, R27 ;  /* 0x0000000419007824 */ /* 0x000fc800078e021b */
[----:B------:R-:W-:Y:S01]  /*d760*/  IMAD R37, R74, 0x4, R0 ;  /* 0x000000044a257824 */ /* 0x000fe200078e0200 */
[----:B--2---:R1:W-:Y:S04]  /*d770*/  STS [R0], R11 ;  /* 0x0000000b00007388 */ /* 0x0043e80000000800 */
[----:B------:R1:W-:Y:S01]  /*d780*/  STS [R0+0x80], R9 ;  /* 0x0000800900007388 */ /* 0x0003e20000000800 */
[----:B------:R-:W-:-:S03]  /*d790*/  NOP ;  /* 0x0000000000007918 */ /* 0x000fc60000000000 */
[----:B------:R1:W2:Y:S01]  /*d7a0*/  LDS.64 R34, [R37] ;  /* 0x0000000025227984 */ /* 0x0002a20000000a00 */
[----:B------:R-:W-:Y:S06]  /*d7b0*/  BAR.SYNC.DEFER_BLOCKING 0x0 ;  /* 0x0000000000007b1d */ /* 0x000fec0000010000 */
[----:B------:R-:W3:Y:S01]  /*d7c0*/  LDG.E R3, desc[UR8][R30.64] ;  /* 0x000000081e037981 */ /* 0x000ee2000c1e1900 */
[----:B------:R-:W-:Y:S01]  /*d7d0*/  ISETP.NE.AND P0, PT, R53, RZ, PT ;  /* 0x000000ff3500720c */ /* 0x000fe20003f05270 */
[----:B---3--:R-:W-:-:S06]  /*d7e0*/  IMAD.WIDE R18, R3, 0x8, R18 ;  /* 0x0000000803127825 */ /* 0x008fcc00078e0212 */
[----:B------:R-:W3:Y:S01]  /*d7f0*/  LDG.E.64 R18, desc[UR8][R18.64] ;  /* 0x0000000812127981 */ /* 0x000ee2000c1e1b00 */
[----:B------:R-:W-:-:S06]  /*d800*/  IMAD.MOV.U32 R73, RZ, RZ, RZ ;  /* 0x000000ffff497224 */ /* 0x000fcc00078e00ff */
[----:B------:R1:W5:Y:S01]  /*d810*/  @!P0 LDG.E.CONSTANT R73, desc[UR8][R4.64+-0x4] ;  /* 0xfffffc0804498981 */ /* 0x000362000c1e9900 */
[----:B0-----:R-:W-:Y:S01]  /*d820*/  IMAD.WIDE.U32 R38, R52, 0x800, R38 ;  /* 0x0000080034267825 */ /* 0x001fe200078e0026 */
        /* <DEDUP_REMOVED lines=26> */
.L_x_852:
[----:B------:R-:W-:-:S07]  /*d9d0*/  IMAD.MOV.U32 R4, RZ, RZ, R9 ;  /* 0x000000ffff047224 */ /* 0x000fce00078e0009 */
.L_x_851:
[----:B------:R-:W-:-:S07]  /*d9e0*/  VIADD R24, R4, 0x1 ;  /* 0x0000000104187836 */ /* 0x000fce0000000000 */
.L_x_850:
        /* <DEDUP_REMOVED lines=55> */
.L_x_854:
[----:B------:R-:W-:-:S07]  /*dd60*/  IMAD.MOV.U32 R4, RZ, RZ, R9 ;  /* 0x000000ffff047224 */ /* 0x000fce00078e0009 */
.L_x_853:
        /* <DEDUP_REMOVED lines=16> */
[----:B------:R-:W-:Y:S05]  /*de70*/  BSSY.RECONVERGENT B2, `(.L_x_855) ;  /* 0x0000090000027945 */ /* 0x000fea0003800200 */
        /* <DEDUP_REMOVED lines=14> */
[----:B------:R-:W-:Y:S01]  /*df60*/  ISETP.GE.U32.AND P0, PT, R26, R6, PT ;  /* 0x000000061a00720c */ /* 0x000fe20003f06070 */
[----:B------:R-:W-:Y:S02]  /*df70*/  IMAD.MOV.U32 R20, RZ, RZ, R16 ;  /* 0x000000ffff147224 */ /* 0x000fe400078e0010 */
[----:B------:R-:W-:Y:S02]  /*df80*/  IMAD.MOV.U32 R21, RZ, RZ, R17 ;  /* 0x000000ffff157224 */ /* 0x000fe400078e0011 */
[----:B------:R-:W-:Y:S02]  /*df90*/  IMAD.MOV.U32 R44, RZ, RZ, R40 ;  /* 0x000000ffff2c7224 */ /* 0x000fe400078e0028 */
        /* <DEDUP_REMOVED lines=35> */
.L_x_860:
[----:B------:R-:W-:Y:S05]  /*e1d0*/  BSYNC.RECONVERGENT B4 ;  /* 0x0000000000047941 */ /* 0x000fea0003800200 */
.L_x_859:
[----:B------:R-:W-:-:S07]  /*e1e0*/  VIADD R24, R4, 0x1 ;  /* 0x0000000104187836 */ /* 0x000fce0000000000 */
.L_x_858:
[----:B------:R-:W-:Y:S05]  /*e1f0*/  BSYNC.RECONVERGENT B3 ;  /* 0x0000000000037941 */ /* 0x000fea0003800200 */
.L_x_857:
        /* <DEDUP_REMOVED lines=55> */
.L_x_862:
[----:B------:R-:W-:Y:S05]  /*e570*/  BSYNC.RECONVERGENT B3 ;  /* 0x0000000000037941 */ /* 0x000fea0003800200 */
.L_x_861:
        /* <DEDUP_REMOVED lines=31> */
.L_x_856:
[----:B------:R-:W-:Y:S05]  /*e770*/  BSYNC.RECONVERGENT B2 ;  /* 0x0000000000027941 */ /* 0x000fea0003800200 */
.L_x_855:
[----:B------:R-:W-:Y:S01]  /*e780*/  ISETP.GE.U32.AND P0, PT, R41, R6, PT ;  /* 0x000000062900720c */ /* 0x000fe20003f06070 */
[----:B------:R-:W-:-:S12]  /*e790*/  BSSY.RECONVERGENT B2, `(.L_x_863) ;  /* 0x000007e000027945 */ /* 0x000fd80003800200 */
        /* <DEDUP_REMOVED lines=32> */
.L_x_868:
[----:B------:R-:W-:Y:S05]  /*e9a0*/  BSYNC.RECONVERGENT B4 ;  /* 0x0000000000047941 */ /* 0x000fea0003800200 */
.L_x_867:
[----:B------:R-:W-:Y:S01]  /*e9b0*/  VIADD R24, R4, 0x1 ;  /* 0x0000000104187836 */ /* 0x000fe20000000000 */
[----:B------:R-:W-:Y:S06]  /*e9c0*/  BRA `(.L_x_869) ;  /* 0x0000000000087947 */ /* 0x000fec0003800000 */
.L_x_866:
[----:B------:R-:W-:Y:S01]  /*e9d0*/  DMUL R2, RZ, R18 ;  /* 0x00000012ff027228 */ /* 0x000fe20000000000 */
[----:B------:R-:W-:-:S10]  /*e9e0*/  IMAD.MOV.U32 R24, RZ, RZ, 0x1 ;  /* 0x00000001ff187424 */ /* 0x000fd400078e00ff */
.L_x_869:
[----:B------:R-:W-:Y:S05]  /*e9f0*/  BSYNC.RECONVERGENT B3 ;  /* 0x0000000000037941 */ /* 0x000fea0003800200 */
.L_x_865:
        /* <DEDUP_REMOVED lines=54> */
.L_x_871:
[----:B------:R-:W-:Y:S01]  /*ed60*/  DMUL R2, RZ, R18 ;  /* 0x00000012ff027228 */ /* 0x000fe20000000000 */
[----:B------:R-:W-:-:S10]  /*ed70*/  IMAD.MOV.U32 R4, RZ, RZ, RZ ;  /* 0x000000ffff047224 */ /* 0x000fd400078e00ff */
.L_x_872:
[----:B------:R-:W-:Y:S05]  /*ed80*/  BSYNC.RECONVERGENT B3 ;  /* 0x0000000000037941 */ /* 0x000fea0003800200 */
.L_x_870:
        /* <DEDUP_REMOVED lines=10> */
[----:B------:R-:W-:-:S03]  /*ee30*/  IMAD.MOV.U32 R32, RZ, RZ, 0x20fd8164 ;  /* 0x20fd8164ff207424 */ /* 0x000fc600078e00ff */
[----:B------:R-:W-:Y:S01]  /*ee40*/  ISETP.NE.U32.AND P0, PT, R5, 0x1, PT ;  /* 0x000000010500780c */ /* 0x000fe20003f05070 */
[----:B------:R-:W-:Y:S01]  /*ee50*/  IMAD.MOV.U32 R5, RZ, RZ, 0x3da8ff83 ;  /* 0x3da8ff83ff057424 */ /* 0x000fe200078e00ff */
[----:B------:R-:W-:Y:S02]  /*ee60*/  DMUL R28, R2, R2 ;  /* 0x00000002021c7228 */ /* 0x000fe40000000000 */
        /* <DEDUP_REMOVED lines=16> */
.L_x_864:
[----:B------:R-:W-:Y:S05]  /*ef70*/  BSYNC.RECONVERGENT B2 ;  /* 0x0000000000027941 */ /* 0x000fea0003800200 */
.L_x_863:
        /* <DEDUP_REMOVED lines=11> */
[----:B------:R-:W-:Y:S01]  /*f030*/  ISETP.EQ.U32.AND P2, PT, R6, R54, PT ;  /* 0x000000360600720c */ /* 0x000fe20003f42070 */
[----:B------:R-:W-:Y:S01]  /*f040*/  VIADD R5, R54, 0x1 ;  /* 0x0000000136057836 */ /* 0x000fe20000000000 */
[----:B------:R-:W-:Y:S01]  /*f050*/  STS.128 [R3+0x400], R16 ;  /* 0x0004001003007388 */ /* 0x000fe20000000c00 */
[C---:B------:R-:W-:Y:S01]  /*f060*/  ISETP.GE.AND P4, PT, R74.reuse, 0x1, PT ;  /* 0x000000014a00780c */ /* 0x040fe20003f86270 */
[----:B------:R-:W0:Y:S01]  /*f070*/  S2UR UR5, SR_CgaCtaId ;  /* 0x00000000000579c3 */ /* 0x000e220000008800 */
[----:B------:R-:W-:Y:S01]  /*f080*/  ISETP.NE.AND P5, PT, R74, 0x1f, PT ;  /* 0x0000001f4a00780c */ /* 0x000fe20003fa5270 */
[----:B------:R-:W-:Y:S01]  /*f090*/  STS.128 [R3+0x410], R40 ;  /* 0x0004102803007388 */ /* 0x000fe20000000c00 */
[----:B------:R-:W-:-:S03]  /*f0a0*/  NOP ;  /* 0x0000000000007918 */ /* 0x000fc60000000000 */
[----:B------:R-:W-:Y:S01]  /*f0b0*/  LDS.128 R20, [R37] ;  /* 0x0000000025147984 */ /* 0x000fe20000000c00 */
[----:B------:R-:W-:Y:S01]  /*f0c0*/  ISETP.EQ.U32.AND P1, PT, R6, R5, PT ;  /* 0x000000050600720c */ /* 0x000fe20003f22070 */
[----:B------:R-:W-:Y:S02]  /*f0d0*/  UMOV UR4, 0x400 ;  /* 0x0000040000047882 */ /* 0x000fe40000000000 */
[----:B------:R-:W1:Y:S04]  /*f0e0*/  LDS.128 R8, [R37+0x20] ;  /* 0x0000200025087984 */ /* 0x000e680000000c00 */
[----:B------:R-:W-:Y:S04]  /*f0f0*/  LDS R0, [R37+0x10] ;  /* 0x0000100025007984 */ /* 0x000fe80000000800 */
[----:B------:R-:W2:Y:S01]  /*f100*/  LDS R4, [R37+0x30] ;  /* 0x0000300025047984 */ /* 0x000ea20000000800 */
[----:B0-----:R-:W-:Y:S01]  /*f110*/  ULEA UR4, UR5, UR4, 0x18 ;  /* 0x0000000405047291 */ /* 0x001fe2000f8ec0ff */
[----:B------:R-:W-:Y:S06]  /*f120*/  BAR.SYNC.DEFER_BLOCKING 0x0 ;  /* 0x0000000000007b1d */ /* 0x000fec0000010000 */
[----:B------:R-:W-:Y:S02]  /*f130*/  STS [R14+0x660], R35 ;  /* 0x000660230e007388 */ /* 0x000fe40000000800 */
[----:B------:R-:W-:Y:S06]  /*f140*/  BAR.SYNC.DEFER_BLOCKING 0x0 ;  /* 0x0000000000007b1d */ /* 0x000fec0000010000 */
[----:B-1----:R-:W-:-:S02]  /*f150*/  DADD R2, R20, R8 ;  /* 0x0000000014027229 */ /* 0x002fc40000000008 */
[----:B------:R-:W-:Y:S01]  /*f160*/  DADD R12, R22, R10 ;  /* 0x00000000160c7229 */ /* 0x000fe2000000000a */
[----:B------:R-:W0:Y:S01]  /*f170*/  @P0 LDS R73, [R14+0x65c] ;  /* 0x00065c000e490984 */ /* 0x000e220000000800 */
[----:B------:R-:W-:-:S04]  /*f180*/  ISETP.NE.AND P0, PT, R34, R35, PT ;  /* 0x000000232200720c */ /* 0x000fc80003f05270 */
[----:B------:R-:W-:-:S04]  /*f190*/  ISETP.EQ.OR.EX P0, PT, R7, RZ, P0, P1 ;  /* 0x000000ff0700720c */ /* 0x000fc80000702710 */
[----:B------:R-:W-:Y:S02]  /*f1a0*/  FSEL R32, R8, R2, P0 ;  /* 0x0000000208207208 */ /* 0x000fe40000000000 */
[----:B------:R-:W-:Y:S02]  /*f1b0*/  FSEL R33, R9, R3, P0 ;  /* 0x0000000309217208 */ /* 0x000fe40000000000 */
[----:B------:R-:W-:Y:S01]  /*f1c0*/  FSEL R40, R10, R12, P0 ;  /* 0x0000000c0a287208 */ /* 0x000fe20000000000 */
[----:B------:R-:W-:Y:S01]  /*f1d0*/  SHFL.UP PT, R2, R32, 0x1, RZ ;  /* 0x0420000020027989 */ /* 0x000fe200000e00ff */
[----:B------:R-:W-:Y:S02]  /*f1e0*/  FSEL R31, R11, R13, P0 ;  /* 0x0000000d0b1f7208 */ /* 0x000fe40000000000 */
[----:B------:R-:W-:Y:S01]  /*f1f0*/  SEL R28, RZ, 0x1, !P0 ;  /* 0x00000001ff1c7807 */ /* 0x000fe20004000000 */
[----:B------:R-:W1:Y:S01]  /*f200*/  SHFL.UP PT, R3, R33, 0x1, RZ ;  /* 0x0420000021037989 */ /* 0x000e6200000e00ff */
[----:B------:R-:W-:Y:S01]  /*f210*/  IMAD.MOV.U32 R30, RZ, RZ, R40 ;  /* 0x000000ffff1e7224 */ /* 0x000fe200078e0028 */
[----:B--2---:R-:W-:-:S02]  /*f220*/  @!P0 VIMNMX R4, PT, PT, R0, R4, PT ;  /* 0x0000000400048248 */ /* 0x004fc40003fe0100 */
[----:B------:R-:W-:Y:S04]  /*f230*/  SHFL.UP PT, R6, R40, 0x1, RZ ;  /* 0x0420000028067989 */ /* 0x000fe800000e00ff */
[----:B------:R-:W2:Y:S01]  /*f240*/  SHFL.UP PT, R9, R4, 0x1, RZ ;  /* 0x0420000004097989 */ /* 0x000ea200000e00ff */
[----:B0-----:R-:W-:Y:S01]  /*f250*/  ISETP.NE.AND P1, PT, R73, R34, PT ;  /* 0x000000224900720c */ /* 0x001fe20003f25270 */
[----:B-1----:R-:W-:-:S03]  /*f260*/  DADD R2, R2, R32 ;  /* 0x0000000002027229 */ /* 0x002fc60000000020 */
[----:B------:R-:W-:Y:S02]  /*f270*/  ISETP.EQ.OR.EX P1, PT, R7, RZ, P1, P2 ;  /* 0x000000ff0700720c */ /* 0x000fe40000f22720 */
[----:B------:R-:W0:Y:S02]  /*f280*/  SHFL.UP PT, R7, R31, 0x1, RZ ;  /* 0x042000001f077989 */ /* 0x000e2400000e00ff */
[----:B------:R-:W-:Y:S02]  /*f290*/  SEL R5, RZ, 0x1, !P1 ;  /* 0x00000001ff057807 */ /* 0x000fe40004800000 */
[----:B--2---:R-:W-:Y:S02]  /*f2a0*/  VIMNMX R9, PT, PT, R4, R9, PT ;  /* 0x0000000904097248 */ /* 0x004fe40003fe0100 */
[----:B------:R-:W-:-:S04]  /*f2b0*/  IADD3 R28, P3, PT, R28, R5, RZ ;  /* 0x000000051c1c7210 */ /* 0x000fc80007f7e0ff */
[----:B------:R-:W-:Y:S01]  /*f2c0*/  ISETP.NE.U32.AND P2, PT, R28, RZ, PT ;  /* 0x000000ff1c00720c */ /* 0x000fe20003f45070 */
[----:B------:R-:W-:Y:S01]  /*f2d0*/  IMAD.X R13, RZ, RZ, RZ, P3 ;  /* 0x000000ffff0d7224 */ /* 0x000fe200018e06ff */
[----:B------:R-:W1:Y:S04]  /*f2e0*/  SHFL.UP PT, R5, R28, 0x1, RZ ;  /* 0x042000001c057989 */ /* 0x000e6800000e00ff */
[----:B------:R-:W2:Y:S01]  /*f2f0*/  SHFL.UP PT, R8, R13, 0x1, RZ ;  /* 0x042000000d087989 */ /* 0x000ea200000e00ff */
[----:B------:R-:W-:-:S04]  /*f300*/  ISETP.NE.AND.EX P2, PT, R13, RZ, PT, P2 ;  /* 0x000000ff0d00720c */ /* 0x000fc80003f45320 */
[----:B------:R-:W-:Y:S02]  /*f310*/  @P4 FSEL R32, R2, R32, !P2 ;  /* 0x0000002002204208 */ /* 0x000fe40005000000 */
[----:B------:R-:W-:Y:S01]  /*f320*/  @P4 FSEL R33, R3, R33, !P2 ;  /* 0x0000002103214208 */ /* 0x000fe20005000000 */
[----:B0-----:R-:W-:Y:S01]  /*f330*/  DADD R6, R6, R30 ;  /* 0x0000000006067229 */ /* 0x001fe2000000001e */
[----:B------:R-:W-:Y:S01]  /*f340*/  @P4 SEL R4, R9, R4, !P2 ;  /* 0x0000000409044207 */ /* 0x000fe20005000000 */
[----:B------:R-:W-:Y:S04]  /*f350*/  SHFL.UP PT, R2, R32, 0x2, RZ ;  /* 0x0440000020027989 */ /* 0x000fe800000e00ff */
[----:B------:R-:W0:Y:S04]  /*f360*/  SHFL.UP PT, R3, R33, 0x2, RZ ;  /* 0x0440000021037989 */ /* 0x000e2800000e00ff */
[----:B------:R-:W-:Y:S01]  /*f370*/  @P4 FSEL R40, R6, R40, !P2 ;  /* 0x0000002806284208 */ /* 0x000fe20005000000 */
[----:B------:R-:W3:Y:S01]  /*f380*/  SHFL.UP PT, R9, R4, 0x2, RZ ;  /* 0x0440000004097989 */ /* 0x000ee200000e00ff */
[----:B------:R-:W-:-:S02]  /*f390*/  @P4 FSEL R31, R7, R31, !P2 ;  /* 0x0000001f071f4208 */ /* 0x000fc40005000000 */
[----:B-1----:R-:W-:Y:S01]  /*f3a0*/  SEL R5, R5, RZ, P4 ;  /* 0x000000ff05057207 */ /* 0x002fe20002000000 */
[----:B------:R-:W-:Y:S01]  /*f3b0*/  SHFL.UP PT, R6, R40, 0x2, RZ ;  /* 0x0440000028067989 */ /* 0x000fe200000e00ff */
[----:B--2---:R-:W-:Y:S01]  /*f3c0*/  SEL R8, R8, RZ, P4 ;  /* 0x000000ff08087207 */ /* 0x004fe20002000000 */
[----:B------:R-:W-:Y:S01]  /*f3d0*/  IMAD.MOV.U32 R30, RZ, RZ, R40 ;  /* 0x000000ffff1e7224 */ /* 0x000fe200078e0028 */
[----:B------:R-:W-:Y:S01]  /*f3e0*/  IADD3 R28, P3, PT, R5, R28, RZ ;  /* 0x0000001c051c7210 */ /* 0x000fe20007f7e0ff */
[----:B------:R-:W1:Y:S01]  /*f3f0*/  SHFL.UP PT, R7, R31, 0x2, RZ ;  /* 0x044000001f077989 */ /* 0x000e6200000e00ff */
[----:B------:R-:W-:Y:S02]  /*f400*/  ISETP.GE.AND P4, PT, R74, 0x2, PT ;  /* 0x000000024a00780c */ /* 0x000fe40003f86270 */
[----:B------:R-:W-:Y:S01]  /*f410*/  ISETP.NE.U32.AND P2, PT, R28, RZ, PT ;  /* 0x000000ff1c00720c */ /* 0x000fe20003f45070 */
[----:B------:R-:W-:Y:S01]  /*f420*/  IMAD.X R13, R8, 0x1, R13, P3 ;  /* 0x00000001080d7824 */ /* 0x000fe200018e060d */
[----:B------:R-:W2:Y:S04]  /*f430*/  SHFL.UP PT, R5, R28, 0x2, RZ ;  /* 0x044000001c057989 */ /* 0x000ea800000e00ff */
[----:B------:R-:W4:Y:S01]  /*f440*/  SHFL.UP PT, R8, R13, 0x2, RZ ;  /* 0x044000000d087989 */ /* 0x000f2200000e00ff */
[----:B------:R-:W-:Y:S01]  /*f450*/  ISETP.NE.AND.EX P2, PT, R13, RZ, PT, P2 ;  /* 0x000000ff0d00720c */ /* 0x000fe20003f45320 */
[----:B0-----:R-:W-:Y:S01]  /*f460*/  DADD R2, R2, R32 ;  /* 0x0000000002027229 */ /* 0x001fe20000000020 */
[----:B---3--:R-:W-:-:S04]  /*f470*/  VIMNMX R9, PT, PT, R4, R9, PT ;  /* 0x0000000904097248 */ /* 0x008fc80003fe0100 */
[----:B------:R-:W-:-:S05]  /*f480*/  @P4 SEL R4, R9, R4, !P2 ;  /* 0x0000000409044207 */ /* 0x000fca0005000000 */
[----:B------:R-:W-:Y:S01]  /*f490*/  @P4 FSEL R32, R2, R32, !P2 ;  /* 0x0000002002204208 */ /* 0x000fe20005000000 */
[----:B-1----:R-:W-:Y:S01]  /*f4a0*/  DADD R6, R6, R30 ;  /* 0x0000000006067229 */ /* 0x002fe2000000001e */
[----:B------:R-:W-:Y:S01]  /*f4b0*/  @P4 FSEL R33, R3, R33, !P2 ;  /* 0x0000002103214208 */ /* 0x000fe20005000000 */
[----:B------:R-:W0:Y:S01]  /*f4c0*/  SHFL.UP PT, R9, R4, 0x4, RZ ;  /* 0x0480000004097989 */ /* 0x000e2200000e00ff */
[----:B--2---:R-:W-:-:S03]  /*f4d0*/  SEL R5, R5, RZ, P4 ;  /* 0x000000ff05057207 */ /* 0x004fc60002000000 */
[----:B------:R-:W-:Y:S01]  /*f4e0*/  SHFL.UP PT, R2, R32, 0x4, RZ ;  /* 0x0480000020027989 */ /* 0x000fe200000e00ff */
[----:B------:R-:W-:-:S03]  /*f4f0*/  IADD3 R28, P3, PT, R5, R28, RZ ;  /* 0x0000001c051c7210 */ /* 0x000fc60007f7e0ff */
[----:B------:R-:W1:Y:S01]  /*f500*/  SHFL.UP PT, R3, R33, 0x4, RZ ;  /* 0x0480000021037989 */ /* 0x000e6200000e00ff */
[----:B------:R-:W-:Y:S02]  /*f510*/  @P4 FSEL R40, R6, R40, !P2 ;  /* 0x0000002806284208 */ /* 0x000fe40005000000 */
[----:B------:R-:W-:Y:S01]  /*f520*/  @P4 FSEL R31, R7, R31, !P2 ;  /* 0x0000001f071f4208 */ /* 0x000fe20005000000 */
[----:B------:R-:W2:Y:S01]  /*f530*/  SHFL.UP PT, R5, R28, 0x4, RZ ;  /* 0x048000001c057989 */ /* 0x000ea200000e00ff */
[----:B----4-:R-:W-:Y:S01]  /*f540*/  SEL R8, R8, RZ, P4 ;  /* 0x000000ff08087207 */ /* 0x010fe20002000000 */
[----:B------:R-:W-:Y:S01]  /*f550*/  IMAD.MOV.U32 R30, RZ, RZ, R40 ;  /* 0x000000ffff1e7224 */ /* 0x000fe200078e0028 */
[----:B------:R-:W-:Y:S01]  /*f560*/  ISETP.GE.AND P4, PT, R74, 0x4, PT ;  /* 0x000000044a00780c */ /* 0x000fe20003f86270 */
[----:B------:R-:W-:Y:S01]  /*f570*/  SHFL.UP PT, R6, R40, 0x4, RZ ;  /* 0x0480000028067989 */ /* 0x000fe200000e00ff */
[----:B------:R-:W-:Y:S01]  /*f580*/  ISETP.NE.U32.AND P2, PT, R28, RZ, PT ;  /* 0x000000ff1c00720c */ /* 0x000fe20003f45070 */
[----:B------:R-:W-:-:S02]  /*f590*/  IMAD.X R13, R8, 0x1, R13, P3 ;  /* 0x00000001080d7824 */ /* 0x000fc400018e060d */
[----:B------:R-:W3:Y:S03]  /*f5a0*/  SHFL.UP PT, R7, R31, 0x4, RZ ;  /* 0x048000001f077989 */ /* 0x000ee600000e00ff */
[----:B------:R-:W-:Y:S01]  /*f5b0*/  ISETP.NE.AND.EX P2, PT, R13, RZ, PT, P2 ;  /* 0x000000ff0d00720c */ /* 0x000fe20003f45320 */
[----:B------:R-:W4:Y:S01]  /*f5c0*/  SHFL.UP PT, R8, R13, 0x4, RZ ;  /* 0x048000000d087989 */ /* 0x000f2200000e00ff */
[----:B0-----:R-:W-:-:S04]  /*f5d0*/  VIMNMX R9, PT, PT, R4, R9, PT ;  /* 0x0000000904097248 */ /* 0x001fc80003fe0100 */
[----:B------:R-:W-:Y:S01]  /*f5e0*/  @P4 SEL R4, R9, R4, !P2 ;  /* 0x0000000409044207 */ /* 0x000fe20005000000 */
[----:B-1----:R-:W-:-:S04]  /*f5f0*/  DADD R2, R2, R32 ;  /* 0x0000000002027229 */ /* 0x002fc80000000020 */
[----:B------:R-:W0:Y:S01]  /*f600*/  SHFL.UP PT, R9, R4, 0x8, RZ ;  /* 0x0500000004097989 */ /* 0x000e2200000e00ff */
[----:B--2---:R-:W-:-:S04]  /*f610*/  SEL R5, R5, RZ, P4 ;  /* 0x000000ff05057207 */ /* 0x004fc80002000000 */
[----:B------:R-:W-:Y:S02]  /*f620*/  IADD3 R28, P3, PT, R5, R28, RZ ;  /* 0x0000001c051c7210 */ /* 0x000fe40007f7e0ff */
[----:B------:R-:W-:Y:S01]  /*f630*/  @P4 FSEL R32, R2, R32, !P2 ;  /* 0x0000002002204208 */ /* 0x000fe20005000000 */
[----:B---3--:R-:W-:Y:S01]  /*f640*/  DADD R6, R6, R30 ;  /* 0x0000000006067229 */ /* 0x008fe2000000001e */
[----:B------:R-:W-:Y:S01]  /*f650*/  @P4 FSEL R33, R3, R33, !P2 ;  /* 0x0000002103214208 */ /* 0x000fe20005000000 */
[----:B------:R-:W1:Y:S01]  /*f660*/  SHFL.UP PT, R5, R28, 0x8, RZ ;  /* 0x050000001c057989 */ /* 0x000e6200000e00ff */
[----:B----4-:R-:W-:-:S03]  /*f670*/  SEL R8, R8, RZ, P4 ;  /* 0x000000ff08087207 */ /* 0x010fc60002000000 */
[----:B------:R-:W-:Y:S02]  /*f680*/  SHFL.UP PT, R2, R32, 0x8, RZ ;  /* 0x0500000020027989 */ /* 0x000fe400000e00ff */
[----:B------:R-:W-:Y:S02]  /*f690*/  IMAD.X R13, R8, 0x1, R13, P3 ;  /* 0x00000001080d7824 */ /* 0x000fe400018e060d */
[----:B------:R-:W-:Y:S01]  /*f6a0*/  @P4 FSEL R40, R6, R40, !P2 ;  /* 0x0000002806284208 */ /* 0x000fe20005000000 */
[----:B------:R-:W2:Y:S01]  /*f6b0*/  SHFL.UP PT, R3, R33, 0x8, RZ ;  /* 0x0500000021037989 */ /* 0x000ea200000e00ff */
[----:B------:R-:W-:Y:S02]  /*f6c0*/  @P4 FSEL R31, R7, R31, !P2 ;  /* 0x0000001f071f4208 */ /* 0x000fe40005000000 */
[----:B------:R-:W-:Y:S01]  /*f6d0*/  ISETP.GE.AND P4, PT, R74, 0x8, PT ;  /* 0x000000084a00780c */ /* 0x000fe20003f86270 */
[----:B------:R-:W-:Y:S01]  /*f6e0*/  SHFL.UP PT, R6, R40, 0x8, RZ ;  /* 0x0500000028067989 */ /* 0x000fe200000e00ff */
[----:B------:R-:W-:Y:S01]  /*f6f0*/  IMAD.MOV.U32 R30, RZ, RZ, R40 ;  /* 0x000000ffff1e7224 */ /* 0x000fe200078e0028 */
[----:B------:R-:W-:-:S02]  /*f700*/  ISETP.NE.U32.AND P2, PT, R28, RZ, PT ;  /* 0x000000ff1c00720c */ /* 0x000fc40003f45070 */
[----:B------:R-:W3:Y:S01]  /*f710*/  SHFL.UP PT, R7, R31, 0x8, RZ ;  /* 0x050000001f077989 */ /* 0x000ee200000e00ff */
[----:B0-----:R-:W-:Y:S02]  /*f720*/  VIMNMX R9, PT, PT, R4, R9, PT ;  /* 0x0000000904097248 */ /* 0x001fe40003fe0100 */
[----:B------:R-:W-:Y:S01]  /*f730*/  ISETP.NE.AND.EX P2, PT, R13, RZ, PT, P2 ;  /* 0x000000ff0d00720c */ /* 0x000fe20003f45320 */
[----:B------:R-:W0:Y:S01]  /*f740*/  SHFL.UP PT, R8, R13, 0x8, RZ ;  /* 0x050000000d087989 */ /* 0x000e2200000e00ff */
[----:B-1----:R-:W-:-:S03]  /*f750*/  SEL R5, R5, RZ, P4 ;  /* 0x000000ff05057207 */ /* 0x002fc60002000000 */
[----:B------:R-:W-:Y:S02]  /*f760*/  @P4 SEL R4, R9, R4, !P2 ;  /* 0x0000000409044207 */ /* 0x000fe40005000000 */
[----:B------:R-:W-:-:S03]  /*f770*/  IADD3 R28, P3, PT, R5, R28, RZ ;  /* 0x0000001c051c7210 */ /* 0x000fc60007f7e0ff */
[----:B------:R-:W-:Y:S01]  /*f780*/  SHFL.UP PT, R11, R4, 0x10, RZ ;  /* 0x06000000040b7989 */ /* 0x000fe200000e00ff */
[----:B--2---:R-:W-:-:S03]  /*f790*/  DADD R2, R2, R32 ;  /* 0x0000000002027229 */ /* 0x004fc60000000020 */
[----:B------:R-:W1:Y:S01]  /*f7a0*/  SHFL.UP PT, R5, R28, 0x10, RZ ;  /* 0x060000001c057989 */ /* 0x000e6200000e00ff */
[----:B---3--:R-:W-:-:S06]  /*f7b0*/  DADD R6, R6, R30 ;  /* 0x0000000006067229 */ /* 0x008fcc000000001e */
[----:B------:R-:W-:Y:S02]  /*f7c0*/  @P4 FSEL R32, R2, R32, !P2 ;  /* 0x0000002002204208 */ /* 0x000fe40005000000 */
[----:B0-----:R-:W-:Y:S02]  /*f7d0*/  SEL R8, R8, RZ, P4 ;  /* 0x000000ff08087207 */ /* 0x001fe40002000000 */
[----:B------:R-:W-:Y:S01]  /*f7e0*/  @P4 FSEL R33, R3, R33, !P2 ;  /* 0x0000002103214208 */ /* 0x000fe20005000000 */
[----:B------:R-:W-:Y:S01]  /*f7f0*/  SHFL.UP PT, R2, R32, 0x10, RZ ;  /* 0x0600000020027989 */ /* 0x000fe200000e00ff */
[----:B------:R-:W-:Y:S01]  /*f800*/  SHF.R.U32.HI R30, RZ, 0x5, R53 ;  /* 0x00000005ff1e7819 */ /* 0x000fe20000011635 */
[----:B------:R-:W-:Y:S01]  /*f810*/  IMAD.X R13, R8, 0x1, R13, P3 ;  /* 0x00000001080d7824 */ /* 0x000fe200018e060d */
[----:B------:R-:W-:Y:S01]  /*f820*/  @P4 FSEL R40, R6, R40, !P2 ;  /* 0x0000002806284208 */ /* 0x000fe20005000000 */
[----:B------:R-:W0:Y:S01]  /*f830*/  SHFL.UP PT, R3, R33, 0x10, RZ ;  /* 0x0600000021037989 */ /* 0x000e2200000e00ff */
[----:B------:R-:W-:-:S02]  /*f840*/  @P4 FSEL R31, R7, R31, !P2 ;  /* 0x0000001f071f4208 */ /* 0x000fc40005000000 */
[----:B------:R-:W-:Y:S02]  /*f850*/  CS2R R6, SRZ ;  /* 0x0000000000067805 */ /* 0x000fe4000001ff00 */
[----:B------:R-:W-:Y:S01]  /*f860*/  ISETP.GE.AND P4, PT, R74, 0x10, PT ;  /* 0x000000104a00780c */ /* 0x000fe20003f86270 */
[----:B------:R-:W-:Y:S01]  /*f870*/  SHFL.UP PT, R8, R40, 0x10, RZ ;  /* 0x0600000028087989 */ /* 0x000fe200000e00ff */
[----:B------:R-:W-:Y:S01]  /*f880*/  ISETP.NE.U32.AND P2, PT, R28, RZ, PT ;  /* 0x000000ff1c00720c */ /* 0x000fe20003f45070 */
[----:B------:R-:W-:Y:S01]  /*f890*/  IMAD.MOV.U32 R41, RZ, RZ, R31 ;  /* 0x000000ffff297224 */ /* 0x000fe200078e001f */
[----:B-1----:R-:W-:Y:S01]  /*f8a0*/  SEL R5, R5, RZ, P4 ;  /* 0x000000ff05057207 */ /* 0x002fe20002000000 */
[----:B------:R-:W1:Y:S01]  /*f8b0*/  SHFL.UP PT, R9, R31, 0x10, RZ ;  /* 0x060000001f097989 */ /* 0x000e6200000e00ff */
[----:B------:R-:W-:Y:S01]  /*f8c0*/  ISETP.NE.AND.EX P2, PT, R13, RZ, PT, P2 ;  /* 0x000000ff0d00720c */ /* 0x000fe20003f45320 */
[----:B------:R-:W-:Y:S01]  /*f8d0*/  @!P5 IMAD R15, R30, 0x30, R27 ;  /* 0x000000301e0fd824 */ /* 0x000fe200078e021b */
[----:B------:R-:W-:Y:S01]  /*f8e0*/  IADD3 R28, P3, PT, R5, R28, RZ ;  /* 0x0000001c051c7210 */ /* 0x000fe20007f7e0ff */
[----:B------:R-:W2:Y:S01]  /*f8f0*/  SHFL.UP PT, R10, R13, 0x10, RZ ;  /* 0x060000000d0a7989 */ /* 0x000ea200000e00ff */
[----:B------:R-:W-:Y:S01]  /*f900*/  VIMNMX R11, PT, PT, R4, R11, PT ;  /* 0x0000000b040b7248 */ /* 0x000fe20003fe0100 */
[----:B------:R-:W-:-:S02]  /*f910*/  IMAD.MOV.U32 R5, RZ, RZ, RZ ;  /* 0x000000ffff057224 */ /* 0x000fc400078e00ff */
[----:B------:R-:W-:Y:S01]  /*f920*/  @!P5 STS.64 [R15+0x8], RZ ;  /* 0x000008ff0f00d388 */ /* 0x000fe20000000a00 */
[----:B------:R-:W-:-:S05]  /*f930*/  @P4 SEL R4, R11, R4, !P2 ;  /* 0x000000040b044207 */ /* 0x000fca0005000000 */
[----:B------:R-:W-:Y:S01]  /*f940*/  @!P5 STS.128 [R15+0x20], R4 ;  /* 0x000020040f00d388 */ /* 0x000fe20000000c00 */
[----:B0-----:R-:W-:Y:S02]  /*f950*/  DADD R2, R2, R32 ;  /* 0x0000000002027229 */ /* 0x001fe40000000020 */
[----:B-1----:R-:W-:-:S08]  /*f960*/  DADD R8, R8, R40 ;  /* 0x0000000008087229 */ /* 0x002fd00000000028 */
[----:B------:R-:W-:Y:S02]  /*f970*/  @P4 FSEL R32, R2, R32, !P2 ;  /* 0x0000002002204208 */ /* 0x000fe40005000000 */
[----:B--2---:R-:W-:Y:S02]  /*f980*/  SEL R10, R10, RZ, P4 ;  /* 0x000000ff0a0a7207 */ /* 0x004fe40002000000 */
[----:B------:R-:W-:Y:S01]  /*f990*/  @P4 FSEL R33, R3, R33, !P2 ;  /* 0x0000002103214208 */ /* 0x000fe20005000000 */
[----:B------:R-:W-:Y:S02]  /*f9a0*/  @!P5 IMAD.MOV.U32 R48, RZ, RZ, R32 ;  /* 0x000000ffff30d224 */ /* 0x000fe400078e0020 */
[----:B------:R-:W-:Y:S01]  /*f9b0*/  IMAD.X R29, R10, 0x1, R13, P3 ;  /* 0x000000010a1d7824 */ /* 0x000fe200018e060d */
[----:B------:R-:W-:Y:S01]  /*f9c0*/  @P4 FSEL R40, R8, R40, !P2 ;  /* 0x0000002808284208 */ /* 0x000fe20005000000 */
[----:B------:R-:W-:Y:S01]  /*f9d0*/  @!P5 IMAD.MOV.U32 R49, RZ, RZ, R33 ;  /* 0x000000ffff31d224 */ /* 0x000fe200078e0021 */
[----:B------:R-:W-:Y:S01]  /*f9e0*/  @P4 FSEL R31, R9, R31, !P2 ;  /* 0x0000001f091f4208 */ /* 0x000fe20005000000 */
[----:B------:R-:W-:Y:S01]  /*f9f0*/  SHFL.UP PT, R32, R32, 0x1, RZ ;  /* 0x0420000020207989 */ /* 0x000fe200000e00ff */
[----:B------:R-:W-:Y:S01]  /*fa00*/  ISETP.NE.AND P4, PT, R30, 0x2, PT ;  /* 0x000000021e00780c */ /* 0x000fe20003f85270 */
[----:B------:R-:W-:-:S02]  /*fa10*/  @!P5 IMAD.MOV.U32 R50, RZ, RZ, R40 ;  /* 0x000000ffff32d224 */ /* 0x000fc400078e0028 */
[----:B------:R-:W-:Y:S01]  /*fa20*/  @!P5 IMAD.MOV.U32 R51, RZ, RZ, R31 ;  /* 0x000000ffff33d224 */ /* 0x000fe200078e001f */
[----:B------:R-:W-:Y:S04]  /*fa30*/  @!P5 STS.64 [R15], R28 ;  /* 0x0000001c0f00d388 */ /* 0x000fe80000000a00 */
[----:B------:R-:W-:Y:S01]  /*fa40*/  @!P5 STS.128 [R15+0x10], R48 ;  /* 0x000010300f00d388 */ /* 0x000fe20000000c00 */
[----:B------:R-:W-:Y:S01]  /*fa50*/  BAR.SYNC.DEFER_BLOCKING 0x0 ;  /* 0x0000000000007b1d */ /* 0x000fe20000010000 */
[----:B------:R-:W-:-:S05]  /*fa60*/  ISETP.NE.AND P5, PT, R30, 0x1, PT ;  /* 0x000000011e00780c */ /* 0x000fca0003fa5270 */
[----:B------:R-:W-:Y:S04]  /*fa70*/  SHFL.UP PT, R33, R33, 0x1, RZ ;  /* 0x0420000021217989 */ /* 0x000fe800000e00ff */
[----:B------:R-:W-:Y:S04]  /*fa80*/  SHFL.UP PT, R40, R40, 0x1, RZ ;  /* 0x0420000028287989 */ /* 0x000fe800000e00ff */
[----:B------:R-:W-:Y:S04]  /*fa90*/  SHFL.UP PT, R31, R31, 0x1, RZ ;  /* 0x042000001f1f7989 */ /* 0x000fe800000e00ff */
[----:B------:R-:W0:Y:S04]  /*faa0*/  LDS.64 R2, [UR4+0x30] ;  /* 0x00003004ff027984 */ /* 0x000e280008000a00 */
[----:B------:R-:W1:Y:S04]  /*fab0*/  LDS.64 R12, [UR4] ;  /* 0x00000004ff0c7984 */ /* 0x000e680008000a00 */
[----:B------:R-:W2:Y:S04]  /*fac0*/  LDS.128 R16, [UR4+0x10] ;  /* 0x00001004ff107984 */ /* 0x000ea80008000c00 */
[----:B------:R-:W3:Y:S04]  /*fad0*/  LDS.128 R36, [UR4+0x40] ;  /* 0x00004004ff247984 */ /* 0x000ee80008000c00 */
[----:B------:R-:W-:Y:S04]  /*fae0*/  LDS.128 R24, [UR4+0x70] ;  /* 0x00007004ff187984 */ /* 0x000fe80008000c00 */
[----:B------:R-:W4:Y:S04]  /*faf0*/  LDS.64 R6, [UR4+0x60] ;  /* 0x00006004ff067984 */ /* 0x000f280008000a00 */
[----:B------:R-:W-:Y:S04]  /*fb00*/  LDS.128 R8, [UR4+0x20] ;  /* 0x00002004ff087984 */ /* 0x000fe80008000c00 */
[----:B------:R-:W4:Y:S04]  /*fb10*/  LDS R46, [UR4+0x50] ;  /* 0x00005004ff2e7984 */ /* 0x000f280008000800 */
[----:B------:R-:W4:Y:S04]  /*fb20*/  LDS.64 R42, [UR4+0x90] ;  /* 0x00009004ff2a7984 */ /* 0x000f280008000a00 */
[----:B------:R-:W-:Y:S01]  /*fb30*/  LDS R35, [UR4+0x80] ;  /* 0x00008004ff237984 */ /* 0x000fe20008000800 */
[----:B0-----:R-:W-:-:S03]  /*fb40*/  ISETP.NE.U32.AND P3, PT, R2, RZ, PT ;  /* 0x000000ff0200720c */ /* 0x001fc60003f65070 */
[----:B------:R-:W-:Y:S01]  /*fb50*/  LDS R44, [UR4+0xb0] ;  /* 0x0000b004ff2c7984 */ /* 0x000fe20008000800 */
[----:B-1----:R-:W-:-:S03]  /*fb60*/  IADD3 R57, P2, PT, R12, R2, RZ ;  /* 0x000000020c397210 */ /* 0x002fc60007f5e0ff */
[----:B------:R-:W-:Y:S01]  /*fb70*/  LDS R5, [UR4+0xe0] ;  /* 0x0000e004ff057984 */ /* 0x000fe20008000800 */
[----:B------:R-:W-:Y:S02]  /*fb80*/  ISETP.NE.AND.EX P3, PT, R3, RZ, PT, P3 ;  /* 0x000000ff0300720c */ /* 0x000fe40003f65330 */
[----:B--2---:R-:W-:Y:S01]  /*fb90*/  FSEL R47, R16, RZ, !P5 ;  /* 0x000000ff102f7208 */ /* 0x004fe20006800000 */
[----:B------:R-:W-:Y:S01]  /*fba0*/  IMAD.X R59, R13, 0x1, R3, P2 ;  /* 0x000000010d3b7824 */ /* 0x000fe200010e0603 */
[----:B------:R-:W-:Y:S01]  /*fbb0*/  FSEL R55, R17, RZ, !P5 ;  /* 0x000000ff11377208 */ /* 0x000fe20006800000 */
[----:B---3--:R-:W-:Y:S01]  /*fbc0*/  DADD R2, R16, R36 ;  /* 0x0000000010027229 */ /* 0x008fe20000000024 */
[----:B------:R-:W-:Y:S01]  /*fbd0*/  SEL R45, R57, R12, !P4 ;  /* 0x0000000c392d7207 */ /* 0x000fe20006000000 */
[----:B------:R-:W-:Y:S01]  /*fbe0*/  DADD R48, R18, R38 ;  /* 0x0000000012307229 */ /* 0x000fe20000000026 */
[----:B------:R-:W-:Y:S02]  /*fbf0*/  SEL R41, R59, R13, !P4 ;  /* 0x0000000d3b297207 */ /* 0x000fe40006000000 */
[----:B------:R-:W0:Y:S01]  /*fc00*/  LDS.128 R12, [UR4+0xa0] ;  /* 0x0000a004ff0c7984 */ /* 0x000e220008000c00 */
[----:B------:R-:W-:-:S02]  /*fc10*/  FSEL R19, R19, RZ, !P5 ;  /* 0x000000ff13137208 */ /* 0x000fc40006800000 */
[----:B----4-:R-:W-:Y:S02]  /*fc20*/  ISETP.NE.U32.AND P2, PT, R6, RZ, PT ;  /* 0x000000ff0600720c */ /* 0x010fe40003f45070 */
[----:B------:R-:W-:Y:S02]  /*fc30*/  FSEL R16, R2, R36, !P3 ;  /* 0x0000002402107208 */ /* 0x000fe40005800000 */
[----:B------:R-:W-:Y:S02]  /*fc40*/  FSEL R17, R3, R37, !P3 ;  /* 0x0000002503117208 */ /* 0x000fe40005800000 */
[----:B------:R-:W-:Y:S01]  /*fc50*/  FSEL R47, R16, R47, !P4 ;  /* 0x0000002f102f7208 */ /* 0x000fe20006000000 */
[----:B------:R-:W1:Y:S01]  /*fc60*/  LDS.64 R2, [UR4+0xc0] ;  /* 0x0000c004ff027984 */ /* 0x000e620008000a00 */
[----:B------:R-:W-:Y:S02]  /*fc70*/  FSEL R55, R17, R55, !P4 ;  /* 0x0000003711377208 */ /* 0x000fe40006000000 */
[----:B------:R-:W-:Y:S01]  /*fc80*/  DADD R16, R24, R16 ;  /* 0x0000000018107229 */ /* 0x000fe20000000010 */
[----:B------:R-:W-:-:S02]  /*fc90*/  FSEL R39, R49, R39, !P3 ;  /* 0x0000002731277208 */ /* 0x000fc40005800000 */
[----:B------:R-:W-:Y:S02]  /*fca0*/  ISETP.NE.AND.EX P2, PT, R7, RZ, PT, P2 ;  /* 0x000000ff0700720c */ /* 0x000fe40003f45320 */
[----:B------:R-:W-:Y:S02]  /*fcb0*/  FSEL R51, R18, RZ, !P5 ;  /* 0x000000ff12337208 */ /* 0x000fe40006800000 */
[----:B------:R-:W-:Y:S02]  /*fcc0*/  FSEL R49, R39, R19, !P4 ;  /* 0x0000001327317208 */ /* 0x000fe40006000000 */
[----:B------:R-:W-:Y:S02]  /*fcd0*/  FSEL R38, R48, R38, !P3 ;  /* 0x0000002630267208 */ /* 0x000fe40005800000 */
[----:B------:R-:W-:Y:S02]  /*fce0*/  FSEL R36, R16, R24, !P2 ;  /* 0x0000001810247208 */ /* 0x000fe40005000000 */
[----:B------:R-:W-:-:S02]  /*fcf0*/  FSEL R37, R17, R25, !P2 ;  /* 0x0000001911257208 */ /* 0x000fc40005000000 */
[----:B------:R-:W2:Y:S01]  /*fd00*/  LDS.128 R16, [UR4+0xd0] ;  /* 0x0000d004ff107984 */ /* 0x000ea20008000c00 */
[----:B------:R-:W-:Y:S02]  /*fd10*/  IADD3 R57, P6, PT, R6, R57, RZ ;  /* 0x0000003906397210 */ /* 0x000fe40007fde0ff */
[----:B------:R-:W-:Y:S01]  /*fd20*/  FSEL R51, R38, R51, !P4 ;  /* 0x0000003326337208 */ /* 0x000fe20006000000 */
[----:B------:R-:W-:Y:S01]  /*fd30*/  DADD R38, R26, R38 ;  /* 0x000000001a267229 */ /* 0x000fe20000000026 */
[C---:B------:R-:W-:Y:S01]  /*fd40*/  @!P3 VIMNMX R46, PT, PT, R8.reuse, R46, PT ;  /* 0x0000002e082eb248 */ /* 0x040fe20003fe0100 */
[----:B------:R-:W-:Y:S01]  /*fd50*/  IMAD.X R59, R7, 0x1, R59, P6 ;  /* 0x00000001073b7824 */ /* 0x000fe200030e063b */
[----:B------:R-:W-:Y:S02]  /*fd60*/  SEL R7, R8, RZ, !P5 ;  /* 0x000000ff08077207 */ /* 0x000fe40006800000 */
[----:B------:R-:W-:Y:S02]  /*fd70*/  ISETP.NE.AND P6, PT, R30, 0x3, PT ;  /* 0x000000031e00780c */ /* 0x000fe40003fc5270 */
[----:B------:R-:W-:-:S02]  /*fd80*/  SEL R8, R46, R7, !P4 ;  /* 0x000000072e087207 */ /* 0x000fc40006000000 */
[----:B------:R-:W3:Y:S01]  /*fd90*/  LDS.64 R6, [UR4+0xf0] ;  /* 0x0000f004ff067984 */ /* 0x000ee20008000a00 */
[----:B------:R-:W-:Y:S02]  /*fda0*/  FSEL R38, R38, R26, !P2 ;  /* 0x0000001a26267208 */ /* 0x000fe40005000000 */
[----:B------:R-:W-:Y:S02]  /*fdb0*/  FSEL R39, R39, R27, !P2 ;  /* 0x0000001b27277208 */ /* 0x000fe40005000000 */
[----:B------:R-:W-:Y:S01]  /*fdc0*/  ISETP.NE.U32.AND P3, PT, R42, RZ, PT ;  /* 0x000000ff2a00720c */ /* 0x000fe20003f65070 */
[----:B------:R-:W4:Y:S01]  /*fdd0*/  LDS.128 R24, [UR4+0x100] ;  /* 0x00010004ff187984 */ /* 0x000f220008000c00 */
[----:B------:R-:W-:Y:S02]  /*fde0*/  SEL R48, R57, R45, !P6 ;  /* 0x0000002d39307207 */ /* 0x000fe40007000000 */
[----:B------:R-:W-:Y:S02]  /*fdf0*/  FSEL R51, R38, R51, !P6 ;  /* 0x0000003326337208 */ /* 0x000fe40007000000 */
[----:B------:R-:W-:Y:S01]  /*fe00*/  FSEL R49, R39, R49, !P6 ;  /* 0x0000003127317208 */ /* 0x000fe20007000000 */
[----:B0-----:R-:W-:Y:S01]  /*fe10*/  DADD R38, R14, R38 ;  /* 0x000000000e267229 */ /* 0x001fe20000000026 */
[----:B------:R-:W-:-:S02]  /*fe20*/  ISETP.NE.AND.EX P3, PT, R43, RZ, PT, P3 ;  /* 0x000000ff2b00720c */ /* 0x000fc40003f65330 */
[----:B------:R-:W-:Y:S02]  /*fe30*/  FSEL R47, R36, R47, !P6 ;  /* 0x0000002f242f7208 */ /* 0x000fe40007000000 */
[----:B------:R-:W-:Y:S01]  /*fe40*/  FSEL R45, R37, R55, !P6 ;  /* 0x00000037252d7208 */ /* 0x000fe20007000000 */
[----:B------:R-:W-:Y:S01]  /*fe50*/  DADD R36, R12, R36 ;  /* 0x000000000c247229 */ /* 0x000fe20000000024 */
[----:B------:R-:W-:Y:S02]  /*fe60*/  IADD3 R57, P4, PT, R42, R57, RZ ;  /* 0x000000392a397210 */ /* 0x000fe40007f9e0ff */
[----:B------:R-:W-:Y:S02]  /*fe70*/  SEL R50, R59, R41, !P6 ;  /* 0x000000293b327207 */ /* 0x000fe40007000000 */
[----:B------:R-:W-:Y:S01]  /*fe80*/  @!P2 VIMNMX R35, PT, PT, R46, R35, PT ;  /* 0x000000232e23a248 */ /* 0x000fe20003fe0100 */
[----:B------:R-:W-:Y:S01]  /*fe90*/  IMAD.X R59, R43, 0x1, R59, P4 ;  /* 0x000000012b3b7824 */ /* 0x000fe200020e063b */
[----:B------:R-:W-:Y:S01]  /*fea0*/  FSEL R14, R38, R14, !P3 ;  /* 0x0000000e260e7208 */ /* 0x000fe20005800000 */
[----:B------:R-:W0:Y:S01]  /*feb0*/  LDS.64 R42, [UR4+0x120] ;  /* 0x00012004ff2a7984 */ /* 0x000e220008000a00 */
[----:B------:R-:W-:-:S02]  /*fec0*/  FSEL R15, R39, R15, !P3 ;  /* 0x0000000f270f7208 */ /* 0x000fc40005800000 */
[----:B------:R-:W-:Y:S02]  /*fed0*/  ISETP.NE.AND P4, PT, R30, 0x4, PT ;  /* 0x000000041e00780c */ /* 0x000fe40003f85270 */
[----:B------:R-:W-:Y:S02]  /*fee0*/  FSEL R12, R36, R12, !P3 ;  /* 0x0000000c240c7208 */ /* 0x000fe40005800000 */
[----:B------:R-:W-:Y:S02]  /*fef0*/  FSEL R13, R37, R13, !P3 ;  /* 0x0000000d250d7208 */ /* 0x000fe40005800000 */
[C---:B------:R-:W-:Y:S01]  /*ff00*/  SEL R55, R35.reuse, R8, !P6 ;  /* 0x0000000823377207 */ /* 0x040fe20007000000 */
[----:B------:R-:W0:Y:S01]  /*ff10*/  LDS.128 R36, [UR4+0x130] ;  /* 0x00013004ff247984 */ /* 0x000e220008000c00 */
[----:B------:R-:W-:Y:S02]  /*ff20*/  @!P3 VIMNMX R44, PT, PT, R35, R44, PT ;  /* 0x0000002c232cb248 */ /* 0x000fe40003fe0100 */
[----:B------:R-:W-:Y:S01]  /*ff30*/  SEL R48, R57, R48, !P4 ;  /* 0x0000003039307207 */ /* 0x000fe20006000000 */
[----:B------:R-:W0:Y:S01]  /*ff40*/  LDS R8, [UR4+0x110] ;  /* 0x00011004ff087984 */ /* 0x000e220008000800 */
[----:B-1----:R-:W-:-:S02]  /*ff50*/  IADD3 R35, P6, PT, R2, R57, RZ ;  /* 0x0000003902237210 */ /* 0x002fc40007fde0ff */
[----:B------:R-:W-:Y:S02]  /*ff60*/  FSEL R51, R14, R51, !P4 ;  /* 0x000000330e337208 */ /* 0x000fe40006000000 */
[----:B------:R-:W-:Y:S01]  /*ff70*/  FSEL R57, R15, R49, !P4 ;  /* 0x000000310f397208 */ /* 0x000fe20006000000 */
[----:B--2---:R-:W-:Y:S01]  /*ff80*/  DADD R14, R18, R14 ;  /* 0x00000000120e7229 */ /* 0x004fe2000000000e */
[----:B------:R-:W-:Y:S02]  /*ff90*/  FSEL R47, R12, R47, !P4 ;  /* 0x0000002f0c2f7208 */ /* 0x000fe40006000000 */
[----:B------:R-:W-:Y:S01]  /*ffa0*/  FSEL R41, R13, R45, !P4 ;  /* 0x0000002d0d297208 */ /* 0x000fe20006000000 */
[----:B------:R-:W-:Y:S01]  /*ffb0*/  DADD R12, R16, R12 ;  /* 0x00000000100c7229 */ /* 0x000fe2000000000c */
[----:B------:R-:W-:Y:S02]  /*ffc0*/  ISETP.NE.U32.AND P2, PT, R2, RZ, PT ;  /* 0x000000ff0200720c */ /* 0x000fe40003f45070 */
[----:B------:R-:W-:Y:S01]  /*ffd0*/  ISETP.NE.AND P3, PT, R30, 0x5, PT ;  /* 0x000000051e00780c */ /* 0x000fe20003f65270 */
[----:B------:R1:W-:Y:S01]  /*ffe0*/  SHFL.UP PT, R2, R4, 0x1, RZ ;  /* 0x0420000004027989 */ /* 0x0003e200000e00ff */
[C---:B------:R-:W-:Y:S01]  /*fff0*/  ISETP.NE.AND.EX P2, PT, R3.reuse, RZ, PT, P2 ;  /* 0x000000ff0300720c */ /* 0x040fe20003f45320 */
[----:B------:R-:W-:Y:S01]  /*10000*/  IMAD.X R3, R3, 0x1, R59, P6 ;  /* 0x0000000103037824 */ /* 0x000fe200030e063b */
[----:B------:R-:W-:-:S02]  /*10010*/  SEL R48, R35, R48, !P3 ;  /* 0x0000003023307207 */ /* 0x000fc40005800000 */
[----:B------:R-:W-:Y:S02]  /*10020*/  FSEL R14, R14, R18, !P2 ;  /* 0x000000120e0e7208 */ /* 0x000fe40005000000 */
[----:B------:R-:W-:Y:S02]  /*10030*/  FSEL R12, R12, R16, !P2 ;  /* 0x000000100c0c7208 */ /* 0x000fe40005000000 */
[----:B------:R-:W-:Y:S02]  /*10040*/  FSEL R49, R14, R51, !P3 ;  /* 0x000000330e317208 */ /* 0x000fe40005800000 */
[----:B------:R-:W-:Y:S02]  /*10050*/  FSEL R13, R13, R17, !P2 ;  /* 0x000000110d0d7208 */ /* 0x000fe40005000000 */
[----:B------:R-:W-:Y:S01]  /*10060*/  FSEL R15, R15, R19, !P2 ;  /* 0x000000130f0f7208 */ /* 0x000fe20005000000 */
[----:B------:R-:W2:Y:S01]  /*10070*/  LDS.64 R16, [UR4+0x150] ;  /* 0x00015004ff107984 */ /* 0x000ea20008000a00 */
[----:B------:R-:W-:-:S02]  /*10080*/  FSEL R51, R12, R47, !P3 ;  /* 0x0000002f0c337208 */ /* 0x000fc40005800000 */
[----:B---3--:R-:W-:Y:S01]  /*10090*/  IADD3 R47, P6, PT, R6, R35, RZ ;  /* 0x00000023062f7210 */ /* 0x008fe20007fde0ff */
[----:B----4-:R-:W-:Y:S01]  /*100a0*/  DADD R18, R24, R12 ;  /* 0x0000000018127229 */ /* 0x010fe2000000000c */
[----:B------:R-:W3:Y:S01]  /*100b0*/  LDS R35, [UR4+0x140] ;  /* 0x00014004ff237984 */ /* 0x000ee20008000800 */
[C---:B------:R-:W-:Y:S02]  /*100c0*/  SEL R46, R44.reuse, R55, !P4 ;  /* 0x000000372c2e7207 */ /* 0x040fe40006000000 */
[----:B------:R-:W-:Y:S01]  /*100d0*/  @!P2 VIMNMX R5, PT, PT, R44, R5, PT ;  /* 0x000000052c05a248 */ /* 0x000fe20003fe0100 */
[----:B------:R-:W-:Y:S01]  /*100e0*/  DADD R44, R26, R14 ;  /* 0x000000001a2c7229 */ /* 0x000fe2000000000e */
[----:B------:R-:W-:Y:S02]  /*100f0*/  FSEL R57, R15, R57, !P3 ;  /* 0x000000390f397208 */ /* 0x000fe40005800000 */
[----:B------:R-:W-:Y:S02]  /*10100*/  FSEL R55, R13, R41, !P3 ;  /* 0x000000290d377208 */ /* 0x000fe40005800000 */
[----:B------:R-:W4:Y:S01]  /*10110*/  LDS.128 R12, [UR4+0x160] ;  /* 0x00016004ff0c7984 */ /* 0x000f220008000c00 */
[----:B------:R-:W-:-:S02]  /*10120*/  ISETP.NE.U32.AND P2, PT, R6, RZ, PT ;  /* 0x000000ff0600720c */ /* 0x000fc40003f45070 */
[----:B------:R-:W-:Y:S02]  /*10130*/  SEL R50, R59, R50, !P4 ;  /* 0x000000323b327207 */ /* 0x000fe40006000000 */
[----:B------:R-:W-:Y:S02]  /*10140*/  ISETP.NE.AND.EX P2, PT, R7, RZ, PT, P2 ;  /* 0x000000ff0700720c */ /* 0x000fe40003f45320 */
[C---:B------:R-:W-:Y:S02]  /*10150*/  ISETP.NE.AND P5, PT, R30.reuse, 0x6, PT ;  /* 0x000000061e00780c */ /* 0x040fe40003fa5270 */
[----:B------:R-:W-:Y:S02]  /*10160*/  ISETP.NE.AND P4, PT, R30, 0x7, PT ;  /* 0x000000071e00780c */ /* 0x000fe40003f85270 */
[----:B-1----:R-:W-:Y:S01]  /*10170*/  SEL R4, R3, R50, !P3 ;  /* 0x0000003203047207 */ /* 0x002fe20005800000 */
[----:B------:R-:W1:Y:S01]  /*10180*/  LDS R30, [UR4+0x170] ;  /* 0x00017004ff1e7984 */ /* 0x000e620008000800 */
[----:B------:R-:W-:Y:S01]  /*10190*/  IMAD.X R3, R7, 0x1, R3, P6 ;  /* 0x0000000107037824 */ /* 0x000fe200030e0603 */
[----:B------:R-:W-:-:S02]  /*101a0*/  FSEL R6, R18, R24, !P2 ;  /* 0x0000001812067208 */ /* 0x000fc40005000000 */
[----:B------:R-:W-:Y:S02]  /*101b0*/  FSEL R7, R19, R25, !P2 ;  /* 0x0000001913077208 */ /* 0x000fe40005000000 */
[----:B------:R-:W-:Y:S02]  /*101c0*/  FSEL R18, R44, R26, !P2 ;  /* 0x0000001a2c127208 */ /* 0x000fe40005000000 */
[----:B------:R-:W-:Y:S02]  /*101d0*/  FSEL R19, R45, R27, !P2 ;  /* 0x0000001b2d137208 */ /* 0x000fe40005000000 */
[----:B------:R-:W1:Y:S01]  /*101e0*/  LDS.64 R26, [UR4+0x8] ;  /* 0x00000804ff1a7984 */ /* 0x000e620008000a00 */
[----:B------:R-:W-:Y:S02]  /*101f0*/  SEL R41, R5, R46, !P3 ;  /* 0x0000002e05297207 */ /* 0x000fe40005800000 */
[----:B0-----:R-:W-:Y:S02]  /*10200*/  ISETP.NE.U32.AND P3, PT, R42, RZ, PT ;  /* 0x000000ff2a00720c */ /* 0x001fe40003f65070 */
[----:B------:R-:W-:-:S02]  /*10210*/  FSEL R25, R6, R51, !P5 ;  /* 0x0000003306197208 */ /* 0x000fc40006800000 */
[----:B------:R-:W-:Y:S02]  /*10220*/  ISETP.NE.AND.EX P3, PT, R43, RZ, PT, P3 ;  /* 0x000000ff2b00720c */ /* 0x000fe40003f65330 */
[----:B------:R-:W-:Y:S02]  /*10230*/  FSEL R49, R18, R49, !P5 ;  /* 0x0000003112317208 */ /* 0x000fe40006800000 */
[----:B------:R-:W-:Y:S01]  /*10240*/  FSEL R45, R7, R55, !P5 ;  /* 0x00000037072d7208 */ /* 0x000fe20006800000 */
[----:B------:R-:W-:Y:S01]  /*10250*/  DADD R6, R36, R6 ;  /* 0x0000000024067229 */ /* 0x000fe20000000006 */
[----:B------:R-:W-:Y:S01]  /*10260*/  FSEL R51, R19, R57, !P5 ;  /* 0x0000003913337208 */ /* 0x000fe20006800000 */
[----:B------:R-:W-:Y:S01]  /*10270*/  DADD R18, R38, R18 ;  /* 0x0000000026127229 */ /* 0x000fe20000000012 */
[----:B------:R-:W-:Y:S02]  /*10280*/  @!P2 VIMNMX R8, PT, PT, R5, R8, PT ;  /* 0x000000080508a248 */ /* 0x000fe40003fe0100 */
[----:B------:R-:W-:-:S02]  /*10290*/  SEL R24, R47, R48, !P5 ;  /* 0x000000302f187207 */ /* 0x000fc40006800000 */
[----:B--2---:R-:W-:Y:S02]  /*102a0*/  ISETP.NE.U32.AND P2, PT, R16, RZ, PT ;  /* 0x000000ff1000720c */ /* 0x004fe40003f45070 */
[----:B------:R-:W-:Y:S02]  /*102b0*/  IADD3 R47, P6, PT, R42, R47, RZ ;  /* 0x0000002f2a2f7210 */ /* 0x000fe40007fde0ff */
[----:B------:R-:W-:Y:S02]  /*102c0*/  FSEL R6, R6, R36, !P3 ;  /* 0x0000002406067208 */ /* 0x000fe40005800000 */
[----:B------:R-:W-:Y:S01]  /*102d0*/  FSEL R7, R7, R37, !P3 ;  /* 0x0000002507077208 */ /* 0x000fe20005800000 */
[----:B------:R-:W-:Y:S01]  /*102e0*/  IMAD.X R43, R43, 0x1, R3, P6 ;  /* 0x000000012b2b7824 */ /* 0x000fe200030e0603 */
[----:B------:R-:W-:Y:S02]  /*102f0*/  FSEL R18, R18, R38, !P3 ;  /* 0x0000002612127208 */ /* 0x000fe40005800000 */
[----:B------:R-:W-:-:S02]  /*10300*/  FSEL R19, R19, R39, !P3 ;  /* 0x0000002713137208 */ /* 0x000fc40005800000 */
[----:B---3--:R-:W-:Y:S02]  /*10310*/  @!P3 VIMNMX R35, PT, PT, R8, R35, PT ;  /* 0x000000230823b248 */ /* 0x008fe40003fe0100 */
[----:B------:R-:W-:Y:S02]  /*10320*/  ISETP.GE.U32.AND P3, PT, R53, 0x20, PT ;  /* 0x000000203500780c */ /* 0x000fe40003f66070 */
[----:B------:R-:W-:Y:S02]  /*10330*/  ISETP.NE.AND.EX P2, PT, R17, RZ, PT, P2 ;  /* 0x000000ff1100720c */ /* 0x000fe40003f45320 */
[----:B------:R-:W-:Y:S02]  /*10340*/  SEL R5, R47, R24, !P4 ;  /* 0x000000182f057207 */ /* 0x000fe40006000000 */
[----:B------:R-:W-:Y:S01]  /*10350*/  FSEL R36, R6, R25, !P4 ;  /* 0x0000001906247208 */ /* 0x000fe20006000000 */
[----:B----4-:R-:W-:Y:S01]  /*10360*/  DADD R24, R12, R6 ;  /* 0x000000000c187229 */ /* 0x010fe20000000006 */
[----:B------:R-:W-:-:S02]  /*10370*/  FSEL R38, R18, R49, !P4 ;  /* 0x0000003112267208 */ /* 0x000fc40006000000 */
[----:B------:R-:W-:Y:S01]  /*10380*/  FSEL R39, R19, R51, !P4 ;  /* 0x0000003313277208 */ /* 0x000fe20006000000 */
[----:B------:R-:W-:Y:S01]  /*10390*/  DADD R18, R14, R18 ;  /* 0x000000000e127229 */ /* 0x000fe20000000012 */
[----:B------:R-:W-:Y:S02]  /*103a0*/  SEL R42, R3, R4, !P5 ;  /* 0x00000004032a7207 */ /* 0x000fe40006800000 */
[----:B------:R-:W-:Y:S01]  /*103b0*/  SEL R6, R8, R41, !P5 ;  /* 0x0000002908067207 */ /* 0x000fe20006800000 */
[----:B------:R-:W0:Y:S01]  /*103c0*/  SHFL.UP PT, R3, R28, 0x1, RZ ;  /* 0x042000001c037989 */ /* 0x000e2200000e00ff */
[----:B------:R-:W-:Y:S01]  /*103d0*/  IADD3 R54, P5, PT, R16, R47, RZ ;  /* 0x0000002f10367210 */ /* 0x000fe20007fbe0ff */
[----:B------:R-:W-:Y:S01]  /*103e0*/  IMAD.MOV.U32 R16, RZ, RZ, R32 ;  /* 0x000000ffff107224 */ /* 0x000fe200078e0020 */
[----:B------:R-:W-:Y:S01]  /*103f0*/  FSEL R13, R25, R13, !P2 ;  /* 0x0000000d190d7208 */ /* 0x000fe20005000000 */
[----:B------:R2:W3:Y:S01]  /*10400*/  SHFL.UP PT, R4, R29, 0x1, RZ ;  /* 0x042000001d047989 */ /* 0x0004e200000e00ff */
[----:B------:R-:W-:Y:S01]  /*10410*/  FSEL R37, R7, R45, !P4 ;  /* 0x0000002d07257208 */ /* 0x000fe20006000000 */
[----:B------:R-:W-:Y:S01]  /*10420*/  IMAD.X R55, R17, 0x1, R43, P5 ;  /* 0x0000000111377824 */ /* 0x000fe200028e062b */
[----:B------:R-:W-:Y:S01]  /*10430*/  FSEL R14, R18, R14, !P2 ;  /* 0x0000000e120e7208 */ /* 0x000fe20005000000 */
[----:B------:R-:W-:Y:S01]  /*10440*/  IMAD.MOV.U32 R17, RZ, RZ, R33 ;  /* 0x000000ffff117224 */ /* 0x000fe200078e0021 */
[----:B------:R-:W-:Y:S01]  /*10450*/  FSEL R15, R19, R15, !P2 ;  /* 0x0000000f130f7208 */ /* 0x000fe20005000000 */
[----:B------:R-:W-:Y:S01]  /*10460*/  IMAD.MOV.U32 R18, RZ, RZ, R40 ;  /* 0x000000ffff127224 */ /* 0x000fe200078e0028 */
[----:B------:R-:W-:Y:S01]  /*10470*/  FSEL R12, R24, R12, !P2 ;  /* 0x0000000c180c7208 */ /* 0x000fe20005000000 */
[----:B------:R-:W-:Y:S01]  /*10480*/  IMAD.MOV.U32 R19, RZ, RZ, R31 ;  /* 0x000000ffff137224 */ /* 0x000fe200078e001f */
[----:B--2---:R-:W-:-:S02]  /*10490*/  SEL R29, R43, R42, !P4 ;  /* 0x0000002a2b1d7207 */ /* 0x004fc40006000000 */
[C---:B------:R-:W-:Y:S02]  /*104a0*/  SEL R25, R35.reuse, R6, !P4 ;  /* 0x0000000623197207 */ /* 0x040fe40006000000 */
[----:B-1----:R-:W-:Y:S01]  /*104b0*/  @!P2 VIMNMX R30, PT, PT, R35, R30, PT ;  /* 0x0000001e231ea248 */ /* 0x002fe20003fe0100 */
[----:B------:R-:W-:Y:S06]  /*104c0*/  @!P3 BRA `(.L_x_873) ;  /* 0x000000000058b947 */ /* 0x000fec0003800000 */
[C---:B0-----:R-:W-:Y:S01]  /*104d0*/  ISETP.NE.U32.AND P2, PT, R3.reuse, RZ, PT ;  /* 0x000000ff0300720c */ /* 0x041fe20003f45070 */
[----:B------:R-:W-:Y:S01]  /*104e0*/  IMAD.MOV.U32 R8, RZ, RZ, R38 ;  /* 0x000000ffff087224 */ /* 0x000fe200078e0026 */
[----:B------:R-:W-:Y:S01]  /*104f0*/  ISETP.NE.AND P4, PT, R74, RZ, PT ;  /* 0x000000ff4a00720c */ /* 0x000fe20003f85270 */
[----:B------:R-:W-:Y:S01]  /*10500*/  IMAD.MOV.U32 R9, RZ, RZ, R39 ;  /* 0x000000ffff097224 */ /* 0x000fe200078e0027 */
[C---:B---3--:R-:W-:Y:S01]  /*10510*/  ISETP.NE.AND.EX P2, PT, R4.reuse, RZ, PT, P2 ;  /* 0x000000ff0400720c */ /* 0x048fe20003f45320 */
[----:B------:R-:W-:Y:S01]  /*10520*/  DADD R6, R16, R36 ;  /* 0x0000000010067229 */ /* 0x000fe20000000024 */
[----:B------:R-:W-:Y:S02]  /*10530*/  SEL R10, R3, RZ, P4 ;  /* 0x000000ff030a7207 */ /* 0x000fe40002000000 */
[----:B------:R-:W-:Y:S01]  /*10540*/  SEL R4, R4, RZ, P4 ;  /* 0x000000ff04047207 */ /* 0x000fe20002000000 */
[----:B------:R-:W-:Y:S01]  /*10550*/  DADD R8, R18, R8 ;  /* 0x0000000012087229 */ /* 0x000fe20000000008 */
        /* <DEDUP_REMOVED lines=13> */
.L_x_873:
[----:B------:R-:W1:Y:S01]  /*10630*/  LDC.64 R32, c[0x0][0x3d0] ;  /* 0x0000f400ff207b82 */ /* 0x000e620000000a00 */
[----:B------:R-:W-:Y:S01]  /*10640*/  ISETP.NE.AND P2, PT, R53, RZ, PT ;  /* 0x000000ff3500720c */ /* 0x000fe20003f45270 */
[----:B------:R-:W-:Y:S01]  /*10650*/  BSSY.RECONVERGENT B0, `(.L_x_875) ;  /* 0x0000015000007945 */ /* 0x000fe20003800200 */
[----:B-1----:R-:W-:-:S11]  /*10660*/  IMAD.WIDE.U32 R32, R52, 0x4, R32 ;  /* 0x0000000434207825 */ /* 0x002fd600078e0020 */
[----:B------:R-:W-:Y:S05]  /*10670*/  @P2 BRA `(.L_x_876) ;  /* 0x0000000000482947 */ /* 0x000fea0003800000 */
[----:B------:R-:W1:Y:S01]  /*10680*/  LDC.64 R6, c[0x0][0x3d8] ;  /* 0x0000f600ff067b82 */ /* 0x000e620000000a00 */
[----:B------:R-:W-:Y:S01]  /*10690*/  IMAD.MOV.U32 R8, RZ, RZ, R30 ;  /* 0x000000ffff087224 */ /* 0x000fe200078e001e */
[----:B------:R-:W-:Y:S01]  /*106a0*/  STS.128 [UR4+0x240], R12 ;  /* 0x0002400cff007988 */ /* 0x000fe20008000c04 */
[----:B------:R-:W-:Y:S02]  /*106b0*/  IMAD.MOV.U32 R24, RZ, RZ, R54 ;  /* 0x000000ffff187224 */ /* 0x000fe400078e0036 */
[----:B------:R-:W-:Y:S01]  /*106c0*/  IMAD.MOV.U32 R25, RZ, RZ, R55 ;  /* 0x000000ffff197224 */ /* 0x000fe200078e0037 */
[----:B------:R2:W-:Y:S01]  /*106d0*/  STS.128 [UR4+0x250], R8 ;  /* 0x00025008ff007988 */ /* 0x0005e20008000c04 */
[----:B------:R-:W-:-:S03]  /*106e0*/  IMAD.MOV.U32 R5, RZ, RZ, 0x64 ;  /* 0x00000064ff057424 */ /* 0x000fc600078e00ff */
[----:B------:R4:W-:Y:S04]  /*106f0*/  STS.64 [UR4+0x238], R26 ;  /* 0x0002381aff007988 */ /* 0x0009e80008000a04 */
[----:B------:R4:W-:Y:S01]  /*10700*/  STS.64 [UR4+0x230], R24 ;  /* 0x00023018ff007988 */ /* 0x0009e20008000a04 */
[----:B--2---:R-:W-:Y:S02]  /*10710*/  IMAD.MOV.U32 R8, RZ, RZ, R30 ;  /* 0x000000ffff087224 */ /* 0x004fe400078e001e */
[----:B-1----:R-:W-:-:S05]  /*10720*/  IMAD.WIDE.U32 R6, R52, 0x30, R6 ;  /* 0x0000003034067825 */ /* 0x002fca00078e0006 */
[----:B------:R4:W-:Y:S04]  /*10730*/  ST.E.128.STRONG.GPU desc[UR8][R6.64+0x600], R24 ;  /* 0x0006001806007985 */ /* 0x0009e8000c10fd08 */
[----:B------:R4:W-:Y:S04]  /*10740*/  ST.E.128.STRONG.GPU desc[UR8][R6.64+0x620], R8 ;  /* 0x0006200806007985 */ /* 0x0009e8000c10fd08 */
[----:B------:R4:W-:Y:S01]  /*10750*/  ST.E.128.STRONG.GPU desc[UR8][R6.64+0x610], R12 ;  /* 0x0006100c06007985 */ /* 0x0009e2000c10fd08 */
[----:B------:R-:W-:Y:S06]  /*10760*/  MEMBAR.ALL.GPU ;  /* 0x0000000000007992 */ /* 0x000fec000000a000 */
[----:B------:R-:W-:-:S00]  /*10770*/  ERRBAR ;  /* 0x00000000000079ab */ /* 0x000fc00000000000 */
[----:B------:R-:W-:Y:S06]  /*10780*/  CGAERRBAR ;  /* 0x00000000000075ab */ /* 0x000fec0000000000 */
[----:B------:R4:W-:Y:S02]  /*10790*/  ST.E.STRONG.GPU desc[UR8][R32.64+0x80], R5 ;  /* 0x0000800520007985 */ /* 0x0009e4000c10f908 */
.L_x_876:
[----:B------:R-:W-:Y:S05]  /*107a0*/  BSYNC.RECONVERGENT B0 ;  /* 0x0000000000007941 */ /* 0x000fea0003800200 */
.L_x_875:
[----:B------:R-:W1:Y:S01]  /*107b0*/  LDCU UR5, c[0x0][0x370] ;  /* 0x00006e00ff0577ac */ /* 0x000e620008000800 */
[----:B----4-:R-:W-:-:S05]  /*107c0*/  LOP3.LUT R7, RZ, R53, RZ, 0x33, !PT ;  /* 0x00000035ff077212 */ /* 0x010fca00078e33ff */
[----:B------:R-:W-:Y:S01]  /*107d0*/  IMAD.IADD R31, R7, 0x1, R52 ;  /* 0x00000001071f7824 */ /* 0x000fe200078e0234 */
[----:B-1----:R-:W-:-:S09]  /*107e0*/  UISETP.GT.U32.AND UP0, UPT, UR5, 0x1f3, UPT ;  /* 0x000001f30500788c */ /* 0x002fd2000bf04070 */
[----:B------:R-:W-:Y:S05]  /*107f0*/  BRA.U UP0, `(.L_x_877) ;  /* 0x0000000100087547 */ /* 0x000fea000b800000 */
[----:B------:R1:W-:Y:S06]  /*10800*/  MEMBAR.SC.CTA ;  /* 0x0000000000007992 */ /* 0x0003ec0000000000 */
[----:B-1----:R-:W-:Y:S05]  /*10810*/  BRA `(.L_x_878) ;  /* 0x0000000000087947 */ /* 0x002fea0003800000 */
.L_x_877:
[----:B------:R-:W-:Y:S05]  /*10820*/  NANOSLEEP 0x1c2 ;  /* 0x000001c20000795d */ /* 0x000fea0003800000 */
[----:B------:R-:W-:Y:S01]  /*10830*/  NOP ;  /* 0x0000000000007918 */ /* 0x000fe20000000000 */
.L_x_878:
[----:B------:R-:W-:-:S07]  /*10840*/  IMAD.WIDE R6, R7, 0x4, R32 ;  /* 0x0000000407067825 */ /* 0x000fce00078e0220 */
.L_x_880:
        /* <DEDUP_REMOVED lines=10> */
.L_x_1275:
        /* <DEDUP_REMOVED lines=9> */
[----:B------:R-:W1:Y:S02]  /*10980*/  LDC.64 R6, c[0x0][0x3d8] ;  /* 0x0000f600ff067b82 */ /* 0x000e640000000a00 */
[----:B-1----:R-:W-:-:S05]  /*10990*/  IMAD.WIDE R6, R31, 0x30, R6 ;  /* 0x000000301f067825 */ /* 0x002fca00078e0206 */
[----:B------:R-:W2:Y:S04]  /*109a0*/  LD.E.128.STRONG.GPU R36, desc[UR8][R6.64+0x600] ;  /* 0x0006000806247980 */ /* 0x000ea8000c10fd00 */
[----:B------:R-:W4:Y:S04]  /*109b0*/  LD.E.128.STRONG.GPU R24, desc[UR8][R6.64+0x620] ;  /* 0x0006200806187980 */ /* 0x000f28000c10fd00 */
[----:B------:R1:W5:Y:S01]  /*109c0*/  LD.E.128.STRONG.GPU R8, desc[UR8][R6.64+0x610] ;  /* 0x0006100806087980 */ /* 0x000362000c10fd00 */
[--C-:B--2---:R-:W-:Y:S02]  /*109d0*/  SHF.R.U64 R41, R38, 0x8, R39.reuse ;  /* 0x0000000826297819 */ /* 0x104fe40000001227 */
[----:B------:R-:W-:-:S02]  /*109e0*/  SHF.R.U32.HI R5, RZ, 0x8, R39 ;  /* 0x00000008ff057819 */ /* 0x000fc40000011627 */
[C-C-:B------:R-:W-:Y:S02]  /*109f0*/  SHF.R.U64 R44, R38.reuse, 0x10, R39.reuse ;  /* 0x00000010262c7819 */ /* 0x140fe40000001227 */
[C-C-:B------:R-:W-:Y:S02]  /*10a00*/  SHF.R.U64 R35, R38.reuse, 0x18, R39.reuse ;  /* 0x0000001826237819 */ /* 0x140fe40000001227 */
[--C-:B------:R-:W-:Y:S02]  /*10a10*/  SHF.R.U32.HI R42, RZ, 0x10, R39.reuse ;  /* 0x00000010ff2a7819 */ /* 0x100fe40000011627 */
[----:B------:R-:W-:Y:S02]  /*10a20*/  SHF.R.U32.HI R29, RZ, 0x18, R39 ;  /* 0x00000018ff1d7819 */ /* 0x000fe40000011627 */
[----:B------:R-:W-:Y:S02]  /*10a30*/  PRMT R28, R38, 0x3340, R41 ;  /* 0x00003340261c7816 */ /* 0x000fe40000000029 */
[----:B------:R-:W-:-:S02]  /*10a40*/  PRMT R38, R39, 0x3340, R5 ;  /* 0x0000334027267816 */ /* 0x000fc40000000005 */
[----:B------:R-:W-:Y:S01]  /*10a50*/  PRMT R5, R44, 0x3340, R35 ;  /* 0x000033402c057816 */ /* 0x000fe20000000023 */
[----:B------:R-:W-:Y:S01]  /*10a60*/  IMAD.MOV.U32 R44, RZ, RZ, R37 ;  /* 0x000000ffff2c7224 */ /* 0x000fe200078e0025 */
[----:B------:R-:W-:Y:S01]  /*10a70*/  PRMT R29, R42, 0x3340, R29 ;  /* 0x000033402a1d7816 */ /* 0x000fe2000000001d */
[----:B------:R-:W-:Y:S01]  /*10a80*/  IMAD.MOV.U32 R35, RZ, RZ, R36 ;  /* 0x000000ffff237224 */ /* 0x000fe200078e0024 */
[----:B----4-:R-:W-:Y:S02]  /*10a90*/  SHF.R.U64 R39, R26, 0x8, R27 ;  /* 0x000000081a277819 */ /* 0x010fe4000000121b */
[----:B------:R-:W-:Y:S02]  /*10aa0*/  PRMT R5, R28, 0x5410, R5 ;  /* 0x000054101c057816 */ /* 0x000fe40000000005 */
[----:B-1----:R-:W-:Y:S02]  /*10ab0*/  PRMT R6, R38, 0x5410, R29 ;  /* 0x0000541026067816 */ /* 0x002fe4000000001d */
[----:B------:R-:W-:-:S02]  /*10ac0*/  SHF.R.U32.HI R7, RZ, 0x8, R27 ;  /* 0x00000008ff077819 */ /* 0x000fc4000001161b */
[C-C-:B------:R-:W-:Y:S02]  /*10ad0*/  SHF.R.U64 R42, R26.reuse, 0x10, R27.reuse ;  /* 0x000000101a2a7819 */ /* 0x140fe4000000121b */
[C-C-:B------:R-:W-:Y:S02]  /*10ae0*/  SHF.R.U64 R37, R26.reuse, 0x18, R27.reuse ;  /* 0x000000181a257819 */ /* 0x140fe4000000121b */
        /* <DEDUP_REMOVED lines=15> */
.L_x_882:
        /* <DEDUP_REMOVED lines=37> */
.L_x_883:
[----:B------:R-:W-:Y:S05]  /*10e30*/  BSYNC.RECONVERGENT B0 ;  /* 0x0000000000007941 */ /* 0x000fea0003800200 */
.L_x_881:
[----:B------:R-:W-:-:S03]  /*10e40*/  UMOV UR5, 0xffffffff ;  /* 0xffffffff00057882 */ /* 0x000fc60000000000 */
[----:B------:R-:W-:Y:S05]  /*10e50*/  BRA.DIV UR5, `(.L_x_884) ;  /* 0x0000007205d07947 */ /* 0x000fea000b800000 */
[----:B------:R-:W1:Y:S01]  /*10e60*/  S2R R75, SR_GEMASK ;  /* 0x00000000004b7919 */ /* 0x000e620000003c00 */
[----:B------:R-:W-:-:S04]  /*10e70*/  VOTE.ANY R52, PT, !P2 ;  /* 0x0000000000347806 */ /* 0x000fc800050e0100 */
[----:B-1----:R-:W-:-:S05]  /*10e80*/  LOP3.LUT R52, R52, 0x80000000, R75, 0xec, !PT ;  /* 0x8000000034347812 */ /* 0x002fca00078eec4b */
[----:B------:R-:W-:-:S05]  /*10e90*/  VIADD R25, R52, 0xffffffff ;  /* 0xffffffff34197836 */ /* 0x000fca0000000000 */
[----:B------:R-:W-:-:S04]  /*10ea0*/  LOP3.LUT R25, R52, R25, RZ, 0xc, !PT ;  /* 0x0000001934197212 */ /* 0x000fc800078e0cff */
[----:B------:R-:W1:Y:S02]  /*10eb0*/  POPC R45, R25 ;  /* 0x00000019002d7309 */ /* 0x000e640000000000 */
[----:B-1----:R1:W2:Y:S04]  /*10ec0*/  SHFL.DOWN PT, R38, R35, 0x1, R45 ;  /* 0x0820000023267989 */ /* 0x0022a800000e002d */
[----:B------:R1:W4:Y:S02]  /*10ed0*/  SHFL.DOWN PT, R39, R44, 0x1, R45 ;  /* 0x082000002c277989 */ /* 0x00032400000e002d */
.L_x_1280:
[----:B------:R-:W-:-:S03]  /*10ee0*/  UMOV UR5, 0xffffffff ;  /* 0xffffffff00057882 */ /* 0x000fc60000000000 */
[----:B------:R-:W-:Y:S05]  /*10ef0*/  BRA.DIV UR5, `(.L_x_885) ;  /* 0x00000076050c7947 */ /* 0x000fea000b800000 */
.L_x_1283:
[----:B------:R-:W-:-:S03]  /*10f00*/  UMOV UR5, 0xffffffff ;  /* 0xffffffff00057882 */ /* 0x000fc60000000000 */
[----:B------:R-:W-:Y:S05]  /*10f10*/  BRA.DIV UR5, `(.L_x_886) ;  /* 0x0000007605287947 */ /* 0x000fea000b800000 */
.L_x_1286:
[----:B------:R-:W-:-:S03]  /*10f20*/  UMOV UR5, 0xffffffff ;  /* 0xffffffff00057882 */ /* 0x000fc60000000000 */
[----:B------:R-:W-:Y:S05]  /*10f30*/  BRA.DIV UR5, `(.L_x_887) ;  /* 0x0000007605447947 */ /* 0x000fea000b800000 */
[----:B-----5:R0:W0:Y:S04]  /*10f40*/  SHFL.DOWN PT, R36, R8, 0x1, R45 ;  /* 0x0820000008247989 */ /* 0x02002800000e002d */
[----:B------:R0:W0:Y:S04]  /*10f50*/  SHFL.DOWN PT, R37, R9, 0x1, R45 ;  /* 0x0820000009257989 */ /* 0x00002800000e002d */
[----:B------:R0:W0:Y:S04]  /*10f60*/  SHFL.DOWN PT, R26, R10, 0x1, R45 ;  /* 0x082000000a1a7989 */ /* 0x00002800000e002d */
[----:B------:R0:W0:Y:S04]  /*10f70*/  SHFL.DOWN PT, R27, R11, 0x1, R45 ;  /* 0x082000000b1b7989 */ /* 0x00002800000e002d */
[----:B------:R0:W0:Y:S02]  /*10f80*/  SHFL.DOWN PT, R25, R24, 0x1, R45 ;  /* 0x0820000018197989 */ /* 0x00002400000e002d */
.L_x_1293:
[----:B------:R-:W-:Y:S01]  /*10f90*/  UMOV UR5, 0xffffffff ;  /* 0xffffffff00057882 */ /* 0x000fe20000000000 */
[----:B------:R-:W-:Y:S02]  /*10fa0*/  ISETP.GE.AND P2, PT, R74, R45, PT ;  /* 0x0000002d4a00720c */ /* 0x000fe40003f46270 */
[----:B------:R-:W-:Y:S11]  /*10fb0*/  BRA.DIV UR5, `(.L_x_888) ;  /* 0x0000007605a47947 */ /* 0x000ff6000b800000 */
.L_x_1296:
[----:B------:R-:W-:-:S03]  /*10fc0*/  UMOV UR5, 0xffffffff ;  /* 0xffffffff00057882 */ /* 0x000fc60000000000 */
[----:B------:R-:W-:Y:S05]  /*10fd0*/  BRA.DIV UR5, `(.L_x_889) ;  /* 0x0000007605c07947 */ /* 0x000fea000b800000 */
.L_x_1299:
[----:B------:R-:W-:-:S03]  /*10fe0*/  UMOV UR5, 0xffffffff ;  /* 0xffffffff00057882 */ /* 0x000fc60000000000 */
[----:B------:R-:W-:Y:S05]  /*10ff0*/  BRA.DIV UR5, `(.L_x_890) ;  /* 0x0000007605dc7947 */ /* 0x000fea000b800000 */
.L_x_1302:
[----:B------:R-:W-:Y:S04]  /*11000*/  BSSY.RECONVERGENT B0, `(.L_x_891) ;  /* 0x000000d000007945 */ /* 0x000fe80003800200 */
[----:B------:R-:W-:Y:S05]  /*11010*/  @P2 BRA `(.L_x_892) ;  /* 0x00000000002c2947 */ /* 0x000fea0003800000 */
[----:B------:R-:W-:Y:S01]  /*11020*/  ISETP.NE.U32.AND P2, PT, R35, RZ, PT ;  /* 0x000000ff2300720c */ /* 0x000fe20003f45070 */
[----:B0-----:R-:W-:Y:S01]  /*11030*/  DADD R36, R8, R36 ;  /* 0x0000000008247229 */ /* 0x001fe20000000024 */
[----:B-12---:R-:W-:Y:S01]  /*11040*/  IADD3 R35, P3, PT, R38, R35, RZ ;  /* 0x0000002326237210 */ /* 0x006fe20007f7e0ff */
[----:B------:R-:W-:Y:S01]  /*11050*/  DADD R26, R10, R26 ;  /* 0x000000000a1a7229 */ /* 0x000fe2000000001a */
[----:B------:R-:W-:-:S03]  /*11060*/  ISETP.NE.AND.EX P2, PT, R44, RZ, PT, P2 ;  /* 0x000000ff2c00720c */ /* 0x000fc60003f45320 */
[----:B----4-:R-:W-:-:S04]  /*11070*/  IMAD.X R44, R39, 0x1, R44, P3 ;  /* 0x00000001272c7824 */ /* 0x010fc800018e062c */
[----:B------:R-:W-:Y:S02]  /*11080*/  FSEL R8, R36, R8, !P2 ;  /* 0x0000000824087208 */ /* 0x000fe40005000000 */
[----:B------:R-:W-:Y:S02]  /*11090*/  FSEL R9, R37, R9, !P2 ;  /* 0x0000000925097208 */ /* 0x000fe40005000000 */
[----:B------:R-:W-:Y:S02]  /*110a0*/  FSEL R10, R26, R10, !P2 ;  /* 0x0000000a1a0a7208 */ /* 0x000fe40005000000 */
[----:B------:R-:W-:Y:S02]  /*110b0*/  FSEL R11, R27, R11, !P2 ;  /* 0x0000000b1b0b7208 */ /* 0x000fe40005000000 */
[----:B------:R-:W-:-:S07]  /*110c0*/  @!P2 VIMNMX R24, PT, PT, R24, R25, PT ;  /* 0x000000191818a248 */ /* 0x000fce0003fe0100 */
.L_x_892:
[----:B------:R-:W-:Y:S05]  /*110d0*/  BSYNC.RECONVERGENT B0 ;  /* 0x0000000000007941 */ /* 0x000fea0003800200 */
.L_x_891:
[----:B------:R-:W-:-:S03]  /*110e0*/  UMOV UR5, 0xffffffff ;  /* 0xffffffff00057882 */ /* 0x000fc60000000000 */
[----:B------:R-:W-:Y:S05]  /*110f0*/  BRA.DIV UR5, `(.L_x_893) ;  /* 0x0000007605c07947 */ /* 0x000fea000b800000 */
[----:B--2---:R2:W1:Y:S04]  /*11100*/  SHFL.DOWN PT, R38, R35, 0x2, R45 ;  /* 0x0840000023267989 */ /* 0x00446800000e002d */
[----:B0-----:R2:W0:Y:S02]  /*11110*/  SHFL.DOWN PT, R25, R44, 0x2, R45 ;  /* 0x084000002c197989 */ /* 0x00142400000e002d */
.L_x_1306:
[----:B------:R-:W-:-:S03]  /*11120*/  UMOV UR5, 0xffffffff ;  /* 0xffffffff00057882 */ /* 0x000fc60000000000 */
[----:B------:R-:W-:Y:S05]  /*11130*/  BRA.DIV UR5, `(.L_x_894) ;  /* 0x0000007605f47947 */ /* 0x000fea000b800000 */
.L_x_1309:
[----:B------:R-:W-:-:S03]  /*11140*/  UMOV UR5, 0xffffffff ;  /* 0xffffffff00057882 */ /* 0x000fc60000000000 */
[----:B------:R-:W-:Y:S05]  /*11150*/  BRA.DIV UR5, `(.L_x_895) ;  /* 0x0000007a05107947 */ /* 0x000fea000b800000 */
.L_x_1312:
[----:B------:R-:W-:-:S03]  /*11160*/  UMOV UR5, 0xffffffff ;  /* 0xffffffff00057882 */ /* 0x000fc60000000000 */
[----:B------:R-:W-:Y:S05]  /*11170*/  BRA.DIV UR5, `(.L_x_896) ;  /* 0x0000007a052c7947 */ /* 0x000fea000b800000 */
[----:B------:R0:W0:Y:S04]  /*11180*/  SHFL.DOWN PT, R36, R8, 0x2, R45 ;  /* 0x0840000008247989 */ /* 0x00002800000e002d */
[----:B------:R0:W0:Y:S04]  /*11190*/  SHFL.DOWN PT, R37, R9, 0x2, R45 ;  /* 0x0840000009257989 */ /* 0x00002800000e002d */
[----:B------:R0:W0:Y:S04]  /*111a0*/  SHFL.DOWN PT, R26, R10, 0x2, R45 ;  /* 0x084000000a1a7989 */ /* 0x00002800000e002d */
[----:B------:R0:W0:Y:S04]  /*111b0*/  SHFL.DOWN PT, R27, R11, 0x2, R45 ;  /* 0x084000000b1b7989 */ /* 0x00002800000e002d */
[----:B----4-:R4:W0:Y:S02]  /*111c0*/  SHFL.DOWN PT, R39, R24, 0x2, R45 ;  /* 0x0840000018277989 */ /* 0x01082400000e002d */
.L_x_1319:
[----:B------:R-:W-:Y:S01]  /*111d0*/  VIADD R42, R74, 0x2 ;  /* 0x000000024a2a7836 */ /* 0x000fe20000000000 */
[----:B------:R-:W-:-:S04]  /*111e0*/  UMOV UR5, 0xffffffff ;  /* 0xffffffff00057882 */ /* 0x000fc80000000000 */
[----:B------:R-:W-:Y:S01]  /*111f0*/  ISETP.GT.AND P2, PT, R42, R45, PT ;  /* 0x0000002d2a00720c */ /* 0x000fe20003f44270 */
[----:B------:R-:W-:-:S12]  /*11200*/  BRA.DIV UR5, `(.L_x_897) ;  /* 0x0000007a05887947 */ /* 0x000fd8000b800000 */
.L_x_1322:
[----:B------:R-:W-:-:S03]  /*11210*/  UMOV UR5, 0xffffffff ;  /* 0xffffffff00057882 */ /* 0x000fc60000000000 */
[----:B------:R-:W-:Y:S05]  /*11220*/  BRA.DIV UR5, `(.L_x_898) ;  /* 0x0000007a05a47947 */ /* 0x000fea000b800000 */
.L_x_1325:
[----:B------:R-:W-:-:S03]  /*11230*/  UMOV UR5, 0xffffffff ;  /* 0xffffffff00057882 */ /* 0x000fc60000000000 */
[----:B------:R-:W-:Y:S05]  /*11240*/  BRA.DIV UR5, `(.L_x_899) ;  /* 0x0000007a05c07947 */ /* 0x000fea000b800000 */
.L_x_1328:
[----:B------:R-:W-:Y:S04]  /*11250*/  BSSY.RECONVERGENT B0, `(.L_x_900) ;  /* 0x000000d000007945 */ /* 0x000fe80003800200 */
[----:B------:R-:W-:Y:S05]  /*11260*/  @P2 BRA `(.L_x_901) ;  /* 0x00000000002c2947 */ /* 0x000fea0003800000 */
[----:B------:R-:W-:Y:S01]  /*11270*/  ISETP.NE.U32.AND P2, PT, R35, RZ, PT ;  /* 0x000000ff2300720c */ /* 0x000fe20003f45070 */
[----:B0-----:R-:W-:Y:S01]  /*11280*/  DADD R36, R8, R36 ;  /* 0x0000000008247229 */ /* 0x001fe20000000024 */
[----:B-12---:R-:W-:Y:S01]  /*11290*/  IADD3 R35, P3, PT, R38, R35, RZ ;  /* 0x0000002326237210 */ /* 0x006fe20007f7e0ff */
[----:B------:R-:W-:Y:S01]  /*112a0*/  DADD R26, R10, R26 ;  /* 0x000000000a1a7229 */ /* 0x000fe2000000001a */
[----:B------:R-:W-:-:S03]  /*112b0*/  ISETP.NE.AND.EX P2, PT, R44, RZ, PT, P2 ;  /* 0x000000ff2c00720c */ /* 0x000fc60003f45320 */
[----:B------:R-:W-:-:S04]  /*112c0*/  IMAD.X R44, R25, 0x1, R44, P3 ;  /* 0x00000001192c7824 */ /* 0x000fc800018e062c */
[----:B------:R-:W-:Y:S02]  /*112d0*/  FSEL R8, R36, R8, !P2 ;  /* 0x0000000824087208 */ /* 0x000fe40005000000 */
[----:B------:R-:W-:Y:S02]  /*112e0*/  FSEL R9, R37, R9, !P2 ;  /* 0x0000000925097208 */ /* 0x000fe40005000000 */
[----:B------:R-:W-:Y:S02]  /*112f0*/  FSEL R10, R26, R10, !P2 ;  /* 0x0000000a1a0a7208 */ /* 0x000fe40005000000 */
[----:B------:R-:W-:Y:S02]  /*11300*/  FSEL R11, R27, R11, !P2 ;  /* 0x0000000b1b0b7208 */ /* 0x000fe40005000000 */
[----:B----4-:R-:W-:-:S07]  /*11310*/  @!P2 VIMNMX R24, PT, PT, R24, R39, PT ;  /* 0x000000271818a248 */ /* 0x010fce0003fe0100 */
.L_x_901:
[----:B------:R-:W-:Y:S05]  /*11320*/  BSYNC.RECONVERGENT B0 ;  /* 0x0000000000007941 */ /* 0x000fea0003800200 */
.L_x_900:
[----:B------:R-:W-:-:S03]  /*11330*/  UMOV UR5, 0xffffffff ;  /* 0xffffffff00057882 */ /* 0x000fc60000000000 */
[----:B------:R-:W-:Y:S05]  /*11340*/  BRA.DIV UR5, `(.L_x_902) ;  /* 0x0000007a05a47947 */ /* 0x000fea000b800000 */
[----:B-1----:R1:W1:Y:S04]  /*11350*/  SHFL.DOWN PT, R38, R35, 0x4, R45 ;  /* 0x0880000023267989 */ /* 0x00226800000e002d */
[----:B0-----:R0:W0:Y:S02]  /*11360*/  SHFL.DOWN PT, R25, R44, 0x4, R45 ;  /* 0x088000002c197989 */ /* 0x00102400000e002d */
.L_x_1332:
[----:B------:R-:W-:-:S03]  /*11370*/  UMOV UR5, 0xffffffff ;  /* 0xffffffff00057882 */ /* 0x000fc60000000000 */
[----:B------:R-:W-:Y:S05]  /*11380*/  BRA.DIV UR5, `(.L_x_903) ;  /* 0x0000007a05d87947 */ /* 0x000fea000b800000 */
.L_x_1335:
[----:B------:R-:W-:-:S03]  /*11390*/  UMOV UR5, 0xffffffff ;  /* 0xffffffff00057882 */ /* 0x000fc60000000000 */
[----:B------:R-:W-:Y:S05]  /*113a0*/  BRA.DIV UR5, `(.L_x_904) ;  /* 0x0000007a05f47947 */ /* 0x000fea000b800000 */
.L_x_1338:
[----:B------:R-:W-:-:S03]  /*113b0*/  UMOV UR5, 0xffffffff ;  /* 0xffffffff00057882 */ /* 0x000fc60000000000 */
[----:B------:R-:W-:Y:S05]  /*113c0*/  BRA.DIV UR5, `(.L_x_905) ;  /* 0x0000007e05107947 */ /* 0x000fea000b800000 */
[----:B------:R0:W0:Y:S04]  /*113d0*/  SHFL.DOWN PT, R36, R8, 0x4, R45 ;  /* 0x0880000008247989 */ /* 0x00002800000e002d */
[----:B------:R0:W0:Y:S04]  /*113e0*/  SHFL.DOWN PT, R37, R9, 0x4, R45 ;  /* 0x0880000009257989 */ /* 0x00002800000e002d */
[----:B------:R0:W0:Y:S04]  /*113f0*/  SHFL.DOWN PT, R26, R10, 0x4, R45 ;  /* 0x088000000a1a7989 */ /* 0x00002800000e002d */
[----:B------:R0:W0:Y:S04]  /*11400*/  SHFL.DOWN PT, R27, R11, 0x4, R45 ;  /* 0x088000000b1b7989 */ /* 0x00002800000e002d */
[----:B------:R0:W0:Y:S02]  /*11410*/  SHFL.DOWN PT, R39, R24, 0x4, R45 ;  /* 0x0880000018277989 */ /* 0x00002400000e002d */
.L_x_1345:
[----:B------:R-:W-:Y:S01]  /*11420*/  VIADD R42, R74, 0x4 ;  /* 0x000000044a2a7836 */ /* 0x000fe20000000000 */
[----:B------:R-:W-:-:S04]  /*11430*/  UMOV UR5, 0xffffffff ;  /* 0xffffffff00057882 */ /* 0x000fc80000000000 */
[----:B------:R-:W-:Y:S01]  /*11440*/  ISETP.GT.AND P2, PT, R42, R45, PT ;  /* 0x0000002d2a00720c */ /* 0x000fe20003f44270 */
[----:B------:R-:W-:-:S12]  /*11450*/  BRA.DIV UR5, `(.L_x_906) ;  /* 0x0000007e056c7947 */ /* 0x000fd8000b800000 */
.L_x_1348:
[----:B------:R-:W-:-:S03]  /*11460*/  UMOV UR5, 0xffffffff ;  /* 0xffffffff00057882 */ /* 0x000fc60000000000 */
[----:B------:R-:W-:Y:S05]  /*11470*/  BRA.DIV UR5, `(.L_x_907) ;  /* 0x0000007e05887947 */ /* 0x000fea000b800000 */
.L_x_1351:
[----:B------:R-:W-:-:S03]  /*11480*/  UMOV UR5, 0xffffffff ;  /* 0xffffffff00057882 */ /* 0x000fc60000000000 */
[----:B------:R-:W-:Y:S05]  /*11490*/  BRA.DIV UR5, `(.L_x_908) ;  /* 0x0000007e05a47947 */ /* 0x000fea000b800000 */
.L_x_1354:
        /* <DEDUP_REMOVED lines=13> */
.L_x_910:
[----:B------:R-:W-:Y:S05]  /*11570*/  BSYNC.RECONVERGENT B0 ;  /* 0x0000000000007941 */ /* 0x000fea0003800200 */
.L_x_909:
[----:B------:R-:W-:-:S03]  /*11580*/  UMOV UR5, 0xffffffff ;  /* 0xffffffff00057882 */ /* 0x000fc60000000000 */
[----:B------:R-:W-:Y:S05]  /*11590*/  BRA.DIV UR5, `(.L_x_911) ;  /* 0x0000007e05887947 */ /* 0x000fea000b800000 */
[----:B-1----:R1:W1:Y:S04]  /*115a0*/  SHFL.DOWN PT, R38, R35, 0x8, R45 ;  /* 0x0900000023267989 */ /* 0x00226800000e002d */
[----:B0-----:R0:W0:Y:S02]  /*115b0*/  SHFL.DOWN PT, R25, R44, 0x8, R45 ;  /* 0x090000002c197989 */ /* 0x00102400000e002d */
.L_x_1358:
[----:B------:R-:W-:-:S03]  /*115c0*/  UMOV UR5, 0xffffffff ;  /* 0xffffffff00057882 */ /* 0x000fc60000000000 */
[----:B------:R-:W-:Y:S05]  /*115d0*/  BRA.DIV UR5, `(.L_x_912) ;  /* 0x0000007e05bc7947 */ /* 0x000fea000b800000 */
.L_x_1361:
[----:B------:R-:W-:-:S03]  /*115e0*/  UMOV UR5, 0xffffffff ;  /* 0xffffffff00057882 */ /* 0x000fc60000000000 */
[----:B------:R-:W-:Y:S05]  /*115f0*/  BRA.DIV UR5, `(.L_x_913) ;  /* 0x0000007e05d87947 */ /* 0x000fea000b800000 */
.L_x_1364:
[----:B------:R-:W-:-:S03]  /*11600*/  UMOV UR5, 0xffffffff ;  /* 0xffffffff00057882 */ /* 0x000fc60000000000 */
[----:B------:R-:W-:Y:S05]  /*11610*/  BRA.DIV UR5, `(.L_x_914) ;  /* 0x0000007e05f47947 */ /* 0x000fea000b800000 */
[----:B------:R0:W0:Y:S04]  /*11620*/  SHFL.DOWN PT, R36, R8, 0x8, R45 ;  /* 0x0900000008247989 */ /* 0x00002800000e002d */
[----:B------:R0:W0:Y:S04]  /*11630*/  SHFL.DOWN PT, R37, R9, 0x8, R45 ;  /* 0x0900000009257989 */ /* 0x00002800000e002d */
[----:B------:R0:W0:Y:S04]  /*11640*/  SHFL.DOWN PT, R26, R10, 0x8, R45 ;  /* 0x090000000a1a7989 */ /* 0x00002800000e002d */
[----:B------:R0:W0:Y:S04]  /*11650*/  SHFL.DOWN PT, R27, R11, 0x8, R45 ;  /* 0x090000000b1b7989 */ /* 0x00002800000e002d */
[----:B------:R0:W0:Y:S02]  /*11660*/  SHFL.DOWN PT, R39, R24, 0x8, R45 ;  /* 0x0900000018277989 */ /* 0x00002400000e002d */
.L_x_1371:
[----:B------:R-:W-:Y:S01]  /*11670*/  VIADD R42, R74, 0x8 ;  /* 0x000000084a2a7836 */ /* 0x000fe20000000000 */
[----:B------:R-:W-:-:S04]  /*11680*/  UMOV UR5, 0xffffffff ;  /* 0xffffffff00057882 */ /* 0x000fc80000000000 */
[----:B------:R-:W-:Y:S01]  /*11690*/  ISETP.GT.AND P2, PT, R42, R45, PT ;  /* 0x0000002d2a00720c */ /* 0x000fe20003f44270 */
[----:B------:R-:W-:-:S12]  /*116a0*/  BRA.DIV UR5, `(.L_x_915) ;  /* 0x0000008205507947 */ /* 0x000fd8000b800000 */
.L_x_1374:
[----:B------:R-:W-:-:S03]  /*116b0*/  UMOV UR5, 0xffffffff ;  /* 0xffffffff00057882 */ /* 0x000fc60000000000 */
[----:B------:R-:W-:Y:S05]  /*116c0*/  BRA.DIV UR5, `(.L_x_916) ;  /* 0x00000082056c7947 */ /* 0x000fea000b800000 */
.L_x_1377:
[----:B------:R-:W-:-:S03]  /*116d0*/  UMOV UR5, 0xffffffff ;  /* 0xffffffff00057882 */ /* 0x000fc60000000000 */
[----:B------:R-:W-:Y:S05]  /*116e0*/  BRA.DIV UR5, `(.L_x_917) ;  /* 0x0000008205887947 */ /* 0x000fea000b800000 */
.L_x_1380:
        /* <DEDUP_REMOVED lines=13> */
.L_x_919:
[----:B------:R-:W-:Y:S05]  /*117c0*/  BSYNC.RECONVERGENT B0 ;  /* 0x0000000000007941 */ /* 0x000fea0003800200 */
.L_x_918:
[----:B------:R-:W-:-:S03]  /*117d0*/  UMOV UR5, 0xffffffff ;  /* 0xffffffff00057882 */ /* 0x000fc60000000000 */
[----:B------:R-:W-:Y:S05]  /*117e0*/  BRA.DIV UR5, `(.L_x_920) ;  /* 0x00000082056c7947 */ /* 0x000fea000b800000 */
[----:B-1----:R1:W1:Y:S04]  /*117f0*/  SHFL.DOWN PT, R38, R35, 0x10, R45 ;  /* 0x0a00000023267989 */ /* 0x00226800000e002d */
[----:B0-----:R0:W0:Y:S02]  /*11800*/  SHFL.DOWN PT, R25, R44, 0x10, R45 ;  /* 0x0a0000002c197989 */ /* 0x00102400000e002d */
.L_x_1384:
[----:B------:R-:W-:-:S03]  /*11810*/  UMOV UR5, 0xffffffff ;  /* 0xffffffff00057882 */ /* 0x000fc60000000000 */
[----:B------:R-:W-:Y:S05]  /*11820*/  BRA.DIV UR5, `(.L_x_921) ;  /* 0x0000008205a07947 */ /* 0x000fea000b800000 */
.L_x_1387:
[----:B------:R-:W-:-:S03]  /*11830*/  UMOV UR5, 0xffffffff ;  /* 0xffffffff00057882 */ /* 0x000fc60000000000 */
[----:B------:R-:W-:Y:S05]  /*11840*/  BRA.DIV UR5, `(.L_x_922) ;  /* 0x0000008205bc7947 */ /* 0x000fea000b800000 */
.L_x_1390:
[----:B------:R-:W-:-:S03]  /*11850*/  UMOV UR5, 0xffffffff ;  /* 0xffffffff00057882 */ /* 0x000fc60000000000 */
[----:B------:R-:W-:Y:S05]  /*11860*/  BRA.DIV UR5, `(.L_x_923) ;  /* 0x0000008205d87947 */ /* 0x000fea000b800000 */
[----:B------:R0:W0:Y:S04]  /*11870*/  SHFL.DOWN PT, R36, R8, 0x10, R45 ;  /* 0x0a00000008247989 */ /* 0x00002800000e002d */
[----:B------:R0:W0:Y:S04]  /*11880*/  SHFL.DOWN PT, R37, R9, 0x10, R45 ;  /* 0x0a00000009257989 */ /* 0x00002800000e002d */
[----:B------:R0:W0:Y:S04]  /*11890*/  SHFL.DOWN PT, R26, R10, 0x10, R45 ;  /* 0x0a0000000a1a7989 */ /* 0x00002800000e002d */
[----:B------:R0:W0:Y:S04]  /*118a0*/  SHFL.DOWN PT, R27, R11, 0x10, R45 ;  /* 0x0a0000000b1b7989 */ /* 0x00002800000e002d */
[----:B------:R0:W0:Y:S02]  /*118b0*/  SHFL.DOWN PT, R39, R24, 0x10, R45 ;  /* 0x0a00000018277989 */ /* 0x00002400000e002d */
.L_x_1397:
[----:B------:R-:W-:Y:S01]  /*118c0*/  VIADD R42, R74, 0x10 ;  /* 0x000000104a2a7836 */ /* 0x000fe20000000000 */
[----:B------:R-:W-:Y:S01]  /*118d0*/  UMOV UR5, 0xffffffff ;  /* 0xffffffff00057882 */ /* 0x000fe20000000000 */
[----:B------:R-:W-:Y:S02]  /*118e0*/  ISETP.NE.AND P2, PT, R40, 0x65, PT ;  /* 0x000000652800780c */ /* 0x000fe40003f45270 */
[----:B------:R-:W-:Y:S02]  /*118f0*/  SHF.R.U32.HI R60, RZ, 0x8, R5 ;  /* 0x00000008ff3c7819 */ /* 0x000fe40000011605 */
[----:B------:R-:W-:Y:S01]  /*11900*/  ISETP.GT.AND P4, PT, R42, R45, PT ;  /* 0x0000002d2a00720c */ /* 0x000fe20003f84270 */
[----:B------:R-:W-:-:S12]  /*11910*/  BRA.DIV UR5, `(.L_x_924) ;  /* 0x00000086052c7947 */ /* 0x000fd8000b800000 */
.L_x_1400:
[----:B------:R-:W-:-:S03]  /*11920*/  UMOV UR5, 0xffffffff ;  /* 0xffffffff00057882 */ /* 0x000fc60000000000 */
[----:B------:R-:W-:Y:S05]  /*11930*/  BRA.DIV UR5, `(.L_x_925) ;  /* 0x0000008605487947 */ /* 0x000fea000b800000 */
.L_x_1403:
[----:B------:R-:W-:-:S03]  /*11940*/  UMOV UR5, 0xffffffff ;  /* 0xffffffff00057882 */ /* 0x000fc60000000000 */
[----:B------:R-:W-:Y:S05]  /*11950*/  BRA.DIV UR5, `(.L_x_926) ;  /* 0x0000008605647947 */ /* 0x000fea000b800000 */
.L_x_1406:
        /* <DEDUP_REMOVED lines=13> */
.L_x_928:
[----:B------:R-:W-:Y:S05]  /*11a30*/  BSYNC.RECONVERGENT B0 ;  /* 0x0000000000007941 */ /* 0x000fea0003800200 */
.L_x_927:
        /* <DEDUP_REMOVED lines=12> */
.L_x_1409:
[----:B------:R-:W-:Y:S05]  /*11b00*/  @!P2 BRA `(.L_x_930) ;  /* 0x000000140034a947 */ /* 0x000fea0003800000 */
.L_x_982:
[----:B0-----:R-:W4:Y:S01]  /*11b10*/  LDC.64 R26, c[0x0][0x3d0] ;  /* 0x0000f400ff1a7b82 */ /* 0x001f220000000a00 */
[----:B------:R-:W-:Y:S05]  /*11b20*/  YIELD ;  /* 0x0000000000007946 */ /* 0x000fea0003800000 */
[----:B------:R-:W-:Y:S02]  /*11b30*/  IMAD.MOV.U32 R46, RZ, RZ, R24 ;  /* 0x000000ffff2e7224 */ /* 0x000fe400078e0018 */
[----:B-1--4-:R-:W-:-:S07]  /*11b40*/  IMAD.WIDE R24, R31, 0x4, R26 ;  /* 0x000000041f187825 */ /* 0x012fce00078e021a */
.L_x_932:
[----:B------:R-:W4:Y:S01]  /*11b50*/  LD.E.STRONG.GPU R47, desc[UR8][R24.64] ;  /* 0x00000008182f7980 */ /* 0x000f22000c10f900 */
[----:B------:R-:W-:Y:S05]  /*11b60*/  YIELD ;  /* 0x0000000000007946 */ /* 0x000fea0003800000 */
[----:B----4-:R-:W-:Y:S01]  /*11b70*/  ISETP.NE.AND P2, PT, R47, 0x63, PT ;  /* 0x000000632f00780c */ /* 0x010fe20003f45270 */
[----:B------:R-:W-:Y:S06]  /*11b80*/  MEMBAR.SC.GPU ;  /* 0x0000000000007992 */ /* 0x000fec0000002000 */
[----:B------:R-:W-:-:S00]  /*11b90*/  ERRBAR ;  /* 0x00000000000079ab */ /* 0x000fc00000000000 */
[----:B------:R-:W-:Y:S06]  /*11ba0*/  CGAERRBAR ;  /* 0x00000000000075ab */ /* 0x000fec0000000000 */
[----:B------:R-:W-:Y:S01]  /*11bb0*/  CCTL.IVALL ;  /* 0x00000000ff00798f */ /* 0x000fe20002000000 */
[----:B------:R-:W-:-:S03]  /*11bc0*/  UMOV UR5, 0xffffffff ;  /* 0xffffffff00057882 */ /* 0x000fc60000000000 */
[----:B------:R-:W-:Y:S05]  /*11bd0*/  BRA.DIV UR5, `(.L_x_931) ;  /* 0x0000008605047947 */ /* 0x000fea000b800000 */
[----:B------:R-:W-:-:S13]  /*11be0*/  VOTE.ANY P2, !P2 ;  /* 0x0000000000ff7806 */ /* 0x000fda0005040100 */
.L_x_1412:
        /* <DEDUP_REMOVED lines=16> */
[C---:B------:R-:W-:Y:S02]  /*11cf0*/  SHF.R.U64 R51, R38.reuse, 0x10, R39 ;  /* 0x0000001026337819 */ /* 0x040fe40000001227 */
[C---:B------:R-:W-:Y:S02]  /*11d00*/  PRMT R50, R38.reuse, 0x3340, R45 ;  /* 0x0000334026327816 */ /* 0x040fe4000000002d */
        /* <DEDUP_REMOVED lines=28> */
.L_x_934:
        /* <DEDUP_REMOVED lines=36> */
.L_x_935:
[----:B------:R-:W-:Y:S05]  /*12110*/  BSYNC.RECONVERGENT B0 ;  /* 0x0000000000007941 */ /* 0x000fea0003800200 */
.L_x_933:
[----:B------:R-:W-:-:S03]  /*12120*/  UMOV UR5, 0xffffffff ;  /* 0xffffffff00057882 */ /* 0x000fc60000000000 */
[----:B------:R-:W-:Y:S05]  /*12130*/  BRA.DIV UR5, `(.L_x_936) ;  /* 0x0000007e05cc7947 */ /* 0x000fea000b800000 */
[----:B------:R-:W-:-:S04]  /*12140*/  VOTE.ANY R52, PT, !P2 ;  /* 0x0000000000347806 */ /* 0x000fc800050e0100 */
[----:B------:R-:W-:-:S05]  /*12150*/  LOP3.LUT R52, R52, 0x80000000, R75, 0xec, !PT ;  /* 0x8000000034347812 */ /* 0x000fca00078eec4b */
[----:B-12---:R-:W-:-:S05]  /*12160*/  VIADD R45, R52, 0xffffffff ;  /* 0xffffffff342d7836 */ /* 0x006fca0000000000 */
[----:B------:R-:W-:-:S06]  /*12170*/  LOP3.LUT R45, R52, R45, RZ, 0xc, !PT ;  /* 0x0000002d342d7212 */ /* 0x000fcc00078e0cff */
[----:B------:R-:W0:Y:S02]  /*12180*/  POPC R45, R45 ;  /* 0x0000002d002d7309 */ /* 0x000e240000000000 */
[----:B0-----:R0:W1:Y:S04]  /*12190*/  SHFL.DOWN PT, R67, R36, 0x1, R45 ;  /* 0x0820000024437989 */ /* 0x00106800000e002d */
[----:B------:R0:W2:Y:S02]  /*121a0*/  SHFL.DOWN PT, R68, R37, 0x1, R45 ;  /* 0x0820000025447989 */ /* 0x0000a400000e002d */
.L_x_1417:
[----:B------:R-:W-:-:S03]  /*121b0*/  UMOV UR5, 0xffffffff ;  /* 0xffffffff00057882 */ /* 0x000fc60000000000 */
[----:B------:R-:W-:Y:S05]  /*121c0*/  BRA.DIV UR5, `(.L_x_937) ;  /* 0x0000008205087947 */ /* 0x000fea000b800000 */
.L_x_1420:
[----:B------:R-:W-:-:S03]  /*121d0*/  UMOV UR5, 0xffffffff ;  /* 0xffffffff00057882 */ /* 0x000fc60000000000 */
[----:B------:R-:W-:Y:S05]  /*121e0*/  BRA.DIV UR5, `(.L_x_938) ;  /* 0x0000008205247947 */ /* 0x000fea000b800000 */
.L_x_1423:
[----:B------:R-:W-:-:S03]  /*121f0*/  UMOV UR5, 0xffffffff ;  /* 0xffffffff00057882 */ /* 0x000fc60000000000 */
[----:B------:R-:W-:Y:S05]  /*12200*/  BRA.DIV UR5, `(.L_x_939) ;  /* 0x0000008205407947 */ /* 0x000fea000b800000 */
[----:B-----5:R4:W0:Y:S04]  /*12210*/  SHFL.DOWN PT, R71, R24, 0x1, R45 ;  /* 0x0820000018477989 */ /* 0x02082800000e002d */
[----:B------:R4:W0:Y:S04]  /*12220*/  SHFL.DOWN PT, R70, R25, 0x1, R45 ;  /* 0x0820000019467989 */ /* 0x00082800000e002d */
[----:B------:R4:W0:Y:S04]  /*12230*/  SHFL.DOWN PT, R49, R26, 0x1, R45 ;  /* 0x082000001a317989 */ /* 0x00082800000e002d */
[----:B------:R4:W0:Y:S04]  /*12240*/  SHFL.DOWN PT, R72, R27, 0x1, R45 ;  /* 0x082000001b487989 */ /* 0x00082800000e002d */
[----:B------:R4:W0:Y:S02]  /*12250*/  SHFL.DOWN PT, R69, R43, 0x1, R45 ;  /* 0x082000002b457989 */ /* 0x00082400000e002d */
.L_x_1430:
[----:B------:R-:W-:Y:S01]  /*12260*/  UMOV UR5, 0xffffffff ;  /* 0xffffffff00057882 */ /* 0x000fe20000000000 */
[----:B------:R-:W-:Y:S02]  /*12270*/  ISETP.GE.AND P2, PT, R74, R45, PT ;  /* 0x0000002d4a00720c */ /* 0x000fe40003f46270 */
[----:B------:R-:W-:Y:S11]  /*12280*/  BRA.DIV UR5, `(.L_x_940) ;  /* 0x0000008205a07947 */ /* 0x000ff6000b800000 */
.L_x_1433:
[----:B------:R-:W-:-:S03]  /*12290*/  UMOV UR5, 0xffffffff ;  /* 0xffffffff00057882 */ /* 0x000fc60000000000 */
[----:B------:R-:W-:Y:S05]  /*122a0*/  BRA.DIV UR5, `(.L_x_941) ;  /* 0x0000008205bc7947 */ /* 0x000fea000b800000 */
.L_x_1436:
[----:B------:R-:W-:-:S03]  /*122b0*/  UMOV UR5, 0xffffffff ;  /* 0xffffffff00057882 */ /* 0x000fc60000000000 */
[----:B------:R-:W-:Y:S05]  /*122c0*/  BRA.DIV UR5, `(.L_x_942) ;  /* 0x0000008205d87947 */ /* 0x000fea000b800000 */
.L_x_1439:
[----:B------:R-:W-:Y:S01]  /*122d0*/  BSSY.RECONVERGENT B0, `(.L_x_943) ;  /* 0x0000013000007945 */ /* 0x000fe20003800200 */
[----:B------:R-:W-:Y:S02]  /*122e0*/  IMAD.MOV.U32 R48, RZ, RZ, R36 ;  /* 0x000000ffff307224 */ /* 0x000fe400078e0024 */
[----:B------:R-:W-:Y:S01]  /*122f0*/  IMAD.MOV.U32 R65, RZ, RZ, R37 ;  /* 0x000000ffff417224 */ /* 0x000fe200078e0025 */
[----:B------:R-:W-:Y:S06]  /*12300*/  @P2 BRA `(.L_x_944) ;  /* 0x00000000003c2947 */ /* 0x000fec0003800000 */
[----:B0-----:R-:W-:Y:S01]  /*12310*/  IMAD.MOV.U32 R48, RZ, RZ, R49 ;  /* 0x000000ffff307224 */ /* 0x001fe200078e0031 */
[----:B------:R-:W-:Y:S01]  /*12320*/  ISETP.NE.U32.AND P2, PT, R36, RZ, PT ;  /* 0x000000ff2400720c */ /* 0x000fe20003f45070 */
[----:B------:R-:W-:Y:S02]  /*12330*/  IMAD.MOV.U32 R49, RZ, RZ, R72 ;  /* 0x000000ffff317224 */ /* 0x000fe400078e0048 */
[----:B------:R-:W-:Y:S01]  /*12340*/  IMAD.MOV.U32 R50, RZ, RZ, R71 ;  /* 0x000000ffff327224 */ /* 0x000fe200078e0047 */
[----:B------:R-:W-:Y:S01]  /*12350*/  ISETP.NE.AND.EX P2, PT, R37, RZ, PT, P2 ;  /* 0x000000ff2500720c */ /* 0x000fe20003f45320 */
[----:B------:R-:W-:Y:S02]  /*12360*/  IMAD.MOV.U32 R51, RZ, RZ, R70 ;  /* 0x000000ffff337224 */ /* 0x000fe400078e0046 */
[----:B------:R-:W-:-:S04]  /*12370*/  DADD R48, R26, R48 ;  /* 0x000000001a307229 */ /* 0x000fc80000000030 */
[----:B------:R-:W-:-:S06]  /*12380*/  DADD R50, R24, R50 ;  /* 0x0000000018327229 */ /* 0x000fcc0000000032 */
[----:B----4-:R-:W-:Y:S02]  /*12390*/  FSEL R26, R48, R26, !P2 ;  /* 0x0000001a301a7208 */ /* 0x010fe40005000000 */
[----:B-1----:R-:W-:Y:S02]  /*123a0*/  IADD3 R48, P3, PT, R67, R36, RZ ;  /* 0x0000002443307210 */ /* 0x002fe40007f7e0ff */
[----:B------:R-:W-:Y:S02]  /*123b0*/  FSEL R24, R50, R24, !P2 ;  /* 0x0000001832187208 */ /* 0x000fe40005000000 */
[----:B------:R-:W-:Y:S01]  /*123c0*/  FSEL R25, R51, R25, !P2 ;  /* 0x0000001933197208 */ /* 0x000fe20005000000 */
[----:B--2---:R-:W-:Y:S01]  /*123d0*/  IMAD.X R65, R68, 0x1, R37, P3 ;  /* 0x0000000144417824 */ /* 0x004fe200018e0625 */
[----:B------:R-:W-:Y:S02]  /*123e0*/  FSEL R27, R49, R27, !P2 ;  /* 0x0000001b311b7208 */ /* 0x000fe40005000000 */
[----:B------:R-:W-:-:S07]  /*123f0*/  @!P2 VIMNMX R43, PT, PT, R43, R69, PT ;  /* 0x000000452b2ba248 */ /* 0x000fce0003fe0100 */
.L_x_944:
[----:B------:R-:W-:Y:S05]  /*12400*/  BSYNC.RECONVERGENT B0 ;  /* 0x0000000000007941 */ /* 0x000fea0003800200 */
.L_x_943:
[----:B------:R-:W-:-:S03]  /*12410*/  UMOV UR5, 0xffffffff ;  /* 0xffffffff00057882 */ /* 0x000fc60000000000 */
[----:B------:R-:W-:Y:S05]  /*12420*/  BRA.DIV UR5, `(.L_x_945) ;  /* 0x0000008205a47947 */ /* 0x000fea000b800000 */
[----:B0-----:R0:W0:Y:S04]  /*12430*/  SHFL.DOWN PT, R72, R48, 0x2, R45 ;  /* 0x0840000030487989 */ /* 0x00102800000e002d */
[----:B------:R0:W0:Y:S02]  /*12440*/  SHFL.DOWN PT, R71, R65, 0x2, R45 ;  /* 0x0840000041477989 */ /* 0x00002400000e002d */
.L_x_1443:
[----:B------:R-:W-:-:S03]  /*12450*/  UMOV UR5, 0xffffffff ;  /* 0xffffffff00057882 */ /* 0x000fc60000000000 */
[----:B------:R-:W-:Y:S05]  /*12460*/  BRA.DIV UR5, `(.L_x_946) ;  /* 0x0000008205d87947 */ /* 0x000fea000b800000 */
.L_x_1446:
[----:B------:R-:W-:-:S03]  /*12470*/  UMOV UR5, 0xffffffff ;  /* 0xffffffff00057882 */ /* 0x000fc60000000000 */
[----:B------:R-:W-:Y:S05]  /*12480*/  BRA.DIV UR5, `(.L_x_947) ;  /* 0x0000008205f47947 */ /* 0x000fea000b800000 */
.L_x_1449:
[----:B------:R-:W-:-:S03]  /*12490*/  UMOV UR5, 0xffffffff ;  /* 0xffffffff00057882 */ /* 0x000fc60000000000 */
[----:B------:R-:W-:Y:S05]  /*124a0*/  BRA.DIV UR5, `(.L_x_948) ;  /* 0x0000008605107947 */ /* 0x000fea000b800000 */
[----:B------:R0:W0:Y:S04]  /*124b0*/  SHFL.DOWN PT, R49, R24, 0x2, R45 ;  /* 0x0840000018317989 */ /* 0x00002800000e002d */
[----:B------:R0:W0:Y:S04]  /*124c0*/  SHFL.DOWN PT, R70, R25, 0x2, R45 ;  /* 0x0840000019467989 */ /* 0x00002800000e002d */
[----:B------:R0:W0:Y:S04]  /*124d0*/  SHFL.DOWN PT, R69, R26, 0x2, R45 ;  /* 0x084000001a457989 */ /* 0x00002800000e002d */
[----:B--2---:R2:W0:Y:S04]  /*124e0*/  SHFL.DOWN PT, R68, R27, 0x2, R45 ;  /* 0x084000001b447989 */ /* 0x00442800000e002d */
[----:B-1----:R2:W1:Y:S02]  /*124f0*/  SHFL.DOWN PT, R67, R43, 0x2, R45 ;  /* 0x084000002b437989 */ /* 0x00246400000e002d */
.L_x_1456:
[----:B------:R-:W-:Y:S01]  /*12500*/  VIADD R50, R74, 0x2 ;  /* 0x000000024a327836 */ /* 0x000fe20000000000 */
[----:B------:R-:W-:-:S04]  /*12510*/  UMOV UR5, 0xffffffff ;  /* 0xffffffff00057882 */ /* 0x000fc80000000000 */
[----:B------:R-:W-:Y:S01]  /*12520*/  ISETP.GT.AND P2, PT, R50, R45, PT ;  /* 0x0000002d3200720c */ /* 0x000fe20003f44270 */
[----:B------:R-:W-:-:S12]  /*12530*/  BRA.DIV UR5, `(.L_x_949) ;  /* 0x00000086056c7947 */ /* 0x000fd8000b800000 */
.L_x_1459:
[----:B------:R-:W-:-:S03]  /*12540*/  UMOV UR5, 0xffffffff ;  /* 0xffffffff00057882 */ /* 0x000fc60000000000 */
[----:B------:R-:W-:Y:S05]  /*12550*/  BRA.DIV UR5, `(.L_x_950) ;  /* 0x0000008605887947 */ /* 0x000fea000b800000 */
.L_x_1462:
[----:B------:R-:W-:-:S03]  /*12560*/  UMOV UR5, 0xffffffff ;  /* 0xffffffff00057882 */ /* 0x000fc60000000000 */
[----:B------:R-:W-:Y:S05]  /*12570*/  BRA.DIV UR5, `(.L_x_951) ;  /* 0x0000008605a47947 */ /* 0x000fea000b800000 */
.L_x_1465:
[----:B------:R-:W-:Y:S04]  /*12580*/  BSSY.RECONVERGENT B0, `(.L_x_952) ;  /* 0x0000013000007945 */ /* 0x000fe80003800200 */
[----:B------:R-:W-:Y:S05]  /*12590*/  @P2 BRA `(.L_x_953) ;  /* 0x0000000000442947 */ /* 0x000fea0003800000 */
[----:B0-----:R-:W-:Y:S01]  /*125a0*/  IADD3 R52, P3, PT, R72, R48, RZ ;  /* 0x0000003048347210 */ /* 0x001fe20007f7e0ff */
[----:B------:R-:W-:Y:S01]  /*125b0*/  IMAD.MOV.U32 R50, RZ, RZ, R69 ;  /* 0x000000ffff327224 */ /* 0x000fe200078e0045 */
[----:B------:R-:W-:Y:S01]  /*125c0*/  ISETP.NE.U32.AND P2, PT, R48, RZ, PT ;  /* 0x000000ff3000720c */ /* 0x000fe20003f45070 */
[----:B------:R-:W-:Y:S02]  /*125d0*/  IMAD.MOV.U32 R48, RZ, RZ, R49 ;  /* 0x000000ffff307224 */ /* 0x000fe400078e0031 */
[----:B------:R-:W-:Y:S01]  /*125e0*/  IMAD.MOV.U32 R49, RZ, RZ, R70 ;  /* 0x000000ffff317224 */ /* 0x000fe200078e0046 */
[----:B------:R-:W-:Y:S01]  /*125f0*/  ISETP.NE.AND.EX P2, PT, R65, RZ, PT, P2 ;  /* 0x000000ff4100720c */ /* 0x000fe20003f45320 */
[----:B------:R-:W-:Y:S02]  /*12600*/  IMAD.MOV.U32 R51, RZ, RZ, R68 ;  /* 0x000000ffff337224 */ /* 0x000fe400078e0044 */
[----:B------:R-:W-:Y:S02]  /*12610*/  IMAD.X R53, R71, 0x1, R65, P3 ;  /* 0x0000000147357824 */ /* 0x000fe400018e0641 */
[----:B------:R-:W-:-:S02]  /*12620*/  DADD R48, R24, R48 ;  /* 0x0000000018307229 */ /* 0x000fc40000000030 */
[----:B------:R-:W-:Y:S01]  /*12630*/  DADD R50, R26, R50 ;  /* 0x000000001a327229 */ /* 0x000fe20000000032 */
[----:B------:R-:W-:-:S05]  /*12640*/  IMAD.MOV.U32 R65, RZ, RZ, R53 ;  /* 0x000000ffff417224 */ /* 0x000fca00078e0035 */
[----:B-12-4-:R-:W-:Y:S02]  /*12650*/  @!P2 VIMNMX R43, PT, PT, R43, R67, PT ;  /* 0x000000432b2ba248 */ /* 0x016fe40003fe0100 */
[----:B------:R-:W-:Y:S01]  /*12660*/  FSEL R24, R48, R24, !P2 ;  /* 0x0000001830187208 */ /* 0x000fe20005000000 */
[----:B------:R-:W-:Y:S01]  /*12670*/  IMAD.MOV.U32 R48, RZ, RZ, R52 ;  /* 0x000000ffff307224 */ /* 0x000fe200078e0034 */
[----:B------:R-:W-:Y:S02]  /*12680*/  FSEL R25, R49, R25, !P2 ;  /* 0x0000001931197208 */ /* 0x000fe40005000000 */
[----:B------:R-:W-:Y:S02]  /*12690*/  FSEL R26, R50, R26, !P2 ;  /* 0x0000001a321a7208 */ /* 0x000fe40005000000 */
[----:B------:R-:W-:-:S07]  /*126a0*/  FSEL R27, R51, R27, !P2 ;  /* 0x0000001b331b7208 */ /* 0x000fce0005000000 */
.L_x_953:
[----:B------:R-:W-:Y:S05]  /*126b0*/  BSYNC.RECONVERGENT B0 ;  /* 0x0000000000007941 */ /* 0x000fea0003800200 */
.L_x_952:
[----:B------:R-:W-:-:S03]  /*126c0*/  UMOV UR5, 0xffffffff ;  /* 0xffffffff00057882 */ /* 0x000fc60000000000 */
[----:B------:R-:W-:Y:S05]  /*126d0*/  BRA.DIV UR5, `(.L_x_954) ;  /* 0x0000008605707947 */ /* 0x000fea000b800000 */
[----:B0-----:R0:W0:Y:S04]  /*126e0*/  SHFL.DOWN PT, R72, R48, 0x4, R45 ;  /* 0x0880000030487989 */ /* 0x00102800000e002d */
[----:B------:R0:W0:Y:S02]  /*126f0*/  SHFL.DOWN PT, R71, R65, 0x4, R45 ;  /* 0x0880000041477989 */ /* 0x00002400000e002d */
.L_x_1469:
[----:B------:R-:W-:-:S03]  /*12700*/  UMOV UR5, 0xffffffff ;  /* 0xffffffff00057882 */ /* 0x000fc60000000000 */
[----:B------:R-:W-:Y:S05]  /*12710*/  BRA.DIV UR5, `(.L_x_955) ;  /* 0x0000008605a47947 */ /* 0x000fea000b800000 */
.L_x_1472:
[----:B------:R-:W-:-:S03]  /*12720*/  UMOV UR5, 0xffffffff ;  /* 0xffffffff00057882 */ /* 0x000fc60000000000 */
[----:B------:R-:W-:Y:S05]  /*12730*/  BRA.DIV UR5, `(.L_x_956) ;  /* 0x0000008605c07947 */ /* 0x000fea000b800000 */
.L_x_1475:
[----:B------:R-:W-:-:S03]  /*12740*/  UMOV UR5, 0xffffffff ;  /* 0xffffffff00057882 */ /* 0x000fc60000000000 */
[----:B------:R-:W-:Y:S05]  /*12750*/  BRA.DIV UR5, `(.L_x_957) ;  /* 0x0000008605dc7947 */ /* 0x000fea000b800000 */
[----:B------:R0:W0:Y:S04]  /*12760*/  SHFL.DOWN PT, R49, R24, 0x4, R45 ;  /* 0x0880000018317989 */ /* 0x00002800000e002d */
[----:B------:R0:W0:Y:S04]  /*12770*/  SHFL.DOWN PT, R70, R25, 0x4, R45 ;  /* 0x0880000019467989 */ /* 0x00002800000e002d */
[----:B------:R0:W0:Y:S04]  /*12780*/  SHFL.DOWN PT, R69, R26, 0x4, R45 ;  /* 0x088000001a457989 */ /* 0x00002800000e002d */
[----:B------:R0:W0:Y:S04]  /*12790*/  SHFL.DOWN PT, R68, R27, 0x4, R45 ;  /* 0x088000001b447989 */ /* 0x00002800000e002d */
[----:B-1----:R1:W0:Y:S02]  /*127a0*/  SHFL.DOWN PT, R67, R43, 0x4, R45 ;  /* 0x088000002b437989 */ /* 0x00222400000e002d */
.L_x_1482:
[----:B------:R-:W-:Y:S01]  /*127b0*/  VIADD R50, R74, 0x4 ;  /* 0x000000044a327836 */ /* 0x000fe20000000000 */
[----:B------:R-:W-:-:S04]  /*127c0*/  UMOV UR5, 0xffffffff ;  /* 0xffffffff00057882 */ /* 0x000fc80000000000 */
[----:B------:R-:W-:Y:S01]  /*127d0*/  ISETP.GT.AND P2, PT, R50, R45, PT ;  /* 0x0000002d3200720c */ /* 0x000fe20003f44270 */
[----:B------:R-:W-:-:S12]  /*127e0*/  BRA.DIV UR5, `(.L_x_958) ;  /* 0x0000008a05387947 */ /* 0x000fd8000b800000 */
.L_x_1485:
[----:B------:R-:W-:-:S03]  /*127f0*/  UMOV UR5, 0xffffffff ;  /* 0xffffffff00057882 */ /* 0x000fc60000000000 */
[----:B------:R-:W-:Y:S05]  /*12800*/  BRA.DIV UR5, `(.L_x_959) ;  /* 0x0000008a05547947 */ /* 0x000fea000b800000 */
.L_x_1488:
[----:B------:R-:W-:-:S03]  /*12810*/  UMOV UR5, 0xffffffff ;  /* 0xffffffff00057882 */ /* 0x000fc60000000000 */
[----:B------:R-:W-:Y:S05]  /*12820*/  BRA.DIV UR5, `(.L_x_960) ;  /* 0x0000008a05707947 */ /* 0x000fea000b800000 */
.L_x_1491:
        /* <DEDUP_REMOVED lines=19> */
.L_x_962:
[----:B------:R-:W-:Y:S05]  /*12960*/  BSYNC.RECONVERGENT B0 ;  /* 0x0000000000007941 */ /* 0x000fea0003800200 */
.L_x_961:
[----:B------:R-:W-:-:S03]  /*12970*/  UMOV UR5, 0xffffffff ;  /* 0xffffffff00057882 */ /* 0x000fc60000000000 */
[----:B------:R-:W-:Y:S05]  /*12980*/  BRA.DIV UR5, `(.L_x_963) ;  /* 0x0000008a053c7947 */ /* 0x000fea000b800000 */
[----:B0-----:R0:W0:Y:S04]  /*12990*/  SHFL.DOWN PT, R72, R48, 0x8, R45 ;  /* 0x0900000030487989 */ /* 0x00102800000e002d */
[----:B------:R0:W0:Y:S02]  /*129a0*/  SHFL.DOWN PT, R71, R65, 0x8, R45 ;  /* 0x0900000041477989 */ /* 0x00002400000e002d */
.L_x_1495:
[----:B------:R-:W-:-:S03]  /*129b0*/  UMOV UR5, 0xffffffff ;  /* 0xffffffff00057882 */ /* 0x000fc60000000000 */
[----:B------:R-:W-:Y:S05]  /*129c0*/  BRA.DIV UR5, `(.L_x_964) ;  /* 0x0000008a05707947 */ /* 0x000fea000b800000 */
.L_x_1498:
[----:B------:R-:W-:-:S03]  /*129d0*/  UMOV UR5, 0xffffffff ;  /* 0xffffffff00057882 */ /* 0x000fc60000000000 */
[----:B------:R-:W-:Y:S05]  /*129e0*/  BRA.DIV UR5, `(.L_x_965) ;  /* 0x0000008a058c7947 */ /* 0x000fea000b800000 */
.L_x_1501:
[----:B------:R-:W-:-:S03]  /*129f0*/  UMOV UR5, 0xffffffff ;  /* 0xffffffff00057882 */ /* 0x000fc60000000000 */
[----:B------:R-:W-:Y:S05]  /*12a00*/  BRA.DIV UR5, `(.L_x_966) ;  /* 0x0000008a05a87947 */ /* 0x000fea000b800000 */
[----:B------:R0:W0:Y:S04]  /*12a10*/  SHFL.DOWN PT, R49, R24, 0x8, R45 ;  /* 0x0900000018317989 */ /* 0x00002800000e002d */
[----:B------:R0:W0:Y:S04]  /*12a20*/  SHFL.DOWN PT, R70, R25, 0x8, R45 ;  /* 0x0900000019467989 */ /* 0x00002800000e002d */
[----:B------:R0:W0:Y:S04]  /*12a30*/  SHFL.DOWN PT, R69, R26, 0x8, R45 ;  /* 0x090000001a457989 */ /* 0x00002800000e002d */
[----:B------:R0:W0:Y:S04]  /*12a40*/  SHFL.DOWN PT, R68, R27, 0x8, R45 ;  /* 0x090000001b447989 */ /* 0x00002800000e002d */
[----:B------:R0:W0:Y:S02]  /*12a50*/  SHFL.DOWN PT, R67, R43, 0x8, R45 ;  /* 0x090000002b437989 */ /* 0x00002400000e002d */
.L_x_1508:
[----:B------:R-:W-:Y:S01]  /*12a60*/  VIADD R50, R74, 0x8 ;  /* 0x000000084a327836 */ /* 0x000fe20000000000 */
[----:B------:R-:W-:-:S04]  /*12a70*/  UMOV UR5, 0xffffffff ;  /* 0xffffffff00057882 */ /* 0x000fc80000000000 */
[----:B------:R-:W-:Y:S01]  /*12a80*/  ISETP.GT.AND P2, PT, R50, R45, PT ;  /* 0x0000002d3200720c */ /* 0x000fe20003f44270 */
[----:B------:R-:W-:-:S12]  /*12a90*/  BRA.DIV UR5, `(.L_x_967) ;  /* 0x0000008e05047947 */ /* 0x000fd8000b800000 */
.L_x_1511:
[----:B------:R-:W-:-:S03]  /*12aa0*/  UMOV UR5, 0xffffffff ;  /* 0xffffffff00057882 */ /* 0x000fc60000000000 */
[----:B------:R-:W-:Y:S05]  /*12ab0*/  BRA.DIV UR5, `(.L_x_968) ;  /* 0x0000008e05207947 */ /* 0x000fea000b800000 */
.L_x_1514:
[----:B------:R-:W-:-:S03]  /*12ac0*/  UMOV UR5, 0xffffffff ;  /* 0xffffffff00057882 */ /* 0x000fc60000000000 */
[----:B------:R-:W-:Y:S05]  /*12ad0*/  BRA.DIV UR5, `(.L_x_969) ;  /* 0x0000008e053c7947 */ /* 0x000fea000b800000 */
.L_x_1517:
        /* <DEDUP_REMOVED lines=19> */
.L_x_971:
[----:B------:R-:W-:Y:S05]  /*12c10*/  BSYNC.RECONVERGENT B0 ;  /* 0x0000000000007941 */ /* 0x000fea0003800200 */
.L_x_970:
[----:B------:R-:W-:-:S03]  /*12c20*/  UMOV UR5, 0xffffffff ;  /* 0xffffffff00057882 */ /* 0x000fc60000000000 */
[----:B------:R-:W-:Y:S05]  /*12c30*/  BRA.DIV UR5, `(.L_x_972) ;  /* 0x0000008e05087947 */ /* 0x000fea000b800000 */
[----:B0-----:R0:W0:Y:S04]  /*12c40*/  SHFL.DOWN PT, R72, R48, 0x10, R45 ;  /* 0x0a00000030487989 */ /* 0x00102800000e002d */
[----:B------:R0:W0:Y:S02]  /*12c50*/  SHFL.DOWN PT, R67, R65, 0x10, R45 ;  /* 0x0a00000041437989 */ /* 0x00002400000e002d */
.L_x_1521:
[----:B------:R-:W-:-:S03]  /*12c60*/  UMOV UR5, 0xffffffff ;  /* 0xffffffff00057882 */ /* 0x000fc60000000000 */
[----:B------:R-:W-:Y:S05]  /*12c70*/  BRA.DIV UR5, `(.L_x_973) ;  /* 0x0000008e053c7947 */ /* 0x000fea000b800000 */
.L_x_1524:
[----:B------:R-:W-:-:S03]  /*12c80*/  UMOV UR5, 0xffffffff ;  /* 0xffffffff00057882 */ /* 0x000fc60000000000 */
[----:B------:R-:W-:Y:S05]  /*12c90*/  BRA.DIV UR5, `(.L_x_974) ;  /* 0x0000008e05587947 */ /* 0x000fea000b800000 */
.L_x_1527:
[----:B------:R-:W-:-:S03]  /*12ca0*/  UMOV UR5, 0xffffffff ;  /* 0xffffffff00057882 */ /* 0x000fc60000000000 */
[----:B------:R-:W-:Y:S05]  /*12cb0*/  BRA.DIV UR5, `(.L_x_975) ;  /* 0x0000008e05747947 */ /* 0x000fea000b800000 */
[----:B------:R0:W0:Y:S04]  /*12cc0*/  SHFL.DOWN PT, R70, R24, 0x10, R45 ;  /* 0x0a00000018467989 */ /* 0x00002800000e002d */
[----:B------:R0:W0:Y:S04]  /*12cd0*/  SHFL.DOWN PT, R69, R25, 0x10, R45 ;  /* 0x0a00000019457989 */ /* 0x00002800000e002d */
[----:B------:R0:W0:Y:S04]  /*12ce0*/  SHFL.DOWN PT, R49, R26, 0x10, R45 ;  /* 0x0a0000001a317989 */ /* 0x00002800000e002d */
[----:B------:R0:W0:Y:S04]  /*12cf0*/  SHFL.DOWN PT, R71, R27, 0x10, R45 ;  /* 0x0a0000001b477989 */ /* 0x00002800000e002d */
[----:B------:R0:W0:Y:S02]  /*12d00*/  SHFL.DOWN PT, R68, R43, 0x10, R45 ;  /* 0x0a0000002b447989 */ /* 0x00002400000e002d */
.L_x_1534:
[----:B------:R-:W-:-:S03]  /*12d10*/  UMOV UR5, 0xffffffff ;  /* 0xffffffff00057882 */ /* 0x000fc60000000000 */
[----:B------:R-:W-:Y:S05]  /*12d20*/  BRA.DIV UR5, `(.L_x_976) ;  /* 0x0000008e05d87947 */ /* 0x000fea000b800000 */
.L_x_1537:
[----:B------:R-:W-:-:S03]  /*12d30*/  UMOV UR5, 0xffffffff ;  /* 0xffffffff00057882 */ /* 0x000fc60000000000 */
[----:B------:R-:W-:Y:S05]  /*12d40*/  BRA.DIV UR5, `(.L_x_977) ;  /* 0x0000008e05f47947 */ /* 0x000fea000b800000 */
.L_x_1540:
[----:B------:R-:W-:-:S03]  /*12d50*/  UMOV UR5, 0xffffffff ;  /* 0xffffffff00057882 */ /* 0x000fc60000000000 */
[----:B------:R-:W-:Y:S05]  /*12d60*/  BRA.DIV UR5, `(.L_x_978) ;  /* 0x0000009205107947 */ /* 0x000fea000b800000 */
.L_x_1543:
[----:B------:R-:W-:Y:S01]  /*12d70*/  VIADD R50, R74, 0x10 ;  /* 0x000000104a327836 */ /* 0x000fe20000000000 */
[----:B------:R-:W-:Y:S04]  /*12d80*/  BSSY.RECONVERGENT B0, `(.L_x_979) ;  /* 0x0000013000007945 */ /* 0x000fe80003800200 */
[----:B------:R-:W-:-:S13]  /*12d90*/  ISETP.GT.AND P2, PT, R50, R45, PT ;  /* 0x0000002d3200720c */ /* 0x000fda0003f44270 */
[----:B------:R-:W-:Y:S05]  /*12da0*/  @P2 BRA `(.L_x_980) ;  /* 0x0000000000402947 */ /* 0x000fea0003800000 */
[----:B012-4-:R-:W-:Y:S01]  /*12db0*/  IADD3 R45, P3, PT, R72, R48, RZ ;  /* 0x00000030482d7210 */ /* 0x017fe20007f7e0ff */
        /* <DEDUP_REMOVED lines=8> */
[----:B------:R-:W-:-:S06]  /*12e40*/  DADD R50, R24, R50 ;  /* 0x0000000018327229 */ /* 0x000fcc0000000032 */
[----:B------:R-:W-:Y:S02]  /*12e50*/  @!P2 VIMNMX R43, PT, PT, R43, R68, PT ;  /* 0x000000442b2ba248 */ /* 0x000fe40003fe0100 */
[----:B------:R-:W-:Y:S01]  /*12e60*/  FSEL R26, R48, R26, !P2 ;  /* 0x0000001a301a7208 */ /* 0x000fe20005000000 */
[----:B------:R-:W-:Y:S01]  /*12e70*/  IMAD.MOV.U32 R48, RZ, RZ, R45 ;  /* 0x000000ffff307224 */ /* 0x000fe200078e002d */
[----:B------:R-:W-:Y:S02]  /*12e80*/  FSEL R24, R50, R24, !P2 ;  /* 0x0000001832187208 */ /* 0x000fe40005000000 */
[----:B------:R-:W-:Y:S02]  /*12e90*/  FSEL R25, R51, R25, !P2 ;  /* 0x0000001933197208 */ /* 0x000fe40005000000 */
[----:B------:R-:W-:-:S07]  /*12ea0*/  FSEL R27, R49, R27, !P2 ;  /* 0x0000001b311b7208 */ /* 0x000fce0005000000 */
.L_x_980:
[----:B------:R-:W-:Y:S05]  /*12eb0*/  BSYNC.RECONVERGENT B0 ;  /* 0x0000000000007941 */ /* 0x000fea0003800200 */
.L_x_979:
[C---:B------:R-:W-:Y:S01]  /*12ec0*/  ISETP.NE.U32.AND P3, PT, R35.reuse, RZ, PT ;  /* 0x000000ff2300720c */ /* 0x040fe20003f65070 */
[----:B0---4-:R-:W-:Y:S01]  /*12ed0*/  DADD R24, R24, R8 ;  /* 0x0000000018187229 */ /* 0x011fe20000000008 */
[----:B------:R-:W-:Y:S01]  /*12ee0*/  IADD3 R35, P4, PT, R35, R48, RZ ;  /* 0x0000003023237210 */ /* 0x000fe20007f9e0ff */
[----:B--2---:R-:W-:Y:S01]  /*12ef0*/  DADD R26, R26, R10 ;  /* 0x000000001a1a7229 */ /* 0x004fe2000000000a */
[C---:B------:R-:W-:Y:S01]  /*12f00*/  ISETP.NE.AND.EX P3, PT, R44.reuse, RZ, PT, P3 ;  /* 0x000000ff2c00720c */ /* 0x040fe20003f65330 */
        /* <DEDUP_REMOVED lines=12> */
.L_x_1546:
[----:B------:R-:W-:Y:S05]  /*12fd0*/  @P2 BRA `(.L_x_982) ;  /* 0xffffffe800cc2947 */ /* 0x000fea000383ffff */
.L_x_930:
[----:B0-----:R-:W0:Y:S01]  /*12fe0*/  S2R R25, SR_TID.X ;  /* 0x0000000000197919 */ /* 0x001e220000002100 */
[----:B------:R-:W-:Y:S01]  /*12ff0*/  BSSY.RECONVERGENT B0, `(.L_x_983) ;  /* 0x0000049000007945 */ /* 0x000fe20003800200 */
[----:B-12-4-:R-:W-:Y:S01]  /*13000*/  IMAD.MOV.U32 R45, RZ, RZ, R44 ;  /* 0x000000ffff2d7224 */ /* 0x016fe200078e002c */
        /* <DEDUP_REMOVED lines=12> */
[----:B------:R-:W1:Y:S01]  /*130d0*/  S2UR UR6, SR_CgaCtaId ;  /* 0x00000000000679c3 */ /* 0x000e620000008800 */
[----:B------:R-:W-:Y:S01]  /*130e0*/  IMAD.X R55, R45, 0x1, R55, P3 ;  /* 0x000000012d377824 */ /* 0x000fe200018e0637 */
[----:B------:R-:W-:-:S02]  /*130f0*/  LOP3.LUT R50, R57, 0xffff, RZ, 0xc0, !PT ;  /* 0x0000ffff39327812 */ /* 0x000fc400078ec0ff */
[----:B------:R-:W-:Y:S02]  /*13100*/  FSEL R42, R27, R13, !P2 ;  /* 0x0000000d1b2a7208 */ /* 0x000fe40005000000 */
[----:B------:R-:W-:Y:S02]  /*13110*/  VIMNMX R13, PT, PT, R30, R24, PT ;  /* 0x000000181e0d7248 */ /* 0x000fe40003fe0100 */
[----:B------:R-:W-:Y:S02]  /*13120*/  LOP3.LUT R27, R59, 0xffff, RZ, 0xc0, !PT ;  /* 0x0000ffff3b1b7812 */ /* 0x000fe400078ec0ff */
[----:B------:R-:W-:Y:S01]  /*13130*/  FSEL R31, R26, R12, !P2 ;  /* 0x0000000c1a1f7208 */ /* 0x000fe20005000000 */
[----:B------:R-:W-:Y:S01]  /*13140*/  IMAD.MOV.U32 R12, RZ, RZ, R54 ;  /* 0x000000ffff0c7224 */ /* 0x000fe200078e0036 */
[----:B------:R-:W-:Y:S01]  /*13150*/  SEL R30, R13, R30, !P2 ;  /* 0x0000001e0d1e7207 */ /* 0x000fe20005000000 */
[----:B------:R-:W-:Y:S01]  /*13160*/  IMAD.MOV.U32 R13, RZ, RZ, R55 ;  /* 0x000000ffff0d7224 */ /* 0x000fe200078e0037 */
[----:B------:R-:W-:-:S02]  /*13170*/  FSEL R35, R36, R14, !P2 ;  /* 0x0000000e24237208 */ /* 0x000fc40005000000 */
[----:B------:R-:W-:Y:S02]  /*13180*/  FSEL R46, R37, R15, !P2 ;  /* 0x0000000f252e7208 */ /* 0x000fe40005000000 */
[----:B------:R-:W-:Y:S02]  /*13190*/  PRMT R37, R5, 0x7732, RZ ;  /* 0x0000773205257816 */ /* 0x000fe400000000ff */
[----:B------:R-:W-:Y:S02]  /*131a0*/  LOP3.LUT R36, R60, 0xffff, RZ, 0xc0, !PT ;  /* 0x0000ffff3c247812 */ /* 0x000fe400078ec0ff */
[C---:B------:R-:W-:Y:S01]  /*131b0*/  PRMT R26, R6.reuse, 0x3340, R27 ;  /* 0x00003340061a7816 */ /* 0x040fe2000000001b */
[----:B0-----:R-:W-:Y:S01]  /*131c0*/  IMAD.WIDE.U32 R40, R25, 0x30, R40 ;  /* 0x0000003019287825 */ /* 0x001fe200078e0028 */
[----:B------:R-:W-:Y:S01]  /*131d0*/  PRMT R25, R6, 0x7732, RZ ;  /* 0x0000773206197816 */ /* 0x000fe200000000ff */
[----:B-1----:R-:W-:Y:S01]  /*131e0*/  ULEA UR5, UR6, UR5, 0x18 ;  /* 0x0000000506057291 */ /* 0x002fe2000f8ec0ff */
[----:B------:R-:W-:Y:S01]  /*131f0*/  PRMT R48, R5, 0x3340, R36 ;  /* 0x0000334005307816 */ /* 0x000fe20000000024 */
[----:B------:R-:W-:Y:S01]  /*13200*/  IMAD.MOV.U32 R36, RZ, RZ, R30 ;  /* 0x000000ffff247224 */ /* 0x000fe200078e001e */
[----:B------:R-:W-:Y:S01]  /*13210*/  PRMT R25, R25, 0x3340, R64 ;  /* 0x0000334019197816 */ /* 0x000fe20000000040 */
[----:B------:R0:W-:Y:S01]  /*13220*/  ST.E.128.STRONG.GPU desc[UR8][R40.64+0x600], R12 ;  /* 0x0006000c28007985 */ /* 0x0001e2000c10fd08 */
[----:B------:R-:W-:Y:S01]  /*13230*/  PRMT R27, R37, 0x3340, R66 ;  /* 0x00003340251b7816 */ /* 0x000fe20000000042 */
[----:B------:R-:W-:Y:S01]  /*13240*/  IMAD.MOV.U32 R37, RZ, RZ, R1 ;  /* 0x000000ffff257224 */ /* 0x000fe200078e0001 */
[----:B------:R-:W-:-:S04]  /*13250*/  LOP3.LUT R43, R56, 0xffff, RZ, 0xc0, !PT ;  /* 0x0000ffff382b7812 */ /* 0x000fc800078ec0ff */
[----:B------:R1:W-:Y:S01]  /*13260*/  ST.E.128.STRONG.GPU desc[UR8][R40.64+0x620], R36 ;  /* 0x0006202428007985 */ /* 0x0003e2000c10fd08 */
[----:B0-----:R-:W-:Y:S02]  /*13270*/  PRMT R15, R26, 0x5410, R25 ;  /* 0x000054101a0f7816 */ /* 0x001fe40000000019 */
[----:B------:R-:W-:Y:S02]  /*13280*/  PRMT R25, R28, 0x7732, RZ ;  /* 0x000077321c197816 */ /* 0x000fe400000000ff */
[----:B------:R-:W-:Y:S02]  /*13290*/  PRMT R14, R48, 0x5410, R27 ;  /* 0x00005410300e7816 */ /* 0x000fe4000000001b */
[----:B------:R-:W-:Y:S01]  /*132a0*/  PRMT R26, R29, 0x7732, RZ ;  /* 0x000077321d1a7816 */ /* 0x000fe200000000ff */
[----:B-1----:R-:W-:Y:S01]  /*132b0*/  IMAD.MOV.U32 R36, RZ, RZ, R25 ;  /* 0x000000ffff247224 */ /* 0x002fe200078e0019 */
[----:B------:R-:W-:Y:S01]  /*132c0*/  PRMT R27, R7, 0x7732, RZ ;  /* 0x00007732071b7816 */ /* 0x000fe200000000ff */
[----:B------:R-:W-:Y:S01]  /*132d0*/  IMAD.MOV.U32 R39, RZ, RZ, R46 ;  /* 0x000000ffff277224 */ /* 0x000fe200078e002e */
[----:B------:R-:W-:-:S02]  /*132e0*/  PRMT R25, R26, 0x3340, R63 ;  /* 0x000033401a197816 */ /* 0x000fc4000000003f */
[----:B------:R-:W-:Y:S02]  /*132f0*/  LOP3.LUT R48, R58, 0xffff, RZ, 0xc0, !PT ;  /* 0x0000ffff3a307812 */ /* 0x000fe400078ec0ff */
[----:B------:R-:W-:Y:S02]  /*13300*/  PRMT R26, R27, 0x3340, R62 ;  /* 0x000033401b1a7816 */ /* 0x000fe4000000003e */
[----:B------:R-:W-:Y:S02]  /*13310*/  PRMT R37, R7, 0x3340, R50 ;  /* 0x0000334007257816 */ /* 0x000fe40000000032 */
[----:B------:R-:W-:Y:S01]  /*13320*/  PRMT R38, R28, 0x3340, R43 ;  /* 0x000033401c267816 */ /* 0x000fe2000000002b */
[----:B------:R-:W-:Y:S01]  /*13330*/  IMAD.MOV.U32 R43, RZ, RZ, 0x65 ;  /* 0x00000065ff2b7424 */ /* 0x000fe200078e00ff */
[----:B------:R-:W-:Y:S01]  /*13340*/  PRMT R27, R36, 0x3340, R61 ;  /* 0x00003340241b7816 */ /* 0x000fe2000000003d */
[----:B------:R-:W-:Y:S01]  /*13350*/  IMAD.MOV.U32 R36, RZ, RZ, R31 ;  /* 0x000000ffff247224 */ /* 0x000fe200078e001f */
[----:B------:R-:W-:-:S02]  /*13360*/  PRMT R48, R29, 0x3340, R48 ;  /* 0x000033401d307816 */ /* 0x000fc40000000030 */
[----:B------:R-:W-:Y:S01]  /*13370*/  PRMT R26, R37, 0x5410, R26 ;  /* 0x00005410251a7816 */ /* 0x000fe2000000001a */
[----:B------:R-:W-:Y:S01]  /*13380*/  IMAD.MOV.U32 R37, RZ, RZ, R42 ;  /* 0x000000ffff257224 */ /* 0x000fe200078e002a */
[----:B------:R-:W-:Y:S01]  /*13390*/  PRMT R27, R38, 0x5410, R27 ;  /* 0x00005410261b7816 */ /* 0x000fe2000000001b */
[----:B------:R-:W-:Y:S01]  /*133a0*/  IMAD.MOV.U32 R38, RZ, RZ, R35 ;  /* 0x000000ffff267224 */ /* 0x000fe200078e0023 */
[----:B------:R-:W-:-:S04]  /*133b0*/  PRMT R25, R48, 0x5410, R25 ;  /* 0x0000541030197816 */ /* 0x000fc80000000019 */
        /* <DEDUP_REMOVED lines=12> */
.L_x_984:
[----:B------:R-:W-:Y:S05]  /*13480*/  BSYNC.RECONVERGENT B0 ;  /* 0x0000000000007941 */ /* 0x000fea0003800200 */
.L_x_983:
[----:B------:R-:W-:Y:S05]  /*13490*/  @P4 BRA `(.L_x_874) ;  /* 0x0000000000a04947 */ /* 0x000fea0003800000 */
[----:B------:R-:W1:Y:S01]  /*134a0*/  S2UR UR6, SR_CgaCtaId ;  /* 0x00000000000679c3 */ /* 0x000e620000008800 */
[----:B------:R-:W-:Y:S01]  /*134b0*/  LOP3.LUT R58, R58, 0xffff, RZ, 0xc0, !PT ;  /* 0x0000ffff3a3a7812 */ /* 0x000fe200078ec0ff */
[----:B------:R-:W-:Y:S01]  /*134c0*/  UMOV UR5, 0x400 ;  /* 0x0000040000057882 */ /* 0x000fe20000000000 */
[----:B------:R-:W-:Y:S01]  /*134d0*/  LOP3.LUT R2, R57, 0xffff, RZ, 0xc0, !PT ;  /* 0x0000ffff39027812 */ /* 0x000fe200078ec0ff */
[----:B------:R-:W-:Y:S01]  /*134e0*/  IMAD.MOV.U32 R16, RZ, RZ, R8 ;  /* 0x000000ffff107224 */ /* 0x000fe200078e0008 */
[C---:B0-----:R-:W-:Y:S01]  /*134f0*/  PRMT R13, R29.reuse, 0x3340, R58 ;  /* 0x000033401d0d7816 */ /* 0x041fe2000000003a */
[----:B------:R-:W-:Y:S01]  /*13500*/  IMAD.MOV.U32 R17, RZ, RZ, R9 ;  /* 0x000000ffff117224 */ /* 0x000fe200078e0009 */
[----:B------:R-:W-:Y:S01]  /*13510*/  PRMT R29, R29, 0x7732, RZ ;  /* 0x000077321d1d7816 */ /* 0x000fe200000000ff */
[----:B------:R-:W-:Y:S01]  /*13520*/  IMAD.MOV.U32 R18, RZ, RZ, R10 ;  /* 0x000000ffff127224 */ /* 0x000fe200078e000a */
[----:B------:R-:W-:Y:S01]  /*13530*/  LOP3.LUT R60, R60, 0xffff, RZ, 0xc0, !PT ;  /* 0x0000ffff3c3c7812 */ /* 0x000fe200078ec0ff */
[----:B------:R-:W-:Y:S01]  /*13540*/  IMAD.MOV.U32 R19, RZ, RZ, R11 ;  /* 0x000000ffff137224 */ /* 0x000fe200078e000b */
[----:B---3--:R-:W-:Y:S01]  /*13550*/  PRMT R4, R7, 0x3340, R2 ;  /* 0x0000334007047816 */ /* 0x008fe20000000002 */
[----:B------:R-:W-:Y:S01]  /*13560*/  IMAD.MOV.U32 R2, RZ, RZ, R29 ;  /* 0x000000ffff027224 */ /* 0x000fe200078e001d */
[----:B------:R-:W-:-:S02]  /*13570*/  PRMT R60, R5, 0x3340, R60 ;  /* 0x00003340053c7816 */ /* 0x000fc4000000003c */
[----:B------:R-:W-:Y:S02]  /*13580*/  PRMT R3, R6, 0x7732, RZ ;  /* 0x0000773206037816 */ /* 0x000fe400000000ff */
[----:B------:R-:W-:Y:S02]  /*13590*/  LOP3.LUT R59, R59, 0xffff, RZ, 0xc0, !PT ;  /* 0x0000ffff3b3b7812 */ /* 0x000fe400078ec0ff */
[----:B------:R-:W-:Y:S02]  /*135a0*/  PRMT R5, R5, 0x7732, RZ ;  /* 0x0000773205057816 */ /* 0x000fe400000000ff */
[----:B------:R-:W-:Y:S02]  /*135b0*/  LOP3.LUT R15, R56, 0xffff, RZ, 0xc0, !PT ;  /* 0x0000ffff380f7812 */ /* 0x000fe400078ec0ff */
[----:B------:R-:W-:Y:S01]  /*135c0*/  PRMT R7, R7, 0x7732, RZ ;  /* 0x0000773207077816 */ /* 0x000fe200000000ff */
[----:B-1----:R-:W-:Y:S01]  /*135d0*/  ULEA UR5, UR6, UR5, 0x18 ;  /* 0x0000000506057291 */ /* 0x002fe2000f8ec0ff */
[----:B------:R-:W-:-:S02]  /*135e0*/  PRMT R12, R28, 0x7732, RZ ;  /* 0x000077321c0c7816 */ /* 0x000fc400000000ff */
        /* <DEDUP_REMOVED lines=12> */
[----:B------:R-:W-:Y:S01]  /*136b0*/  IMAD.MOV.U32 R4, RZ, RZ, R45 ;  /* 0x000000ffff047224 */ /* 0x000fe200078e002d */
[----:B------:R-:W-:Y:S02]  /*136c0*/  PRMT R27, R15, 0x5410, R12 ;  /* 0x000054100f1b7816 */ /* 0x000fe4000000000c */
[----:B------:R-:W-:Y:S01]  /*136d0*/  PRMT R61, R6, 0x5410, R3 ;  /* 0x00005410063d7816 */ /* 0x000fe20000000003 */
[----:B------:R-:W-:Y:S01]  /*136e0*/  IMAD.MOV.U32 R3, RZ, RZ, R44 ;  /* 0x000000ffff037224 */ /* 0x000fe200078e002c */
[----:B------:R-:W-:Y:S01]  /*136f0*/  PRMT R60, R60, 0x5410, R5 ;  /* 0x000054103c3c7816 */ /* 0x000fe20000000005 */
[----:B------:R1:W-:Y:S04]  /*13700*/  STS.128 [UR5+0x1b0], R24 ;  /* 0x0001b018ff007988 */ /* 0x0003e80008000c05 */
[----:B------:R1:W-:Y:S02]  /*13710*/  STS.64 [UR5+0x198], R60 ;  /* 0x0001983cff007988 */ /* 0x0003e40008000a05 */
.L_x_874:
[----:B------:R-:W2:Y:S01]  /*13720*/  S2R R7, SR_CgaCtaId ;  /* 0x0000000000077919 */ /* 0x000ea20000008800 */
[----:B------:R-:W-:Y:S05]  /*13730*/  WARPSYNC.ALL ;  /* 0x0000000000007948 */ /* 0x000fea0003800000 */
[----:B------:R-:W-:Y:S01]  /*13740*/  BAR.SYNC.DEFER_BLOCKING 0x0 ;  /* 0x0000000000007b1d */ /* 0x000fe20000010000 */
[----:B01----:R-:W-:-:S05]  /*13750*/  MOV R24, 0x400 ;  /* 0x0000040000187802 */ /* 0x003fca0000000f00 */
[----:B------:R-:W-:Y:S01]  /*13760*/  BSSY.RECONVERGENT B0, `(.L_x_985) ;  /* 0x000001a000007945 */ /* 0x000fe20003800200 */
[----:B------:R-:W0:Y:S01]  /*13770*/  S2R R5, SR_TID.X ;  /* 0x0000000000057919 */ /* 0x000e220000002100 */
[----:B--2---:R-:W-:-:S05]  /*13780*/  LEA R24, R7, R24, 0x18 ;  /* 0x0000001807187211 */ /* 0x004fca00078ec0ff */
[----:B------:R1:W2:Y:S04]  /*13790*/  LDS R14, [R24+0x220] ;  /* 0x00022000180e7984 */ /* 0x0002a80000000800 */
[----:B------:R1:W4:Y:S04]  /*137a0*/  LDS.64 R6, [R24+0x230] ;  /* 0x0002300018067984 */ /* 0x0003280000000a00 */
[----:B------:R1:W1:Y:S01]  /*137b0*/  LDS.64 R12, [R24+0x200] ;  /* 0x00020000180c7984 */ /* 0x0002620000000a00 */
[----:B0-----:R-:W-:-:S03]  /*137c0*/  ISETP.NE.AND P2, PT, R5, RZ, PT ;  /* 0x000000ff0500720c */ /* 0x001fc60003f45270 */
[----:B------:R0:W0:Y:S10]  /*137d0*/  LDS.128 R8, [R24+0x210] ;  /* 0x0002100018087984 */ /* 0x0000340000000c00 */
[----:B------:R-:W-:Y:S05]  /*137e0*/  @!P2 BRA `(.L_x_986) ;  /* 0x000000000044a947 */ /* 0x000fea0003800000 */
[----:B------:R-:W5:Y:S01]  /*137f0*/  S2UR UR6, SR_CgaCtaId ;  /* 0x00000000000679c3 */ /* 0x000f620000008800 */
[----:B------:R-:W-:Y:S01]  /*13800*/  UMOV UR5, 0x400 ;  /* 0x0000040000057882 */ /* 0x000fe20000000000 */
[----:B------:R-:W-:-:S04]  /*13810*/  ISETP.NE.U32.AND P2, PT, R3, RZ, PT ;  /* 0x000000ff0300720c */ /* 0x000fc80003f45070 */
[----:B---3--:R-:W-:Y:S01]  /*13820*/  ISETP.NE.AND.EX P2, PT, R4, RZ, PT, P2 ;  /* 0x000000ff0400720c */ /* 0x008fe20003f45320 */
[----:B-----5:R-:W-:-:S09]  /*13830*/  ULEA UR5, UR6, UR5, 0x18 ;  /* 0x0000000506057291 */ /* 0x020fd2000f8ec0ff */
[----:B------:R-:W3:Y:S04]  /*13840*/  LDS.128 R28, [UR5+0x1a0] ;  /* 0x0001a005ff1c7984 */ /* 0x000ee80008000c00 */
[----:B------:R-:W5:Y:S04]  /*13850*/  LDS.64 R26, [UR5+0x190] ;  /* 0x00019005ff1a7984 */ /* 0x000f680008000a00 */
[----:B------:R-:W2:Y:S01]  /*13860*/  LDS R15, [UR5+0x1b0] ;  /* 0x0001b005ff0f7984 */ /* 0x000ea20008000800 */
[----:B---3--:R-:W-:Y:S02]  /*13870*/  DADD R28, R16, R28 ;  /* 0x00000000101c7229 */ /* 0x008fe4000000001c */
[----:B------:R-:W-:Y:S01]  /*13880*/  DADD R30, R18, R30 ;  /* 0x00000000121e7229 */ /* 0x000fe2000000001e */
[----:B-----5:R-:W-:-:S02]  /*13890*/  IADD3 R3, P3, PT, R26, R3, RZ ;  /* 0x000000031a037210 */ /* 0x020fc40007f7e0ff */
[----:B--2---:R-:W-:-:S03]  /*138a0*/  @!P2 VIMNMX R2, PT, PT, R2, R15, PT ;  /* 0x0000000f0202a248 */ /* 0x004fc60003fe0100 */
[----:B------:R-:W-:Y:S02]  /*138b0*/  IMAD.X R4, R27, 0x1, R4, P3 ;  /* 0x000000011b047824 */ /* 0x000fe400018e0604 */
[----:B------:R-:W-:Y:S02]  /*138c0*/  FSEL R16, R28, R16, !P2 ;  /* 0x000000101c107208 */ /* 0x000fe40005000000 */
[----:B------:R-:W-:Y:S02]  /*138d0*/  FSEL R17, R29, R17, !P2 ;  /* 0x000000111d117208 */ /* 0x000fe40005000000 */
[----:B------:R-:W-:Y:S02]  /*138e0*/  FSEL R18, R30, R18, !P2 ;  /* 0x000000121e127208 */ /* 0x000fe40005000000 */
[----:B------:R-:W-:-:S07]  /*138f0*/  FSEL R19, R31, R19, !P2 ;  /* 0x000000131f137208 */ /* 0x000fce0005000000 */
.L_x_986:
[----:B------:R-:W-:Y:S05]  /*13900*/  BSYNC.RECONVERGENT B0 ;  /* 0x0000000000007941 */ /* 0x000fea0003800200 */
.L_x_985:
[----:B----4-:R-:W-:Y:S01]  /*13910*/  ISETP.GE.U32.AND P2, PT, R6, 0x101, PT ;  /* 0x000001010600780c */ /* 0x010fe20003f46070 */
[----:B------:R-:W-:Y:S01]  /*13920*/  DADD R26, R20, R16 ;  /* 0x00000000141a7229 */ /* 0x000fe20000000010 */
[----:B------:R-:W-:Y:S01]  /*13930*/  SEL R30, RZ, 0x1, !P1 ;  /* 0x00000001ff1e7807 */ /* 0x000fe20004800000 */
[----:B------:R-:W-:Y:S01]  /*13940*/  DADD R28, R22, R18 ;  /* 0x00000000161c7229 */ /* 0x000fe20000000012 */
[----:B------:R-:W-:Y:S01]  /*13950*/  ISETP.GE.AND.EX P2, PT, R7, RZ, PT, P2 ;  /* 0x000000ff0700720c */ /* 0x000fe20003f46320 */
[----:B------:R-:W-:Y:S01]  /*13960*/  BSSY.RECONVERGENT B0, `(.L_x_987) ;  /* 0x0000084000007945 */ /* 0x000fe20003800200 */
[----:B------:R-:W-:Y:S02]  /*13970*/  IADD3 R15, P3, PT, R3, R30, RZ ;  /* 0x0000001e030f7210 */ /* 0x000fe40007f7e0ff */
[----:B------:R-:W-:-:S03]  /*13980*/  @!P1 VIMNMX R0, PT, PT, R0, R2, PT ;  /* 0x0000000200009248 */ /* 0x000fc60003fe0100 */
[----:B------:R-:W-:Y:S01]  /*13990*/  FSEL R20, R20, R26, P1 ;  /* 0x0000001a14147208 */ /* 0x000fe20000800000 */
[----:B---3--:R-:W-:Y:S01]  /*139a0*/  IMAD.X R26, RZ, RZ, R4, P3 ;  /* 0x000000ffff1a7224 */ /* 0x008fe200018e0604 */
[----:B------:R-:W-:Y:S02]  /*139b0*/  FSEL R21, R21, R27, P1 ;  /* 0x0000001b15157208 */ /* 0x000fe40000800000 */
[----:B------:R-:W-:Y:S02]  /*139c0*/  FSEL R22, R22, R28, P1 ;  /* 0x0000001c16167208 */ /* 0x000fe40000800000 */
[----:B------:R-:W-:Y:S01]  /*139d0*/  FSEL R23, R23, R29, P1 ;  /* 0x0000001d17177208 */ /* 0x000fe20000800000 */
[----:B------:R-:W-:Y:S06]  /*139e0*/  @!P2 BRA `(.L_x_988) ;  /* 0x00000004009ca947 */ /* 0x000fec0003800000 */
[----:B------:R-:W3:Y:S01]  /*139f0*/  LDS.64 R26, [R24+0x1d0] ;  /* 0x0001d000181a7984 */ /* 0x000ee20000000a00 */
[----:B------:R-:W4:Y:S01]  /*13a00*/  LDCU.64 UR10, c[0x0][0x3b8] ;  /* 0x00007700ff0a77ac */ /* 0x000f220008000a00 */
[----:B------:R-:W-:Y:S01]  /*13a10*/  BSSY.RECONVERGENT B1, `(.L_x_989) ;  /* 0x0000063000017945 */ /* 0x000fe20003800200 */
[----:B------:R-:W0:Y:S01]  /*13a20*/  LDCU.64 UR12, c[0x0][0x3c0] ;  /* 0x00007800ff0c77ac */ /* 0x000e220008000a00 */
[--C-:B---3--:R-:W-:Y:S02]  /*13a30*/  @P1 IMAD.IADD R3, R3, 0x1, -R26.reuse ;  /* 0x0000000103031824 */ /* 0x108fe400078e0a1a */
[----:B------:R-:W-:Y:S02]  /*13a40*/  @P0 IMAD.IADD R15, R15, 0x1, -R26 ;  /* 0x000000010f0f0824 */ /* 0x000fe400078e0a1a */
[--C-:B------:R-:W-:Y:S01]  /*13a50*/  @P1 IMAD R3, R3, 0x30, R24.reuse ;  /* 0x0000003003031824 */ /* 0x100fe200078e0218 */
[----:B------:R-:W-:Y:S01]  /*13a60*/  BAR.SYNC.DEFER_BLOCKING 0x0 ;  /* 0x0000000000007b1d */ /* 0x000fe20000010000 */
[----:B------:R-:W-:-:S05]  /*13a70*/  @P0 IMAD R15, R15, 0x30, R24 ;  /* 0x000000300f0f0824 */ /* 0x000fca00078e0218 */
[----:B------:R3:W-:Y:S04]  /*13a80*/  @P1 STS.128 [R3+0x10], R16 ;  /* 0x0000101003001388 */ /* 0x0007e80000000c00 */
        /* <DEDUP_REMOVED lines=8> */
[----:B0--34-:R-:W-:Y:S05]  /*13b10*/  @!P0 BRA `(.L_x_990) ;  /* 0x0000000400488947 */ /* 0x019fea0003800000 */
[----:B------:R-:W-:Y:S01]  /*13b20*/  IMAD.MOV.U32 R47, RZ, RZ, R5 ;  /* 0x000000ffff2f7224 */ /* 0x000fe200078e0005 */
[----:B------:R-:W-:Y:S01]  /*13b30*/  BSSY.RECONVERGENT B2, `(.L_x_991) ;  /* 0x000002e000027945 */ /* 0x000fe20003800200 */
[----:B------:R-:W-:-:S03]  /*13b40*/  IMAD.MOV.U32 R39, RZ, RZ, RZ ;  /* 0x000000ffff277224 */ /* 0x000fc600078e00ff */
[----:B------:R-:W-:-:S04]  /*13b50*/  LOP3.LUT R3, RZ, R47, RZ, 0x33, !PT ;  /* 0x0000002fff037212 */ /* 0x000fc800078e33ff */
[----:B------:R-:W-:Y:S02]  /*13b60*/  IADD3 R28, P0, PT, R6, R3, RZ ;  /* 0x00000003061c7210 */ /* 0x000fe40007f1e0ff */
[----:B------:R-:W-:Y:S02]  /*13b70*/  LOP3.LUT R3, RZ, R39, RZ, 0x33, !PT ;  /* 0x00000027ff037212 */ /* 0x000fe400078e33ff */
[----:B------:R-:W-:-:S03]  /*13b80*/  LOP3.LUT R0, R28, 0x300, RZ, 0xc0, !PT ;  /* 0x000003001c007812 */ /* 0x000fc600078ec0ff */
[----:B------:R-:W-:Y:S01]  /*13b90*/  IMAD.X R3, R7, 0x1, R3, P0 ;  /* 0x0000000107037824 */ /* 0x000fe200000e0603 */
[----:B------:R-:W-:Y:S02]  /*13ba0*/  ISETP.NE.U32.AND P1, PT, R0, 0x300, PT ;  /* 0x000003000000780c */ /* 0x000fe40003f25070 */
[----:B------:R-:W-:Y:S02]  /*13bb0*/  ISETP.GE.U32.AND P0, PT, R28, 0x300, PT ;  /* 0x000003001c00780c */ /* 0x000fe40003f06070 */
[----:B------:R-:W-:Y:S02]  /*13bc0*/  ISETP.NE.AND.EX P1, PT, RZ, RZ, PT, P1 ;  /* 0x000000ffff00720c */ /* 0x000fe40003f25310 */
[----:B------:R-:W-:-:S11]  /*13bd0*/  ISETP.GE.U32.AND.EX P0, PT, R3, RZ, PT, P0 ;  /* 0x000000ff0300720c */ /* 0x000fd60003f06100 */
[----:B------:R-:W-:Y:S05]  /*13be0*/  @!P1 BRA `(.L_x_992) ;  /* 0x0000000000889947 */ /* 0x000fea0003800000 */
[----:B------:R-:W0:Y:S01]  /*13bf0*/  LDCU.64 UR4, c[0x0][0x3c0] ;  /* 0x00007800ff0477ac */ /* 0x000e220008000a00 */
[----:B------:R-:W-:Y:S01]  /*13c00*/  SHF.R.U64 R28, R28, 0x8, R3 ;  /* 0x000000081c1c7819 */ /* 0x000fe20000001203 */
[----:B------:R-:W-:Y:S01]  /*13c10*/  IMAD.MOV.U32 R29, RZ, RZ, RZ ;  /* 0x000000ffff1d7224 */ /* 0x000fe200078e00ff */
[----:B------:R-:W-:Y:S01]  /*13c20*/  IADD3 R23, P1, PT, R26, R47, RZ ;  /* 0x0000002f1a177210 */ /* 0x000fe20007f3e0ff */
[----:B------:R-:W3:Y:S01]  /*13c30*/  LDCU.64 UR6, c[0x0][0x3b8] ;  /* 0x00007700ff0677ac */ /* 0x000ee20008000a00 */
[----:B------:R-:W-:Y:S02]  /*13c40*/  IMAD R2, R5, 0x30, R24 ;  /* 0x0000003005027824 */ /* 0x000fe400078e0218 */
[----:B------:R-:W-:Y:S02]  /*13c50*/  VIADD R28, R28, 0x1 ;  /* 0x000000011c1c7836 */ /* 0x000fe40000000000 */
[----:B------:R-:W-:-:S03]  /*13c60*/  IMAD.X R0, R27, 0x1, R39, P1 ;  /* 0x000000011b007824 */ /* 0x000fc600008e0627 */
[----:B------:R-:W-:-:S04]  /*13c70*/  LOP3.LUT R28, R28, 0x3, RZ, 0xc0, !PT ;  /* 0x000000031c1c7812 */ /* 0x000fc800078ec0ff */
[C---:B------:R-:W-:Y:S02]  /*13c80*/  LEA R47, P3, R28.reuse, R47, 0x8 ;  /* 0x0000002f1c2f7211 */ /* 0x040fe400078640ff */
[C---:B0-----:R-:W-:Y:S02]  /*13c90*/  LEA R22, P1, R23.reuse, UR4, 0x2 ;  /* 0x0000000417167c11 */ /* 0x041fe4000f8210ff */
[----:B------:R-:W-:Y:S02]  /*13ca0*/  LEA.HI.X R39, R28, R39, R29, 0x8, P3 ;  /* 0x000000271c277211 */ /* 0x000fe400018f441d */
[C---:B---3--:R-:W-:Y:S02]  /*13cb0*/  LEA R4, P2, R23.reuse, UR6, 0x4 ;  /* 0x0000000617047c11 */ /* 0x048fe4000f8420ff */
[C-C-:B------:R-:W-:Y:S02]  /*13cc0*/  LEA.HI.X R25, R23.reuse, UR5, R0.reuse, 0x2, P1 ;  /* 0x0000000517197c11 */ /* 0x140fe400088f1400 */
[----:B------:R-:W-:Y:S01]  /*13cd0*/  LEA.HI.X R23, R23, UR7, R0, 0x4, P2 ;  /* 0x0000000717177c11 */ /* 0x000fe200090f2400 */
[----:B------:R-:W-:-:S08]  /*13ce0*/  VIADD R0, R2, 0x20 ;  /* 0x0000002002007836 */ /* 0x000fd00000000000 */
.L_x_993:
[----:B0-----:R-:W0:Y:S01]  /*13cf0*/  LDS.128 R16, [R0+-0x10] ;  /* 0xfffff00000107984 */ /* 0x001e220000000c00 */
[----:B------:R-:W-:Y:S01]  /*13d00*/  IMAD.MOV.U32 R2, RZ, RZ, R4 ;  /* 0x000000ffff027224 */ /* 0x000fe200078e0004 */
[----:B------:R-:W-:Y:S01]  /*13d10*/  IADD3 R28, P1, PT, R28, -0x1, RZ ;  /* 0xffffffff1c1c7810 */ /* 0x000fe20007f3e0ff */
[----:B------:R-:W-:Y:S01]  /*13d20*/  IMAD.MOV.U32 R3, RZ, RZ, R23 ;  /* 0x000000ffff037224 */ /* 0x000fe200078e0017 */
[----:B------:R3:W4:Y:S01]  /*13d30*/  LDS R15, [R0] ;  /* 0x00000000000f7984 */ /* 0x0007220000000800 */
[----:B------:R-:W-:Y:S01]  /*13d40*/  IMAD.MOV.U32 R20, RZ, RZ, R22 ;  /* 0x000000ffff147224 */ /* 0x000fe200078e0016 */
[----:B------:R-:W-:Y:S01]  /*13d50*/  IADD3.X R29, PT, PT, R29, -0x1, RZ, P1, !PT ;  /* 0xffffffff1d1d7810 */ /* 0x000fe20000ffe4ff */
[----:B------:R-:W-:Y:S01]  /*13d60*/  IMAD.MOV.U32 R21, RZ, RZ, R25 ;  /* 0x000000ffff157224 */ /* 0x000fe200078e0019 */
[----:B------:R-:W-:Y:S02]  /*13d70*/  ISETP.NE.U32.AND P1, PT, R28, RZ, PT ;  /* 0x000000ff1c00720c */ /* 0x000fe40003f25070 */
[----:B------:R-:W-:-:S02]  /*13d80*/  IADD3 R22, P2, PT, R22, 0x400, RZ ;  /* 0x0000040016167810 */ /* 0x000fc40007f5e0ff */
[----:B------:R-:W-:Y:S01]  /*13d90*/  ISETP.NE.AND.EX P1, PT, R29, RZ, PT, P1 ;  /* 0x000000ff1d00720c */ /* 0x000fe20003f25310 */
[----:B---3--:R-:W-:Y:S01]  /*13da0*/  VIADD R0, R0, 0x3000 ;  /* 0x0000300000007836 */ /* 0x008fe20000000000 */
[----:B------:R-:W-:Y:S01]  /*13db0*/  IADD3 R4, P3, PT, R4, 0x1000, RZ ;  /* 0x0000100004047810 */ /* 0x000fe20007f7e0ff */
[----:B------:R-:W-:-:S04]  /*13dc0*/  IMAD.X R25, RZ, RZ, R25, P2 ;  /* 0x000000ffff197224 */ /* 0x000fc800010e0619 */
[----:B------:R-:W-:Y:S01]  /*13dd0*/  IMAD.X R23, RZ, RZ, R23, P3 ;  /* 0x000000ffff177224 */ /* 0x000fe200018e0617 */
[----:B0-----:R0:W-:Y:S04]  /*13de0*/  STG.E.128 desc[UR8][R2.64], R16 ;  /* 0x0000001002007986 */ /* 0x0011e8000c101d08 */
[----:B----4-:R0:W-:Y:S01]  /*13df0*/  STG.E desc[UR8][R20.64], R15 ;  /* 0x0000000f14007986 */ /* 0x0101e2000c101908 */
[----:B------:R-:W-:Y:S05]  /*13e00*/  @P1 BRA `(.L_x_993) ;  /* 0xfffffffc00b81947 */ /* 0x000fea000383ffff */
.L_x_992:
[----:B------:R-:W-:Y:S05]  /*13e10*/  BSYNC.RECONVERGENT B2 ;  /* 0x0000000000027941 */ /* 0x000fea0003800200 */
.L_x_991:
[----:B------:R-:W-:Y:S05]  /*13e20*/  @!P0 BRA `(.L_x_990) ;  /* 0x0000000000848947 */ /* 0x000fea0003800000 */
.L_x_994:
[C---:B------:R-:W-:Y:S01]  /*13e30*/  IMAD R0, R47.reuse, 0x30, R24 ;  /* 0x000000302f007824 */ /* 0x040fe200078e0218 */
[----:B---3--:R-:W-:Y:S01]  /*13e40*/  IADD3 R37, P0, PT, R26, R47, RZ ;  /* 0x0000002f1a257210 */ /* 0x008fe20007f1e0ff */
[----:B------:R-:W-:-:S03]  /*13e50*/  VIADD R47, R47, 0x400 ;  /* 0x000004002f2f7836 */ /* 0x000fc60000000000 */
[----:B0-----:R-:W0:Y:S01]  /*13e60*/  LDS.128 R20, [R0+0x10] ;  /* 0x0000100000147984 */ /* 0x001e220000000c00 */
[----:B------:R-:W-:Y:S01]  /*13e70*/  IMAD.X R2, R27, 0x1, R39, P0 ;  /* 0x000000011b027824 */ /* 0x000fe200000e0627 */
[C---:B------:R-:W-:Y:S01]  /*13e80*/  LEA R38, P1, R37.reuse, UR10, 0x4 ;  /* 0x0000000a25267c11 */ /* 0x040fe2000f8220ff */
[----:B------:R-:W-:Y:S01]  /*13e90*/  IMAD.X R36, RZ, RZ, R27, P0 ;  /* 0x000000ffff247224 */ /* 0x000fe200000e061b */
[----:B------:R-:W3:Y:S01]  /*13ea0*/  LDS R15, [R0+0x20] ;  /* 0x00002000000f7984 */ /* 0x000ee20000000800 */
[C---:B------:R-:W-:Y:S02]  /*13eb0*/  LEA R40, P2, R37.reuse, UR12, 0x2 ;  /* 0x0000000c25287c11 */ /* 0x040fe4000f8410ff */
[C-C-:B------:R-:W-:Y:S01]  /*13ec0*/  LEA.HI.X R39, R37.reuse, UR11, R2.reuse, 0x4, P1 ;  /* 0x0000000b25277c11 */ /* 0x140fe200088f2402 */
[----:B------:R-:W4:Y:S01]  /*13ed0*/  LDS.128 R28, [R0+0x3010] ;  /* 0x00301000001c7984 */ /* 0x000f220000000c00 */
[C---:B------:R-:W-:Y:S01]  /*13ee0*/  LEA.HI.X R41, R37.reuse, UR13, R2, 0x2, P2 ;  /* 0x0000000d25297c11 */ /* 0x040fe200090f1402 */
[----:B------:R-:W-:Y:S01]  /*13ef0*/  IMAD.MOV.U32 R2, RZ, RZ, R38 ;  /* 0x000000ffff027224 */ /* 0x000fe200078e0026 */
[C-C-:B------:R-:W-:Y:S01]  /*13f00*/  LEA.HI.X R3, R37.reuse, UR11, R36.reuse, 0x4, P1 ;  /* 0x0000000b25037c11 */ /* 0x140fe200088f2424 */
[----:B------:R-:W5:Y:S01]  /*13f10*/  LDS R25, [R0+0x3020] ;  /* 0x0030200000197984 */ /* 0x000f620000000800 */
[----:B------:R-:W-:Y:S01]  /*13f20*/  LEA.HI.X R37, R37, UR13, R36, 0x2, P2 ;  /* 0x0000000d25257c11 */ /* 0x000fe200090f1424 */
[----:B------:R-:W-:Y:S01]  /*13f30*/  IMAD.MOV.U32 R36, RZ, RZ, R40 ;  /* 0x000000ffff247224 */ /* 0x000fe200078e0028 */
[----:B------:R-:W-:Y:S01]  /*13f40*/  ISETP.GT.U32.AND P0, PT, R6, R47, PT ;  /* 0x0000002f0600720c */ /* 0x000fe20003f04070 */
[----:B------:R-:W1:Y:S03]  /*13f50*/  LDS.128 R16, [R0+0x6010] ;  /* 0x0060100000107984 */ /* 0x000e660000000c00 */
[----:B------:R-:W-:Y:S01]  /*13f60*/  ISETP.GT.U32.AND.EX P0, PT, R7, RZ, PT, P0 ;  /* 0x000000ff0700720c */ /* 0x000fe20003f04100 */
[----:B------:R-:W2:Y:S04]  /*13f70*/  LDS R43, [R0+0x6020] ;  /* 0x00602000002b7984 */ /* 0x000ea80000000800 */
[----:B------:R-:W2:Y:S04]  /*13f80*/  LDS.128 R32, [R0+0x9010] ;  /* 0x0090100000207984 */ /* 0x000ea80000000c00 */
[----:B------:R-:W2:Y:S04]  /*13f90*/  LDS R45, [R0+0x9020] ;  /* 0x00902000002d7984 */ /* 0x000ea80000000800 */
[----:B0-----:R0:W-:Y:S04]  /*13fa0*/  STG.E.128 desc[UR8][R38.64], R20 ;  /* 0x0000001426007986 */ /* 0x0011e8000c101d08 */
[----:B---3--:R3:W-:Y:S04]  /*13fb0*/  STG.E desc[UR8][R40.64], R15 ;  /* 0x0000000f28007986 */ /* 0x0087e8000c101908 */
[----:B----4-:R3:W-:Y:S04]  /*13fc0*/  STG.E.128 desc[UR8][R2.64+0x1000], R28 ;  /* 0x0010001c02007986 */ /* 0x0107e8000c101d08 */
[----:B-----5:R3:W-:Y:S04]  /*13fd0*/  STG.E desc[UR8][R36.64+0x400], R25 ;  /* 0x0004001924007986 */ /* 0x0207e8000c101908 */
[----:B-1----:R3:W-:Y:S01]  /*13fe0*/  STG.E.128 desc[UR8][R2.64+0x2000], R16 ;  /* 0x0020001002007986 */ /* 0x0027e2000c101d08 */
[----:B0-----:R-:W-:-:S03]  /*13ff0*/  IMAD.MOV.U32 R39, RZ, RZ, RZ ;  /* 0x000000ffff277224 */ /* 0x001fc600078e00ff */
[----:B--2---:R3:W-:Y:S04]  /*14000*/  STG.E desc[UR8][R36.64+0x800], R43 ;  /* 0x0008002b24007986 */ /* 0x0047e8000c101908 */
[----:B------:R3:W-:Y:S04]  /*14010*/  STG.E.128 desc[UR8][R2.64+0x3000], R32 ;  /* 0x0030002002007986 */ /* 0x0007e8000c101d08 */
[----:B------:R3:W-:Y:S01]  /*14020*/  STG.E desc[UR8][R36.64+0xc00], R45 ;  /* 0x000c002d24007986 */ /* 0x0007e2000c101908 */
[----:B------:R-:W-:Y:S05]  /*14030*/  @P0 BRA `(.L_x_994) ;  /* 0xfffffffc007c0947 */ /* 0x000fea000383ffff */
.L_x_990:
[----:B------:R-:W-:Y:S05]  /*14040*/  BSYNC.RECONVERGENT B1 ;  /* 0x0000000000017941 */ /* 0x000fea0003800200 */
.L_x_989:
[----:B------:R-:W-:Y:S05]  /*14050*/  BRA `(.L_x_995) ;  /* 0x0000000000507947 */ /* 0x000fea0003800000 */
.L_x_988:
[----:B------:R-:W-:Y:S04]  /*14060*/  BSSY.RECONVERGENT B1, `(.L_x_996) ;  /* 0x000000a000017945 */ /* 0x000fe80003800200 */
[----:B------:R-:W-:Y:S05]  /*14070*/  @!P1 BRA `(.L_x_997) ;  /* 0x0000000000209947 */ /* 0x000fea0003800000 */
[----:B------:R-:W3:Y:S01]  /*14080*/  LDCU.64 UR4, c[0x0][0x3b8] ;  /* 0x00007700ff0477ac */ /* 0x000ee20008000a00 */
[----:B------:R-:W0:Y:S01]  /*14090*/  LDCU.64 UR6, c[0x0][0x3c0] ;  /* 0x00007800ff0677ac */ /* 0x000e220008000a00 */
[C---:B---3--:R-:W-:Y:S02]  /*140a0*/  LEA R6, P1, R3.reuse, UR4, 0x4 ;  /* 0x0000000403067c11 */ /* 0x048fe4000f8220ff */
[C---:B01----:R-:W-:Y:S02]  /*140b0*/  LEA R24, P2, R3.reuse, UR6, 0x2 ;  /* 0x0000000603187c11 */ /* 0x043fe4000f8410ff */
[C-C-:B------:R-:W-:Y:S02]  /*140c0*/  LEA.HI.X R7, R3.reuse, UR5, R4.reuse, 0x4, P1 ;  /* 0x0000000503077c11 */ /* 0x140fe400088f2404 */
[----:B------:R-:W-:-:S03]  /*140d0*/  LEA.HI.X R25, R3, UR7, R4, 0x2, P2 ;  /* 0x0000000703197c11 */ /* 0x000fc600090f1404 */
[----:B------:R3:W-:Y:S04]  /*140e0*/  STG.E.128 desc[UR8][R6.64], R16 ;  /* 0x0000001006007986 */ /* 0x0007e8000c101d08 */
[----:B------:R3:W-:Y:S02]  /*140f0*/  STG.E desc[UR8][R24.64], R2 ;  /* 0x0000000218007986 */ /* 0x0007e4000c101908 */
.L_x_997:
[----:B------:R-:W-:Y:S05]  /*14100*/  BSYNC.RECONVERGENT B1 ;  /* 0x0000000000017941 */ /* 0x000fea0003800200 */
.L_x_996:
[----:B------:R-:W-:Y:S05]  /*14110*/  @!P0 BRA `(.L_x_995) ;  /* 0x0000000000208947 */ /* 0x000fea0003800000 */
[----:B------:R-:W3:Y:S01]  /*14120*/  LDCU.64 UR4, c[0x0][0x3b8] ;  /* 0x00007700ff0477ac */ /* 0x000ee20008000a00 */
[----:B------:R-:W4:Y:S01]  /*14130*/  LDCU.64 UR6, c[0x0][0x3c0] ;  /* 0x00007800ff0677ac */ /* 0x000f220008000a00 */
[C---:B---3--:R-:W-:Y:S02]  /*14140*/  LEA R2, P0, R15.reuse, UR4, 0x4 ;  /* 0x000000040f027c11 */ /* 0x048fe4000f8020ff */
[C---:B----4-:R-:W-:Y:S02]  /*14150*/  LEA R6, P1, R15.reuse, UR6, 0x2 ;  /* 0x000000060f067c11 */ /* 0x050fe4000f8210ff */
[C-C-:B------:R-:W-:Y:S02]  /*14160*/  LEA.HI.X R3, R15.reuse, UR5, R26.reuse, 0x4, P0 ;  /* 0x000000050f037c11 */ /* 0x140fe400080f241a */
[----:B------:R-:W-:-:S03]  /*14170*/  LEA.HI.X R7, R15, UR7, R26, 0x2, P1 ;  /* 0x000000070f077c11 */ /* 0x000fc600088f141a */
[----:B------:R4:W-:Y:S04]  /*14180*/  STG.E.128 desc[UR8][R2.64], R20 ;  /* 0x0000001402007986 */ /* 0x0009e8000c101d08 */
[----:B------:R4:W-:Y:S02]  /*14190*/  STG.E desc[UR8][R6.64], R0 ;  /* 0x0000000006007986 */ /* 0x0009e4000c101908 */
.L_x_995:
[----:B------:R-:W-:Y:S05]  /*141a0*/  BSYNC.RECONVERGENT B0 ;  /* 0x0000000000007941 */ /* 0x000fea0003800200 */
.L_x_987:
[----:B------:R-:W-:-:S13]  /*141b0*/  ISETP.NE.AND P0, PT, R5, 0xff, PT ;  /* 0x000000ff0500780c */ /* 0x000fda0003f05270 */
[----:B------:R-:W-:Y:S05]  /*141c0*/  @P0 EXIT ;  /* 0x000000000000094d */ /* 0x000fea0003800000 */
[----:B------:R-:W5:Y:S01]  /*141d0*/  S2UR UR4, SR_CTAID.X ;  /* 0x00000000000479c3 */ /* 0x000f620000002500 */
[----:B------:R-:W0:Y:S07]  /*141e0*/  LDCU.64 UR6, c[0x0][0x3f0] ;  /* 0x00007e00ff0677ac */ /* 0x000e2e0008000a00 */
[----:B---34-:R-:W3:Y:S01]  /*141f0*/  LDC.64 R6, c[0x0][0x3c8] ;  /* 0x0000f200ff067b82 */ /* 0x018ee20000000a00 */
[----:B-----5:R-:W-:-:S04]  /*14200*/  UIMAD.WIDE.U32 UR4, UR4, 0x200, URZ ;  /* 0x00000200040478a5 */ /* 0x020fc8000f8e00ff */
[----:B0-----:R-:W-:-:S04]  /*14210*/  UIADD3 UR6, UP0, UPT, -UR4, UR6, URZ ;  /* 0x0000000604067290 */ /* 0x001fc8000ff1e1ff */
[----:B------:R-:W-:Y:S02]  /*14220*/  UIADD3.X UR7, UPT, UPT, ~UR5, UR7, URZ, UP0, !UPT ;  /* 0x0000000705077290 */ /* 0x000fe400087fe5ff */
[----:B------:R-:W-:-:S04]  /*14230*/  UISETP.NE.U32.AND UP0, UPT, UR6, 0x200, UPT ;  /* 0x000002000600788c */ /* 0x000fc8000bf05070 */
[----:B------:R-:W-:-:S09]  /*14240*/  UISETP.NE.AND.EX UP0, UPT, UR7, URZ, UPT, UP0 ;  /* 0x000000ff0700728c */ /* 0x000fd2000bf05300 */
[----:B------:R-:W-:Y:S05]  /*14250*/  BRA.U UP0, `(.L_x_998) ;  /* 0x0000000100287547 */ /* 0x000fea000b800000 */
[----:B------:R-:W1:Y:S08]  /*14260*/  LDC.64 R2, c[0x0][0x3b8] ;  /* 0x0000ee00ff027b82 */ /* 0x000e700000000a00 */
[----:B------:R-:W0:Y:S01]  /*14270*/  LDC.64 R4, c[0x0][0x3c0] ;  /* 0x0000f000ff047b82 */ /* 0x000e220000000a00 */
[----:B-1----:R-:W-:-:S04]  /*14280*/  LEA R2, P0, R12, R2, 0x4 ;  /* 0x000000020c027211 */ /* 0x002fc800078020ff */
[C---:B------:R-:W-:Y:S02]  /*14290*/  LEA.HI.X R3, R12.reuse, R3, R13, 0x4, P0 ;  /* 0x000000030c037211 */ /* 0x040fe400000f240d */
[----:B0-----:R-:W-:-:S03]  /*142a0*/  LEA R4, P1, R12, R4, 0x2 ;  /* 0x000000040c047211 */ /* 0x001fc600078210ff */
[----:B------:R0:W-:Y:S01]  /*142b0*/  STG.E.128 desc[UR8][R2.64], R8 ;  /* 0x0000000802007986 */ /* 0x0001e2000c101d08 */
[C---:B------:R-:W-:Y:S02]  /*142c0*/  LEA.HI.X R5, R12.reuse, R5, R13, 0x2, P1 ;  /* 0x000000050c057211 */ /* 0x040fe400008f140d */
[----:B------:R-:W-:-:S03]  /*142d0*/  IADD3 R12, P0, PT, R12, 0x1, RZ ;  /* 0x000000010c0c7810 */ /* 0x000fc60007f1e0ff */
[----:B--2---:R0:W-:Y:S02]  /*142e0*/  STG.E desc[UR8][R4.64], R14 ;  /* 0x0000000e04007986 */ /* 0x0041e4000c101908 */
[----:B------:R-:W-:-:S08]  /*142f0*/  IMAD.X R13, RZ, RZ, R13, P0 ;  /* 0x000000ffff0d7224 */ /* 0x000fd000000e060d */
.L_x_998:
[----:B-1-3--:R-:W-:Y:S01]  /*14300*/  STG.E.64 desc[UR8][R6.64], R12 ;  /* 0x0000000c06007986 */ /* 0x00afe2000c101b08 */
[----:B------:R-:W-:Y:S05]  /*14310*/  EXIT ;  /* 0x000000000000794d */ /* 0x000fea0003800000 */
.L_x_695:
[----:B------:R-:W-:Y:S01]  /*14320*/  BSSY B0, `(.L_x_999) ;  /* 0x0000006000007945 */ /* 0x000fe20003800000 */
[----:B------:R-:W-:Y:S01]  /*14330*/  PLOP3.LUT P2, PT, P0, PT, PT, 0x8, 0x80 ;  /* 0x000000000080781c */ /* 0x000fe2000074e170 */
[----:B------:R-:W-:-:S12]  /*14340*/  IMAD.MOV.U32 R52, RZ, RZ, -0x1 ;  /* 0xffffffffff347424 */ /* 0x000fd800078e00ff */
[----:B---3--:R-:W-:Y:S05]  /*14350*/  WARPSYNC.COLLECTIVE R52, `(.L_x_1000) ;  /* 0x0000000034087348 */ /* 0x008fea0003c00000 */
[----:B------:R-:W-:Y:S01]  /*14360*/  VOTE.ANY P2, P2 ;  /* 0x0000000000ff7806 */ /* 0x000fe20001040100 */
[----:B---3--:R-:W-:-:S12]  /*14370*/  ENDCOLLECTIVE ;  /* 0x000000000000791b */ /* 0x008fd80003800000 */
.L_x_1000:
[----:B------:R-:W-:Y:S05]  /*14380*/  BSYNC B0 ;  /* 0x0000000000007941 */ /* 0x000fea0003800000 */
.L_x_999:
[----:B------:R-:W-:Y:S01]  /*14390*/  PLOP3.LUT P0, PT, P2, PT, PT, 0x80, 0x8 ;  /* 0x000000000008781c */ /* 0x000fe2000170f070 */
[----:B------:R-:W-:-:S12]  /*143a0*/  BRA `(.L_x_1001) ;  /* 0xffffff1c00287947 */ /* 0x000fd8000383ffff */
.L_x_700:
[----:B------:R-:W0:Y:S01]  /*143b0*/  S2R R13, SR_GEMASK ;  /* 0x00000000000d7919 */ /* 0x000e220000003c00 */
[----:B------:R-:W-:Y:S01]  /*143c0*/  BSSY B0, `(.L_x_1002) ;  /* 0x0000006000007945 */ /* 0x000fe20003800000 */
[----:B------:R-:W-:Y:S01]  /*143d0*/  PLOP3.LUT P2, PT, P0, PT, PT, 0x8, 0x80 ;  /* 0x000000000080781c */ /* 0x000fe2000074e170 */
[----:B------:R-:W-:-:S12]  /*143e0*/  IMAD.MOV.U32 R52, RZ, RZ, -0x1 ;  /* 0xffffffffff347424 */ /* 0x000fd800078e00ff */
[----:B0--3-5:R-:W-:Y:S05]  /*143f0*/  WARPSYNC.COLLECTIVE R52, `(.L_x_1003) ;  /* 0x0000000034087348 */ /* 0x029fea0003c00000 */
[----:B------:R-:W-:Y:S01]  /*14400*/  VOTE.ANY R52, PT, P2 ;  /* 0x0000000000347806 */ /* 0x000fe200010e0100 */
[----:B0--3-5:R-:W-:Y:S06]  /*14410*/  ENDCOLLECTIVE ;  /* 0x000000000000791b */ /* 0x029fec0003800000 */
.L_x_1003:
[----:B------:R-:W-:Y:S05]  /*14420*/  BSYNC B0 ;  /* 0x0000000000007941 */ /* 0x000fea0003800000 */
.L_x_1002:
[----:B------:R-:W-:Y:S01]  /*14430*/  LOP3.LUT R52, R52, 0x80000000, R13, 0xec, !PT ;  /* 0x8000000034347812 */ /* 0x000fe200078eec0d */
[----:B------:R-:W-:Y:S02]  /*14440*/  IMAD.MOV.U32 R51, RZ, RZ, R41 ;  /* 0x000000ffff337224 */ /* 0x000fe400078e0029 */
[----:B------:R-:W-:Y:S02]  /*14450*/  IMAD.MOV.U32 R50, RZ, RZ, 0x1 ;  /* 0x00000001ff327424 */ /* 0x000fe400078e00ff */
[----:B------:R-:W-:-:S05]  /*14460*/  VIADD R13, R52, 0xffffffff ;  /* 0xffffffff340d7836 */ /* 0x000fca0000000000 */
[----:B------:R-:W-:Y:S01]  /*14470*/  LOP3.LUT R13, R52, R13, RZ, 0xc, !PT ;  /* 0x0000000d340d7212 */ /* 0x000fe200078e0cff */
[----:B------:R-:W-:-:S03]  /*14480*/  IMAD.MOV.U32 R52, RZ, RZ, -0x1 ;  /* 0xffffffffff347424 */ /* 0x000fc600078e00ff */
[----:B------:R0:W1:Y:S04]  /*14490*/  POPC R45, R13 ;  /* 0x0000000d002d7309 */ /* 0x0000680000000000 */
[----:B01----:R-:W-:Y:S05]  /*144a0*/  WARPSYNC.COLLECTIVE R52, `(.L_x_1004) ;  /* 0x0000000034087348 */ /* 0x003fea0003c00000 */
[----:B-1----:R1:W2:Y:S02]  /*144b0*/  SHFL.DOWN P3, R53, R51, R50, R45 ;  /* 0x0800003233357389 */ /* 0x0022a4000006002d */
[----:B012---:R-:W-:Y:S05]  /*144c0*/  ENDCOLLECTIVE ;  /* 0x000000000000791b */ /* 0x007fea0003800000 */
.L_x_1004:
[----:B------:R-:W-:Y:S02]  /*144d0*/  IMAD.MOV.U32 R51, RZ, RZ, R42 ;  /* 0x000000ffff337224 */ /* 0x000fe400078e002a */
[----:B------:R-:W-:-:S07]  /*144e0*/  IMAD.MOV.U32 R34, RZ, RZ, R53 ;  /* 0x000000ffff227224 */ /* 0x000fce00078e0035 */
[----:B------:R-:W-:Y:S05]  /*144f0*/  WARPSYNC.COLLECTIVE R52, `(.L_x_1005) ;  /* 0x0000000034087348 */ /* 0x000fea0003c00000 */
[----:B------:R0:W1:Y:S02]  /*14500*/  SHFL.DOWN P3, R53, R51, R50, R45 ;  /* 0x0800003233357389 */ /* 0x000064000006002d */
[----:B01----:R-:W-:Y:S05]  /*14510*/  ENDCOLLECTIVE ;  /* 0x000000000000791b */ /* 0x003fea0003800000 */
.L_x_1005:
[----:B------:R-:W-:Y:S01]  /*14520*/  IMAD.MOV.U32 R35, RZ, RZ, R53 ;  /* 0x000000ffff237224 */ /* 0x000fe200078e0035 */
[----:B------:R-:W-:Y:S06]  /*14530*/  BRA `(.L_x_1006) ;  /* 0xffffff2000407947 */ /* 0x000fec000383ffff */
.L_x_701:
[----:B------:R-:W-:Y:S01]  /*14540*/  BSSY B0, `(.L_x_1007) ;  /* 0x0000007000007945 */ /* 0x000fe20003800000 */
[----:B------:R-:W-:Y:S02]  /*14550*/  IMAD.MOV.U32 R51, RZ, RZ, R6 ;  /* 0x000000ffff337224 */ /* 0x000fe400078e0006 */
[----:B------:R-:W-:Y:S02]  /*14560*/  IMAD.MOV.U32 R50, RZ, RZ, 0x1 ;  /* 0x00000001ff327424 */ /* 0x000fe400078e00ff */
[----:B------:R-:W-:-:S07]  /*14570*/  IMAD.MOV.U32 R52, RZ, RZ, -0x1 ;  /* 0xffffffffff347424 */ /* 0x000fce00078e00ff */
[----:B0123-5:R-:W-:Y:S05]  /*14580*/  WARPSYNC.COLLECTIVE R52, `(.L_x_1008) ;  /* 0x0000000034087348 */ /* 0x02ffea0003c00000 */
[----:B------:R4:W0:Y:S02]  /*14590*/  SHFL.DOWN P3, R53, R51, R50, R45 ;  /* 0x0800003233357389 */ /* 0x000824000006002d */
[----:B012345:R-:W-:Y:S05]  /*145a0*/  ENDCOLLECTIVE ;  /* 0x000000000000791b */ /* 0x03ffea0003800000 */
.L_x_1008:
[----:B------:R-:W-:Y:S05]  /*145b0*/  BSYNC B0 ;  /* 0x0000000000007941 */ /* 0x000fea0003800000 */
.L_x_1007:
[----:B------:R-:W-:Y:S05]  /*145c0*/  BRA `(.L_x_1009) ;  /* 0xffffff2000247947 */ /* 0x000fea000383ffff */
.L_x_702:
[----:B------:R-:W-:Y:S01]  /*145d0*/  BSSY B0, `(.L_x_1010) ;  /* 0x0000007000007945 */ /* 0x000fe20003800000 */
[----:B------:R-:W-:Y:S02]  /*145e0*/  IMAD.MOV.U32 R51, RZ, RZ, R7 ;  /* 0x000000ffff337224 */ /* 0x000fe400078e0007 */
[----:B------:R-:W-:Y:S02]  /*145f0*/  IMAD.MOV.U32 R50, RZ, RZ, 0x1 ;  /* 0x00000001ff327424 */ /* 0x000fe400078e00ff */
[----:B------:R-:W-:-:S07]  /*14600*/  IMAD.MOV.U32 R52, RZ, RZ, -0x1 ;  /* 0xffffffffff347424 */ /* 0x000fce00078e00ff */
[----:B0123-5:R-:W-:Y:S05]  /*14610*/  WARPSYNC.COLLECTIVE R52, `(.L_x_1011) ;  /* 0x0000000034087348 */ /* 0x02ffea0003c00000 */
[----:B------:R4:W0:Y:S02]  /*14620*/  SHFL.DOWN P3, R53, R51, R50, R45 ;  /* 0x0800003233357389 */ /* 0x000824000006002d */
[----:B012345:R-:W-:Y:S05]  /*14630*/  ENDCOLLECTIVE ;  /* 0x000000000000791b */ /* 0x03ffea0003800000 */
.L_x_1011:
[----:B------:R-:W-:Y:S05]  /*14640*/  BSYNC B0 ;  /* 0x0000000000007941 */ /* 0x000fea0003800000 */
.L_x_1010:
[----:B------:R-:W-:Y:S05]  /*14650*/  BRA `(.L_x_1012) ;  /* 0xffffff2000087947 */ /* 0x000fea000383ffff */
.L_x_703:
[----:B------:R-:W-:Y:S01]  /*14660*/  BSSY B0, `(.L_x_1013) ;  /* 0x0000007000007945 */ /* 0x000fe20003800000 */
[----:B-----5:R-:W-:Y:S02]  /*14670*/  IMAD.MOV.U32 R51, RZ, RZ, R28 ;  /* 0x000000ffff337224 */ /* 0x020fe400078e001c */
[----:B------:R-:W-:Y:S02]  /*14680*/  IMAD.MOV.U32 R50, RZ, RZ, 0x1 ;  /* 0x00000001ff327424 */ /* 0x000fe400078e00ff */
[----:B------:R-:W-:-:S07]  /*14690*/  IMAD.MOV.U32 R52, RZ, RZ, -0x1 ;  /* 0xffffffffff347424 */ /* 0x000fce00078e00ff */
[----:B0123--:R-:W-:Y:S05]  /*146a0*/  WARPSYNC.COLLECTIVE R52, `(.L_x_1014) ;  /* 0x0000000034087348 */ /* 0x00ffea0003c00000 */
[----:B------:R4:W0:Y:S02]  /*146b0*/  SHFL.DOWN P3, R53, R51, R50, R45 ;  /* 0x0800003233357389 */ /* 0x000824000006002d */
[----:B01234-:R-:W-:Y:S05]  /*146c0*/  ENDCOLLECTIVE ;  /* 0x000000000000791b */ /* 0x01ffea0003800000 */
.L_x_1014:
[----:B------:R-:W-:Y:S05]  /*146d0*/  BSYNC B0 ;  /* 0x0000000000007941 */ /* 0x000fea0003800000 */
.L_x_1013:
[----:B------:R-:W-:Y:S02]  /*146e0*/  IMAD.MOV.U32 R51, RZ, RZ, R29 ;  /* 0x000000ffff337224 */ /* 0x000fe400078e001d */
[----:B------:R-:W-:Y:S02]  /*146f0*/  IMAD.MOV.U32 R50, RZ, RZ, 0x1 ;  /* 0x00000001ff327424 */ /* 0x000fe400078e00ff */
[----:B------:R-:W-:Y:S02]  /*14700*/  IMAD.MOV.U32 R52, RZ, RZ, -0x1 ;  /* 0xffffffffff347424 */ /* 0x000fe400078e00ff */
[----:B------:R-:W-:-:S07]  /*14710*/  IMAD.MOV.U32 R32, RZ, RZ, R53 ;  /* 0x000000ffff207224 */ /* 0x000fce00078e0035 */
[----:B------:R-:W-:Y:S05]  /*14720*/  WARPSYNC.COLLECTIVE R52, `(.L_x_1015) ;  /* 0x0000000034087348 */ /* 0x000fea0003c00000 */
[----:B------:R0:W1:Y:S02]  /*14730*/  SHFL.DOWN P3, R53, R51, R50, R45 ;  /* 0x0800003233357389 */ /* 0x000064000006002d */
[----:B01----:R-:W-:Y:S05]  /*14740*/  ENDCOLLECTIVE ;  /* 0x000000000000791b */ /* 0x003fea0003800000 */
.L_x_1015:
[----:B------:R-:W-:Y:S02]  /*14750*/  IMAD.MOV.U32 R51, RZ, RZ, R30 ;  /* 0x000000ffff337224 */ /* 0x000fe400078e001e */
[----:B------:R-:W-:-:S07]  /*14760*/  IMAD.MOV.U32 R33, RZ, RZ, R53 ;  /* 0x000000ffff217224 */ /* 0x000fce00078e0035 */
[----:B------:R-:W-:Y:S05]  /*14770*/  WARPSYNC.COLLECTIVE R52, `(.L_x_1016) ;  /* 0x0000000034087348 */ /* 0x000fea0003c00000 */
[----:B------:R0:W1:Y:S02]  /*14780*/  SHFL.DOWN P3, R53, R51, R50, R45 ;  /* 0x0800003233357389 */ /* 0x000064000006002d */
[----:B01----:R-:W-:Y:S05]  /*14790*/  ENDCOLLECTIVE ;  /* 0x000000000000791b */ /* 0x003fea0003800000 */
.L_x_1016:
[----:B------:R-:W-:Y:S02]  /*147a0*/  IMAD.MOV.U32 R51, RZ, RZ, R31 ;  /* 0x000000ffff337224 */ /* 0x000fe400078e001f */
[----:B------:R-:W-:-:S07]  /*147b0*/  IMAD.MOV.U32 R14, RZ, RZ, R53 ;  /* 0x000000ffff0e7224 */ /* 0x000fce00078e0035 */
[----:B------:R-:W-:Y:S05]  /*147c0*/  WARPSYNC.COLLECTIVE R52, `(.L_x_1017) ;  /* 0x0000000034087348 */ /* 0x000fea0003c00000 */
[----:B------:R0:W1:Y:S02]  /*147d0*/  SHFL.DOWN P3, R53, R51, R50, R45 ;  /* 0x0800003233357389 */ /* 0x000064000006002d */
[----:B01----:R-:W-:Y:S05]  /*147e0*/  ENDCOLLECTIVE ;  /* 0x000000000000791b */ /* 0x003fea0003800000 */
.L_x_1017:
[----:B------:R-:W-:Y:S02]  /*147f0*/  IMAD.MOV.U32 R51, RZ, RZ, R12 ;  /* 0x000000ffff337224 */ /* 0x000fe400078e000c */
[----:B------:R-:W-:-:S07]  /*14800*/  IMAD.MOV.U32 R15, RZ, RZ, R53 ;  /* 0x000000ffff0f7224 */ /* 0x000fce00078e0035 */
[----:B------:R-:W-:Y:S05]  /*14810*/  WARPSYNC.COLLECTIVE R52, `(.L_x_1018) ;  /* 0x0000000034087348 */ /* 0x000fea0003c00000 */
[----:B------:R0:W1:Y:S02]  /*14820*/  SHFL.DOWN P3, R53, R51, R50, R45 ;  /* 0x0800003233357389 */ /* 0x000064000006002d */
[----:B01----:R-:W-:Y:S05]  /*14830*/  ENDCOLLECTIVE ;  /* 0x000000000000791b */ /* 0x003fea0003800000 */
.L_x_1018:
[----:B------:R-:W-:Y:S01]  /*14840*/  IMAD.MOV.U32 R13, RZ, RZ, R53 ;  /* 0x000000ffff0d7224 */ /* 0x000fe200078e0035 */
[----:B------:R-:W-:Y:S06]  /*14850*/  BRA `(.L_x_1019) ;  /* 0xffffff1c00a47947 */ /* 0x000fec000383ffff */
.L_x_704:
[----:B------:R-:W-:Y:S01]  /*14860*/  BSSY B0, `(.L_x_1020) ;  /* 0x0000007000007945 */ /* 0x000fe20003800000 */
[----:B------:R-:W-:Y:S02]  /*14870*/  IMAD.MOV.U32 R51, RZ, RZ, R10 ;  /* 0x000000ffff337224 */ /* 0x000fe400078e000a */
[----:B------:R-:W-:Y:S02]  /*14880*/  IMAD.MOV.U32 R50, RZ, RZ, 0x1 ;  /* 0x00000001ff327424 */ /* 0x000fe400078e00ff */
[----:B------:R-:W-:-:S07]  /*14890*/  IMAD.MOV.U32 R52, RZ, RZ, -0x1 ;  /* 0xffffffffff347424 */ /* 0x000fce00078e00ff */
[----:B01234-:R-:W-:Y:S05]  /*148a0*/  WARPSYNC.COLLECTIVE R52, `(.L_x_1021) ;  /* 0x0000000034087348 */ /* 0x01ffea0003c00000 */
[----:B------:R0:W0:Y:S02]  /*148b0*/  SHFL.DOWN P3, R53, R51, R50, R45 ;  /* 0x0800003233357389 */ /* 0x000024000006002d */
[----:B01234-:R-:W-:Y:S05]  /*148c0*/  ENDCOLLECTIVE ;  /* 0x000000000000791b */ /* 0x01ffea0003800000 */
.L_x_1021:
[----:B------:R-:W-:Y:S05]  /*148d0*/  BSYNC B0 ;  /* 0x0000000000007941 */ /* 0x000fea0003800000 */
.L_x_1020:
[----:B------:R-:W-:Y:S05]  /*148e0*/  BRA `(.L_x_1022) ;  /* 0xffffff1c008c7947 */ /* 0x000fea000383ffff */
.L_x_705:
[----:B------:R-:W-:Y:S01]  /*148f0*/  BSSY B0, `(.L_x_1023) ;  /* 0x0000007000007945 */ /* 0x000fe20003800000 */
[----:B------:R-:W-:Y:S02]  /*14900*/  IMAD.MOV.U32 R51, RZ, RZ, R8 ;  /* 0x000000ffff337224 */ /* 0x000fe400078e0008 */
[----:B------:R-:W-:Y:S02]  /*14910*/  IMAD.MOV.U32 R50, RZ, RZ, 0x1 ;  /* 0x00000001ff327424 */ /* 0x000fe400078e00ff */
[----:B------:R-:W-:-:S07]  /*14920*/  IMAD.MOV.U32 R52, RZ, RZ, -0x1 ;  /* 0xffffffffff347424 */ /* 0x000fce00078e00ff */
[----:B01234-:R-:W-:Y:S05]  /*14930*/  WARPSYNC.COLLECTIVE R52, `(.L_x_1024) ;  /* 0x0000000034087348 */ /* 0x01ffea0003c00000 */
[----:B------:R0:W0:Y:S02]  /*14940*/  SHFL.DOWN P3, R53, R51, R50, R45 ;  /* 0x0800003233357389 */ /* 0x000024000006002d */
[----:B01234-:R-:W-:Y:S05]  /*14950*/  ENDCOLLECTIVE ;  /* 0x000000000000791b */ /* 0x01ffea0003800000 */
.L_x_1024:
[----:B------:R-:W-:Y:S05]  /*14960*/  BSYNC B0 ;  /* 0x0000000000007941 */ /* 0x000fea0003800000 */
.L_x_1023:
[----:B------:R-:W-:Y:S05]  /*14970*/  BRA `(.L_x_1025) ;  /* 0xffffff1c00707947 */ /* 0x000fea000383ffff */
.L_x_706:
[----:B------:R-:W-:Y:S01]  /*14980*/  BSSY B0, `(.L_x_1026) ;  /* 0x0000007000007945 */ /* 0x000fe20003800000 */
[----:B------:R-:W-:Y:S02]  /*14990*/  IMAD.MOV.U32 R51, RZ, RZ, R9 ;  /* 0x000000ffff337224 */ /* 0x000fe400078e0009 */
[----:B------:R-:W-:Y:S02]  /*149a0*/  IMAD.MOV.U32 R50, RZ, RZ, 0x1 ;  /* 0x00000001ff327424 */ /* 0x000fe400078e00ff */
[----:B------:R-:W-:-:S07]  /*149b0*/  IMAD.MOV.U32 R52, RZ, RZ, -0x1 ;  /* 0xffffffffff347424 */ /* 0x000fce00078e00ff */
[----:B01234-:R-:W-:Y:S05]  /*149c0*/  WARPSYNC.COLLECTIVE R52, `(.L_x_1027) ;  /* 0x0000000034087348 */ /* 0x01ffea0003c00000 */
[----:B------:R0:W0:Y:S02]  /*149d0*/  SHFL.DOWN P3, R53, R51, R50, R45 ;  /* 0x0800003233357389 */ /* 0x000024000006002d */
[----:B01234-:R-:W-:Y:S05]  /*149e0*/  ENDCOLLECTIVE ;  /* 0x000000000000791b */ /* 0x01ffea0003800000 */
.L_x_1027:
[----:B------:R-:W-:Y:S05]  /*149f0*/  BSYNC B0 ;  /* 0x0000000000007941 */ /* 0x000fea0003800000 */
.L_x_1026:
[----:B------:R-:W-:Y:S05]  /*14a00*/  BRA `(.L_x_1028) ;  /* 0xffffff1c00547947 */ /* 0x000fea000383ffff */
.L_x_709:
[----:B------:R-:W-:Y:S01]  /*14a10*/  BSSY B0, `(.L_x_1029) ;  /* 0x0000007000007945 */ /* 0x000fe20003800000 */
[----:B------:R-:W-:Y:S02]  /*14a20*/  IMAD.MOV.U32 R51, RZ, RZ, R41 ;  /* 0x000000ffff337224 */ /* 0x000fe400078e0029 */
[----:B------:R-:W-:Y:S02]  /*14a30*/  IMAD.MOV.U32 R50, RZ, RZ, 0x2 ;  /* 0x00000002ff327424 */ /* 0x000fe400078e00ff */
[----:B------:R-:W-:-:S07]  /*14a40*/  IMAD.MOV.U32 R52, RZ, RZ, -0x1 ;  /* 0xffffffffff347424 */ /* 0x000fce00078e00ff */
[----:B01234-:R-:W-:Y:S05]  /*14a50*/  WARPSYNC.COLLECTIVE R52, `(.L_x_1030) ;  /* 0x0000000034087348 */ /* 0x01ffea0003c00000 */
[----:B------:R0:W0:Y:S02]  /*14a60*/  SHFL.DOWN P3, R53, R51, R50, R45 ;  /* 0x0800003233357389 */ /* 0x000024000006002d */
[----:B01234-:R-:W-:Y:S05]  /*14a70*/  ENDCOLLECTIVE ;  /* 0x000000000000791b */ /* 0x01ffea0003800000 */
.L_x_1030:
[----:B------:R-:W-:Y:S05]  /*14a80*/  BSYNC B0 ;  /* 0x0000000000007941 */ /* 0x000fea0003800000 */
.L_x_1029:
[----:B------:R-:W-:Y:S02]  /*14a90*/  IMAD.MOV.U32 R51, RZ, RZ, R42 ;  /* 0x000000ffff337224 */ /* 0x000fe400078e002a */
[----:B------:R-:W-:Y:S02]  /*14aa0*/  IMAD.MOV.U32 R50, RZ, RZ, 0x2 ;  /* 0x00000002ff327424 */ /* 0x000fe400078e00ff */
[----:B------:R-:W-:Y:S02]  /*14ab0*/  IMAD.MOV.U32 R52, RZ, RZ, -0x1 ;  /* 0xffffffffff347424 */ /* 0x000fe400078e00ff */
[----:B------:R-:W-:-:S07]  /*14ac0*/  IMAD.MOV.U32 R34, RZ, RZ, R53 ;  /* 0x000000ffff227224 */ /* 0x000fce00078e0035 */
[----:B------:R-:W-:Y:S05]  /*14ad0*/  WARPSYNC.COLLECTIVE R52, `(.L_x_1031) ;  /* 0x0000000034087348 */ /* 0x000fea0003c00000 */
[----:B------:R0:W1:Y:S02]  /*14ae0*/  SHFL.DOWN P3, R53, R51, R50, R45 ;  /* 0x0800003233357389 */ /* 0x000064000006002d */
[----:B01----:R-:W-:Y:S05]  /*14af0*/  ENDCOLLECTIVE ;  /* 0x000000000000791b */ /* 0x003fea0003800000 */
.L_x_1031:
[----:B------:R-:W-:Y:S01]  /*14b00*/  IMAD.MOV.U32 R13, RZ, RZ, R53 ;  /* 0x000000ffff0d7224 */ /* 0x000fe200078e0035 */
[----:B------:R-:W-:Y:S06]  /*14b10*/  BRA `(.L_x_1032) ;  /* 0xffffff1c00587947 */ /* 0x000fec000383ffff */
.L_x_710:
[----:B------:R-:W-:Y:S01]  /*14b20*/  BSSY B0, `(.L_x_1033) ;  /* 0x0000007000007945 */ /* 0x000fe20003800000 */
[----:B------:R-:W-:Y:S02]  /*14b30*/  IMAD.MOV.U32 R51, RZ, RZ, R6 ;  /* 0x000000ffff337224 */ /* 0x000fe400078e0006 */
[----:B------:R-:W-:Y:S02]  /*14b40*/  IMAD.MOV.U32 R50, RZ, RZ, 0x2 ;  /* 0x00000002ff327424 */ /* 0x000fe400078e00ff */
[----:B------:R-:W-:-:S07]  /*14b50*/  IMAD.MOV.U32 R52, RZ, RZ, -0x1 ;  /* 0xffffffffff347424 */ /* 0x000fce00078e00ff */
[----:B01234-:R-:W-:Y:S05]  /*14b60*/  WARPSYNC.COLLECTIVE R52, `(.L_x_1034) ;  /* 0x0000000034087348 */ /* 0x01ffea0003c00000 */
[----:B------:R0:W0:Y:S02]  /*14b70*/  SHFL.DOWN P3, R53, R51, R50, R45 ;  /* 0x0800003233357389 */ /* 0x000024000006002d */
[----:B01234-:R-:W-:Y:S05]  /*14b80*/  ENDCOLLECTIVE ;  /* 0x000000000000791b */ /* 0x01ffea0003800000 */
.L_x_1034:
[----:B------:R-:W-:Y:S05]  /*14b90*/  BSYNC B0 ;  /* 0x0000000000007941 */ /* 0x000fea0003800000 */
.L_x_1033:
[----:B------:R-:W-:Y:S05]  /*14ba0*/  BRA `(.L_x_1035) ;  /* 0xffffff1c003c7947 */ /* 0x000fea000383ffff */
.L_x_711:
[----:B------:R-:W-:Y:S01]  /*14bb0*/  BSSY B0, `(.L_x_1036) ;  /* 0x0000007000007945 */ /* 0x000fe20003800000 */
[----:B------:R-:W-:Y:S02]  /*14bc0*/  IMAD.MOV.U32 R51, RZ, RZ, R7 ;  /* 0x000000ffff337224 */ /* 0x000fe400078e0007 */
[----:B------:R-:W-:Y:S02]  /*14bd0*/  IMAD.MOV.U32 R50, RZ, RZ, 0x2 ;  /* 0x00000002ff327424 */ /* 0x000fe400078e00ff */
[----:B------:R-:W-:-:S07]  /*14be0*/  IMAD.MOV.U32 R52, RZ, RZ, -0x1 ;  /* 0xffffffffff347424 */ /* 0x000fce00078e00ff */
[----:B01234-:R-:W-:Y:S05]  /*14bf0*/  WARPSYNC.COLLECTIVE R52, `(.L_x_1037) ;  /* 0x0000000034087348 */ /* 0x01ffea0003c00000 */
[----:B------:R0:W0:Y:S02]  /*14c00*/  SHFL.DOWN P3, R53, R51, R50, R45 ;  /* 0x0800003233357389 */ /* 0x000024000006002d */
[----:B01234-:R-:W-:Y:S05]  /*14c10*/  ENDCOLLECTIVE ;  /* 0x000000000000791b */ /* 0x01ffea0003800000 */
.L_x_1037:
[----:B------:R-:W-:Y:S05]  /*14c20*/  BSYNC B0 ;  /* 0x0000000000007941 */ /* 0x000fea0003800000 */
.L_x_1036:
[----:B------:R-:W-:Y:S05]  /*14c30*/  BRA `(.L_x_1038) ;  /* 0xffffff1c00207947 */ /* 0x000fea000383ffff */
.L_x_712:
[----:B------:R-:W-:Y:S01]  /*14c40*/  BSSY B0, `(.L_x_1039) ;  /* 0x0000007000007945 */ /* 0x000fe20003800000 */
[----:B------:R-:W-:Y:S02]  /*14c50*/  IMAD.MOV.U32 R51, RZ, RZ, R28 ;  /* 0x000000ffff337224 */ /* 0x000fe400078e001c */
[----:B------:R-:W-:Y:S02]  /*14c60*/  IMAD.MOV.U32 R50, RZ, RZ, 0x2 ;  /* 0x00000002ff327424 */ /* 0x000fe400078e00ff */
[----:B------:R-:W-:-:S07]  /*14c70*/  IMAD.MOV.U32 R52, RZ, RZ, -0x1 ;  /* 0xffffffffff347424 */ /* 0x000fce00078e00ff */
[----:B01234-:R-:W-:Y:S05]  /*14c80*/  WARPSYNC.COLLECTIVE R52, `(.L_x_1040) ;  /* 0x0000000034087348 */ /* 0x01ffea0003c00000 */
[----:B------:R0:W0:Y:S02]  /*14c90*/  SHFL.DOWN P3, R53, R51, R50, R45 ;  /* 0x0800003233357389 */ /* 0x000024000006002d */
[----:B01234-:R-:W-:Y:S05]  /*14ca0*/  ENDCOLLECTIVE ;  /* 0x000000000000791b */ /* 0x01ffea0003800000 */
.L_x_1040:
[----:B------:R-:W-:Y:S05]  /*14cb0*/  BSYNC B0 ;  /* 0x0000000000007941 */ /* 0x000fea0003800000 */
.L_x_1039:
[----:B------:R-:W-:Y:S02]  /*14cc0*/  IMAD.MOV.U32 R51, RZ, RZ, R29 ;  /* 0x000000ffff337224 */ /* 0x000fe400078e001d */
[----:B------:R-:W-:Y:S02]  /*14cd0*/  IMAD.MOV.U32 R50, RZ, RZ, 0x2 ;  /* 0x00000002ff327424 */ /* 0x000fe400078e00ff */
[----:B------:R-:W-:Y:S02]  /*14ce0*/  IMAD.MOV.U32 R52, RZ, RZ, -0x1 ;  /* 0xffffffffff347424 */ /* 0x000fe400078e00ff */
[----:B------:R-:W-:-:S07]  /*14cf0*/  IMAD.MOV.U32 R32, RZ, RZ, R53 ;  /* 0x000000ffff207224 */ /* 0x000fce00078e0035 */
[----:B------:R-:W-:Y:S05]  /*14d00*/  WARPSYNC.COLLECTIVE R52, `(.L_x_1041) ;  /* 0x0000000034087348 */ /* 0x000fea0003c00000 */
[----:B------:R0:W1:Y:S02]  /*14d10*/  SHFL.DOWN P3, R53, R51, R50, R45 ;  /* 0x0800003233357389 */ /* 0x000064000006002d */
[----:B01----:R-:W-:Y:S05]  /*14d20*/  ENDCOLLECTIVE ;  /* 0x000000000000791b */ /* 0x003fea0003800000 */
.L_x_1041:
[----:B------:R-:W-:Y:S02]  /*14d30*/  IMAD.MOV.U32 R51, RZ, RZ, R30 ;  /* 0x000000ffff337224 */ /* 0x000fe400078e001e */
[----:B------:R-:W-:-:S07]  /*14d40*/  IMAD.MOV.U32 R33, RZ, RZ, R53 ;  /* 0x000000ffff217224 */ /* 0x000fce00078e0035 */
[----:B------:R-:W-:Y:S05]  /*14d50*/  WARPSYNC.COLLECTIVE R52, `(.L_x_1042) ;  /* 0x0000000034087348 */ /* 0x000fea0003c00000 */
[----:B------:R0:W1:Y:S02]  /*14d60*/  SHFL.DOWN P3, R53, R51, R50, R45 ;  /* 0x0800003233357389 */ /* 0x000064000006002d */
[----:B01----:R-:W-:Y:S05]  /*14d70*/  ENDCOLLECTIVE ;  /* 0x000000000000791b */ /* 0x003fea0003800000 */
.L_x_1042:
[----:B------:R-:W-:Y:S02]  /*14d80*/  IMAD.MOV.U32 R51, RZ, RZ, R31 ;  /* 0x000000ffff337224 */ /* 0x000fe400078e001f */
[----:B------:R-:W-:-:S07]  /*14d90*/  IMAD.MOV.U32 R14, RZ, RZ, R53 ;  /* 0x000000ffff0e7224 */ /* 0x000fce00078e0035 */
[----:B------:R-:W-:Y:S05]  /*14da0*/  WARPSYNC.COLLECTIVE R52, `(.L_x_1043) ;  /* 0x0000000034087348 */ /* 0x000fea0003c00000 */
[----:B------:R0:W1:Y:S02]  /*14db0*/  SHFL.DOWN P3, R53, R51, R50, R45 ;  /* 0x0800003233357389 */ /* 0x000064000006002d */
[----:B01----:R-:W-:Y:S05]  /*14dc0*/  ENDCOLLECTIVE ;  /* 0x000000000000791b */ /* 0x003fea0003800000 */
.L_x_1043:
[----:B------:R-:W-:Y:S02]  /*14dd0*/  IMAD.MOV.U32 R51, RZ, RZ, R12 ;  /* 0x000000ffff337224 */ /* 0x000fe400078e000c */
[----:B------:R-:W-:-:S07]  /*14de0*/  IMAD.MOV.U32 R15, RZ, RZ, R53 ;  /* 0x000000ffff0f7224 */ /* 0x000fce00078e0035 */
[----:B------:R-:W-:Y:S05]  /*14df0*/  WARPSYNC.COLLECTIVE R52, `(.L_x_1044) ;  /* 0x0000000034087348 */ /* 0x000fea0003c00000 */
[----:B------:R0:W1:Y:S02]  /*14e00*/  SHFL.DOWN P3, R53, R51, R50, R45 ;  /* 0x0800003233357389 */ /* 0x000064000006002d */
[----:B01----:R-:W-:Y:S05]  /*14e10*/  ENDCOLLECTIVE ;  /* 0x000000000000791b */ /* 0x003fea0003800000 */
.L_x_1044:
[----:B------:R-:W-:Y:S01]  /*14e20*/  IMAD.MOV.U32 R35, RZ, RZ, R53 ;  /* 0x000000ffff237224 */ /* 0x000fe200078e0035 */
[----:B------:R-:W-:Y:S06]  /*14e30*/  BRA `(.L_x_1045) ;  /* 0xffffff1800bc7947 */ /* 0x000fec000383ffff */
.L_x_713:
[----:B------:R-:W-:Y:S01]  /*14e40*/  BSSY B0, `(.L_x_1046) ;  /* 0x0000007000007945 */ /* 0x000fe20003800000 */
[----:B------:R-:W-:Y:S02]  /*14e50*/  IMAD.MOV.U32 R51, RZ, RZ, R10 ;  /* 0x000000ffff337224 */ /* 0x000fe400078e000a */
[----:B------:R-:W-:Y:S02]  /*14e60*/  IMAD.MOV.U32 R50, RZ, RZ, 0x2 ;  /* 0x00000002ff327424 */ /* 0x000fe400078e00ff */
[----:B------:R-:W-:-:S07]  /*14e70*/  IMAD.MOV.U32 R52, RZ, RZ, -0x1 ;  /* 0xffffffffff347424 */ /* 0x000fce00078e00ff */
[----:B01234-:R-:W-:Y:S05]  /*14e80*/  WARPSYNC.COLLECTIVE R52, `(.L_x_1047) ;  /* 0x0000000034087348 */ /* 0x01ffea0003c00000 */
[----:B------:R0:W0:Y:S02]  /*14e90*/  SHFL.DOWN P3, R53, R51, R50, R45 ;  /* 0x0800003233357389 */ /* 0x000024000006002d */
[----:B01234-:R-:W-:Y:S05]  /*14ea0*/  ENDCOLLECTIVE ;  /* 0x000000000000791b */ /* 0x01ffea0003800000 */
.L_x_1047:
[----:B------:R-:W-:Y:S05]  /*14eb0*/  BSYNC B0 ;  /* 0x0000000000007941 */ /* 0x000fea0003800000 */
.L_x_1046:
[----:B------:R-:W-:Y:S05]  /*14ec0*/  BRA `(.L_x_1048) ;  /* 0xffffff1800a87947 */ /* 0x000fea000383ffff */
.L_x_714:
[----:B------:R-:W-:Y:S01]  /*14ed0*/  BSSY B0, `(.L_x_1049) ;  /* 0x0000007000007945 */ /* 0x000fe20003800000 */
[----:B------:R-:W-:Y:S02]  /*14ee0*/  IMAD.MOV.U32 R51, RZ, RZ, R8 ;  /* 0x000000ffff337224 */ /* 0x000fe400078e0008 */
[----:B------:R-:W-:Y:S02]  /*14ef0*/  IMAD.MOV.U32 R50, RZ, RZ, 0x2 ;  /* 0x00000002ff327424 */ /* 0x000fe400078e00ff */
[----:B------:R-:W-:-:S07]  /*14f00*/  IMAD.MOV.U32 R52, RZ, RZ, -0x1 ;  /* 0xffffffffff347424 */ /* 0x000fce00078e00ff */
[----:B01234-:R-:W-:Y:S05]  /*14f10*/  WARPSYNC.COLLECTIVE R52, `(.L_x_1050) ;  /* 0x0000000034087348 */ /* 0x01ffea0003c00000 */
[----:B------:R0:W0:Y:S02]  /*14f20*/  SHFL.DOWN P3, R53, R51, R50, R45 ;  /* 0x0800003233357389 */ /* 0x000024000006002d */
[----:B01234-:R-:W-:Y:S05]  /*14f30*/  ENDCOLLECTIVE ;  /* 0x000000000000791b */ /* 0x01ffea0003800000 */
.L_x_1050:
[----:B------:R-:W-:Y:S05]  /*14f40*/  BSYNC B0 ;  /* 0x0000000000007941 */ /* 0x000fea0003800000 */
.L_x_1049:
[----:B------:R-:W-:Y:S05]  /*14f50*/  BRA `(.L_x_1051) ;  /* 0xffffff18008c7947 */ /* 0x000fea000383ffff */
.L_x_715:
[----:B------:R-:W-:Y:S01]  /*14f60*/  BSSY B0, `(.L_x_1052) ;  /* 0x0000007000007945 */ /* 0x000fe20003800000 */
[----:B------:R-:W-:Y:S02]  /*14f70*/  IMAD.MOV.U32 R51, RZ, RZ, R9 ;  /* 0x000000ffff337224 */ /* 0x000fe400078e0009 */
[----:B------:R-:W-:Y:S02]  /*14f80*/  IMAD.MOV.U32 R50, RZ, RZ, 0x2 ;  /* 0x00000002ff327424 */ /* 0x000fe400078e00ff */
[----:B------:R-:W-:-:S07]  /*14f90*/  IMAD.MOV.U32 R52, RZ, RZ, -0x1 ;  /* 0xffffffffff347424 */ /* 0x000fce00078e00ff */
[----:B01234-:R-:W-:Y:S05]  /*14fa0*/  WARPSYNC.COLLECTIVE R52, `(.L_x_1053) ;  /* 0x0000000034087348 */ /* 0x01ffea0003c00000 */
[----:B------:R0:W0:Y:S02]  /*14fb0*/  SHFL.DOWN P3, R53, R51, R50, R45 ;  /* 0x0800003233357389 */ /* 0x000024000006002d */
[----:B01234-:R-:W-:Y:S05]  /*14fc0*/  ENDCOLLECTIVE ;  /* 0x000000000000791b */ /* 0x01ffea0003800000 */
.L_x_1053:
[----:B------:R-:W-:Y:S05]  /*14fd0*/  BSYNC B0 ;  /* 0x0000000000007941 */ /* 0x000fea0003800000 */
.L_x_1052:
[----:B------:R-:W-:Y:S05]  /*14fe0*/  BRA `(.L_x_1054) ;  /* 0xffffff1800707947 */ /* 0x000fea000383ffff */
.L_x_718:
[----:B------:R-:W-:Y:S01]  /*14ff0*/  BSSY B0, `(.L_x_1055) ;  /* 0x0000007000007945 */ /* 0x000fe20003800000 */
[----:B------:R-:W-:Y:S02]  /*15000*/  IMAD.MOV.U32 R51, RZ, RZ, R41 ;  /* 0x000000ffff337224 */ /* 0x000fe400078e0029 */
[----:B------:R-:W-:Y:S02]  /*15010*/  IMAD.MOV.U32 R50, RZ, RZ, 0x4 ;  /* 0x00000004ff327424 */ /* 0x000fe400078e00ff */
[----:B------:R-:W-:-:S07]  /*15020*/  IMAD.MOV.U32 R52, RZ, RZ, -0x1 ;  /* 0xffffffffff347424 */ /* 0x000fce00078e00ff */
[----:B01234-:R-:W-:Y:S05]  /*15030*/  WARPSYNC.COLLECTIVE R52, `(.L_x_1056) ;  /* 0x0000000034087348 */ /* 0x01ffea0003c00000 */
[----:B------:R0:W0:Y:S02]  /*15040*/  SHFL.DOWN P3, R53, R51, R50, R45 ;  /* 0x0800003233357389 */ /* 0x000024000006002d */
[----:B01234-:R-:W-:Y:S05]  /*15050*/  ENDCOLLECTIVE ;  /* 0x000000000000791b */ /* 0x01ffea0003800000 */
.L_x_1056:
[----:B------:R-:W-:Y:S05]  /*15060*/  BSYNC B0 ;  /* 0x0000000000007941 */ /* 0x000fea0003800000 */
.L_x_1055:
[----:B------:R-:W-:Y:S02]  /*15070*/  IMAD.MOV.U32 R51, RZ, RZ, R42 ;  /* 0x000000ffff337224 */ /* 0x000fe400078e002a */
[----:B------:R-:W-:Y:S02]  /*15080*/  IMAD.MOV.U32 R50, RZ, RZ, 0x4 ;  /* 0x00000004ff327424 */ /* 0x000fe400078e00ff */
[----:B------:R-:W-:Y:S02]  /*15090*/  IMAD.MOV.U32 R52, RZ, RZ, -0x1 ;  /* 0xffffffffff347424 */ /* 0x000fe400078e00ff */
[----:B------:R-:W-:-:S07]  /*150a0*/  IMAD.MOV.U32 R34, RZ, RZ, R53 ;  /* 0x000000ffff227224 */ /* 0x000fce00078e0035 */
[----:B------:R-:W-:Y:S05]  /*150b0*/  WARPSYNC.COLLECTIVE R52, `(.L_x_1057) ;  /* 0x0000000034087348 */ /* 0x000fea0003c00000 */
[----:B------:R0:W1:Y:S02]  /*150c0*/  SHFL.DOWN P3, R53, R51, R50, R45 ;  /* 0x0800003233357389 */ /* 0x000064000006002d */
[----:B01----:R-:W-:Y:S05]  /*150d0*/  ENDCOLLECTIVE ;  /* 0x000000000000791b */ /* 0x003fea0003800000 */
.L_x_1057:
[----:B------:R-:W-:Y:S01]  /*150e0*/  IMAD.MOV.U32 R13, RZ, RZ, R53 ;  /* 0x000000ffff0d7224 */ /* 0x000fe200078e0035 */
[----:B------:R-:W-:Y:S06]  /*150f0*/  BRA `(.L_x_1058) ;  /* 0xffffff1800747947 */ /* 0x000fec000383ffff */
.L_x_719:
[----:B------:R-:W-:Y:S01]  /*15100*/  BSSY B0, `(.L_x_1059) ;  /* 0x0000007000007945 */ /* 0x000fe20003800000 */
[----:B------:R-:W-:Y:S02]  /*15110*/  IMAD.MOV.U32 R51, RZ, RZ, R6 ;  /* 0x000000ffff337224 */ /* 0x000fe400078e0006 */
[----:B------:R-:W-:Y:S02]  /*15120*/  IMAD.MOV.U32 R50, RZ, RZ, 0x4 ;  /* 0x00000004ff327424 */ /* 0x000fe400078e00ff */
[----:B------:R-:W-:-:S07]  /*15130*/  IMAD.MOV.U32 R52, RZ, RZ, -0x1 ;  /* 0xffffffffff347424 */ /* 0x000fce00078e00ff */
[----:B01234-:R-:W-:Y:S05]  /*15140*/  WARPSYNC.COLLECTIVE R52, `(.L_x_1060) ;  /* 0x0000000034087348 */ /* 0x01ffea0003c00000 */
[----:B------:R0:W0:Y:S02]  /*15150*/  SHFL.DOWN P3, R53, R51, R50, R45 ;  /* 0x0800003233357389 */ /* 0x000024000006002d */
[----:B01234-:R-:W-:Y:S05]  /*15160*/  ENDCOLLECTIVE ;  /* 0x000000000000791b */ /* 0x01ffea0003800000 */
.L_x_1060:
[----:B------:R-:W-:Y:S05]  /*15170*/  BSYNC B0 ;  /* 0x0000000000007941 */ /* 0x000fea0003800000 */
.L_x_1059:
[----:B------:R-:W-:Y:S05]  /*15180*/  BRA `(.L_x_1061) ;  /* 0xffffff1800587947 */ /* 0x000fea000383ffff */
.L_x_720:
[----:B------:R-:W-:Y:S01]  /*15190*/  BSSY B0, `(.L_x_1062) ;  /* 0x0000007000007945 */ /* 0x000fe20003800000 */
[----:B------:R-:W-:Y:S02]  /*151a0*/  IMAD.MOV.U32 R51, RZ, RZ, R7 ;  /* 0x000000ffff337224 */ /* 0x000fe400078e0007 */
[----:B------:R-:W-:Y:S02]  /*151b0*/  IMAD.MOV.U32 R50, RZ, RZ, 0x4 ;  /* 0x00000004ff327424 */ /* 0x000fe400078e00ff */
[----:B------:R-:W-:-:S07]  /*151c0*/  IMAD.MOV.U32 R52, RZ, RZ, -0x1 ;  /* 0xffffffffff347424 */ /* 0x000fce00078e00ff */
[----:B01234-:R-:W-:Y:S05]  /*151d0*/  WARPSYNC.COLLECTIVE R52, `(.L_x_1063) ;  /* 0x0000000034087348 */ /* 0x01ffea0003c00000 */
[----:B------:R0:W0:Y:S02]  /*151e0*/  SHFL.DOWN P3, R53, R51, R50, R45 ;  /* 0x0800003233357389 */ /* 0x000024000006002d */
[----:B01234-:R-:W-:Y:S05]  /*151f0*/  ENDCOLLECTIVE ;  /* 0x000000000000791b */ /* 0x01ffea0003800000 */
.L_x_1063:
[----:B------:R-:W-:Y:S05]  /*15200*/  BSYNC B0 ;  /* 0x0000000000007941 */ /* 0x000fea0003800000 */
.L_x_1062:
[----:B------:R-:W-:Y:S05]  /*15210*/  BRA `(.L_x_1064) ;  /* 0xffffff18003c7947 */ /* 0x000fea000383ffff */
.L_x_721:
[----:B------:R-:W-:Y:S01]  /*15220*/  BSSY B0, `(.L_x_1065) ;  /* 0x0000007000007945 */ /* 0x000fe20003800000 */
[----:B------:R-:W-:Y:S02]  /*15230*/  IMAD.MOV.U32 R51, RZ, RZ, R28 ;  /* 0x000000ffff337224 */ /* 0x000fe400078e001c */
[----:B------:R-:W-:Y:S02]  /*15240*/  IMAD.MOV.U32 R50, RZ, RZ, 0x4 ;  /* 0x00000004ff327424 */ /* 0x000fe400078e00ff */
[----:B------:R-:W-:-:S07]  /*15250*/  IMAD.MOV.U32 R52, RZ, RZ, -0x1 ;  /* 0xffffffffff347424 */ /* 0x000fce00078e00ff */
[----:B01234-:R-:W-:Y:S05]  /*15260*/  WARPSYNC.COLLECTIVE R52, `(.L_x_1066) ;  /* 0x0000000034087348 */ /* 0x01ffea0003c00000 */
[----:B------:R0:W0:Y:S02]  /*15270*/  SHFL.DOWN P3, R53, R51, R50, R45 ;  /* 0x0800003233357389 */ /* 0x000024000006002d */
[----:B01234-:R-:W-:Y:S05]  /*15280*/  ENDCOLLECTIVE ;  /* 0x000000000000791b */ /* 0x01ffea0003800000 */
.L_x_1066:
[----:B------:R-:W-:Y:S05]  /*15290*/  BSYNC B0 ;  /* 0x0000000000007941 */ /* 0x000fea0003800000 */
.L_x_1065:
[----:B------:R-:W-:Y:S02]  /*152a0*/  IMAD.MOV.U32 R51, RZ, RZ, R29 ;  /* 0x000000ffff337224 */ /* 0x000fe400078e001d */
[----:B------:R-:W-:Y:S02]  /*152b0*/  IMAD.MOV.U32 R50, RZ, RZ, 0x4 ;  /* 0x00000004ff327424 */ /* 0x000fe400078e00ff */
[----:B------:R-:W-:Y:S02]  /*152c0*/  IMAD.MOV.U32 R52, RZ, RZ, -0x1 ;  /* 0xffffffffff347424 */ /* 0x000fe400078e00ff */
[----:B------:R-:W-:-:S07]  /*152d0*/  IMAD.MOV.U32 R32, RZ, RZ, R53 ;  /* 0x000000ffff207224 */ /* 0x000fce00078e0035 */
[----:B------:R-:W-:Y:S05]  /*152e0*/  WARPSYNC.COLLECTIVE R52, `(.L_x_1067) ;  /* 0x0000000034087348 */ /* 0x000fea0003c00000 */
[----:B------:R0:W1:Y:S02]  /*152f0*/  SHFL.DOWN P3, R53, R51, R50, R45 ;  /* 0x0800003233357389 */ /* 0x000064000006002d */
[----:B01----:R-:W-:Y:S05]  /*15300*/  ENDCOLLECTIVE ;  /* 0x000000000000791b */ /* 0x003fea0003800000 */
.L_x_1067:
[----:B------:R-:W-:Y:S02]  /*15310*/  IMAD.MOV.U32 R51, RZ, RZ, R30 ;  /* 0x000000ffff337224 */ /* 0x000fe400078e001e */
[----:B------:R-:W-:-:S07]  /*15320*/  IMAD.MOV.U32 R33, RZ, RZ, R53 ;  /* 0x000000ffff217224 */ /* 0x000fce00078e0035 */
[----:B------:R-:W-:Y:S05]  /*15330*/  WARPSYNC.COLLECTIVE R52, `(.L_x_1068) ;  /* 0x0000000034087348 */ /* 0x000fea0003c00000 */
[----:B------:R0:W1:Y:S02]  /*15340*/  SHFL.DOWN P3, R53, R51, R50, R45 ;  /* 0x0800003233357389 */ /* 0x000064000006002d */
[----:B01----:R-:W-:Y:S05]  /*15350*/  ENDCOLLECTIVE ;  /* 0x000000000000791b */ /* 0x003fea0003800000 */
.L_x_1068:
[----:B------:R-:W-:Y:S02]  /*15360*/  IMAD.MOV.U32 R51, RZ, RZ, R31 ;  /* 0x000000ffff337224 */ /* 0x000fe400078e001f */
[----:B------:R-:W-:-:S07]  /*15370*/  IMAD.MOV.U32 R14, RZ, RZ, R53 ;  /* 0x000000ffff0e7224 */ /* 0x000fce00078e0035 */
[----:B------:R-:W-:Y:S05]  /*15380*/  WARPSYNC.COLLECTIVE R52, `(.L_x_1069) ;  /* 0x0000000034087348 */ /* 0x000fea0003c00000 */
[----:B------:R0:W1:Y:S02]  /*15390*/  SHFL.DOWN P3, R53, R51, R50, R45 ;  /* 0x0800003233357389 */ /* 0x000064000006002d */
[----:B01----:R-:W-:Y:S05]  /*153a0*/  ENDCOLLECTIVE ;  /* 0x000000000000791b */ /* 0x003fea0003800000 */
.L_x_1069:
[----:B------:R-:W-:Y:S02]  /*153b0*/  IMAD.MOV.U32 R51, RZ, RZ, R12 ;  /* 0x000000ffff337224 */ /* 0x000fe400078e000c */
[----:B------:R-:W-:-:S07]  /*153c0*/  IMAD.MOV.U32 R15, RZ, RZ, R53 ;  /* 0x000000ffff0f7224 */ /* 0x000fce00078e0035 */
[----:B------:R-:W-:Y:S05]  /*153d0*/  WARPSYNC.COLLECTIVE R52, `(.L_x_1070) ;  /* 0x0000000034087348 */ /* 0x000fea0003c00000 */
[----:B------:R0:W1:Y:S02]  /*153e0*/  SHFL.DOWN P3, R53, R51, R50, R45 ;  /* 0x0800003233357389 */ /* 0x000064000006002d */
[----:B01----:R-:W-:Y:S05]  /*153f0*/  ENDCOLLECTIVE ;  /* 0x000000000000791b */ /* 0x003fea0003800000 */
.L_x_1070:
[----:B------:R-:W-:Y:S01]  /*15400*/  IMAD.MOV.U32 R35, RZ, RZ, R53 ;  /* 0x000000ffff237224 */ /* 0x000fe200078e0035 */
[----:B------:R-:W-:Y:S06]  /*15410*/  BRA `(.L_x_1071) ;  /* 0xffffff1400d87947 */ /* 0x000fec000383ffff */
.L_x_722:
[----:B------:R-:W-:Y:S01]  /*15420*/  BSSY B0, `(.L_x_1072) ;  /* 0x0000007000007945 */ /* 0x000fe20003800000 */
[----:B------:R-:W-:Y:S02]  /*15430*/  IMAD.MOV.U32 R51, RZ, RZ, R10 ;  /* 0x000000ffff337224 */ /* 0x000fe400078e000a */
[----:B------:R-:W-:Y:S02]  /*15440*/  IMAD.MOV.U32 R50, RZ, RZ, 0x4 ;  /* 0x00000004ff327424 */ /* 0x000fe400078e00ff */
[----:B------:R-:W-:-:S07]  /*15450*/  IMAD.MOV.U32 R52, RZ, RZ, -0x1 ;  /* 0xffffffffff347424 */ /* 0x000fce00078e00ff */
[----:B01234-:R-:W-:Y:S05]  /*15460*/  WARPSYNC.COLLECTIVE R52, `(.L_x_1073) ;  /* 0x0000000034087348 */ /* 0x01ffea0003c00000 */
[----:B------:R0:W0:Y:S02]  /*15470*/  SHFL.DOWN P3, R53, R51, R50, R45 ;  /* 0x0800003233357389 */ /* 0x000024000006002d */
[----:B01234-:R-:W-:Y:S05]  /*15480*/  ENDCOLLECTIVE ;  /* 0x000000000000791b */ /* 0x01ffea0003800000 */
.L_x_1073:
[----:B------:R-:W-:Y:S05]  /*15490*/  BSYNC B0 ;  /* 0x0000000000007941 */ /* 0x000fea0003800000 */
.L_x_1072:
[----:B------:R-:W-:Y:S05]  /*154a0*/  BRA `(.L_x_1074) ;  /* 0xffffff1400c47947 */ /* 0x000fea000383ffff */
.L_x_723:
[----:B------:R-:W-:Y:S01]  /*154b0*/  BSSY B0, `(.L_x_1075) ;  /* 0x0000007000007945 */ /* 0x000fe20003800000 */
[----:B------:R-:W-:Y:S02]  /*154c0*/  IMAD.MOV.U32 R51, RZ, RZ, R8 ;  /* 0x000000ffff337224 */ /* 0x000fe400078e0008 */
[----:B------:R-:W-:Y:S02]  /*154d0*/  IMAD.MOV.U32 R50, RZ, RZ, 0x4 ;  /* 0x00000004ff327424 */ /* 0x000fe400078e00ff */
[----:B------:R-:W-:-:S07]  /*154e0*/  IMAD.MOV.U32 R52, RZ, RZ, -0x1 ;  /* 0xffffffffff347424 */ /* 0x000fce00078e00ff */
[----:B01234-:R-:W-:Y:S05]  /*154f0*/  WARPSYNC.COLLECTIVE R52, `(.L_x_1076) ;  /* 0x0000000034087348 */ /* 0x01ffea0003c00000 */
[----:B------:R0:W0:Y:S02]  /*15500*/  SHFL.DOWN P3, R53, R51, R50, R45 ;  /* 0x0800003233357389 */ /* 0x000024000006002d */
[----:B01234-:R-:W-:Y:S05]  /*15510*/  ENDCOLLECTIVE ;  /* 0x000000000000791b */ /* 0x01ffea0003800000 */
.L_x_1076:
[----:B------:R-:W-:Y:S05]  /*15520*/  BSYNC B0 ;  /* 0x0000000000007941 */ /* 0x000fea0003800000 */
.L_x_1075:
[----:B------:R-:W-:Y:S05]  /*15530*/  BRA `(.L_x_1077) ;  /* 0xffffff1400a87947 */ /* 0x000fea000383ffff */
.L_x_724:
[----:B------:R-:W-:Y:S01]  /*15540*/  BSSY B0, `(.L_x_1078) ;  /* 0x0000007000007945 */ /* 0x000fe20003800000 */
[----:B------:R-:W-:Y:S02]  /*15550*/  IMAD.MOV.U32 R51, RZ, RZ, R9 ;  /* 0x000000ffff337224 */ /* 0x000fe400078e0009 */
[----:B------:R-:W-:Y:S02]  /*15560*/  IMAD.MOV.U32 R50, RZ, RZ, 0x4 ;  /* 0x00000004ff327424 */ /* 0x000fe400078e00ff */
[----:B------:R-:W-:-:S07]  /*15570*/  IMAD.MOV.U32 R52, RZ, RZ, -0x1 ;  /* 0xffffffffff347424 */ /* 0x000fce00078e00ff */
[----:B01234-:R-:W-:Y:S05]  /*15580*/  WARPSYNC.COLLECTIVE R52, `(.L_x_1079) ;  /* 0x0000000034087348 */ /* 0x01ffea0003c00000 */
[----:B------:R0:W0:Y:S02]  /*15590*/  SHFL.DOWN P3, R53, R51, R50, R45 ;  /* 0x0800003233357389 */ /* 0x000024000006002d */
[----:B01234-:R-:W-:Y:S05]  /*155a0*/  ENDCOLLECTIVE ;  /* 0x000000000000791b */ /* 0x01ffea0003800000 */
.L_x_1079:
[----:B------:R-:W-:Y:S05]  /*155b0*/  BSYNC B0 ;  /* 0x0000000000007941 */ /* 0x000fea0003800000 */
.L_x_1078:
[----:B------:R-:W-:Y:S05]  /*155c0*/  BRA `(.L_x_1080) ;  /* 0xffffff14008c7947 */ /* 0x000fea000383ffff */
.L_x_727:
[----:B------:R-:W-:Y:S01]  /*155d0*/  BSSY B0, `(.L_x_1081) ;  /* 0x0000007000007945 */ /* 0x000fe20003800000 */
[----:B------:R-:W-:Y:S02]  /*155e0*/  IMAD.MOV.U32 R51, RZ, RZ, R41 ;  /* 0x000000ffff337224 */ /* 0x000fe400078e0029 */
[----:B------:R-:W-:Y:S02]  /*155f0*/  IMAD.MOV.U32 R50, RZ, RZ, 0x8 ;  /* 0x00000008ff327424 */ /* 0x000fe400078e00ff */
[----:B------:R-:W-:-:S07]  /*15600*/  IMAD.MOV.U32 R52, RZ, RZ, -0x1 ;  /* 0xffffffffff347424 */ /* 0x000fce00078e00ff */
[----:B01234-:R-:W-:Y:S05]  /*15610*/  WARPSYNC.COLLECTIVE R52, `(.L_x_1082) ;  /* 0x0000000034087348 */ /* 0x01ffea0003c00000 */
[----:B------:R0:W0:Y:S02]  /*15620*/  SHFL.DOWN P3, R53, R51, R50, R45 ;  /* 0x0800003233357389 */ /* 0x000024000006002d */
[----:B01234-:R-:W-:Y:S05]  /*15630*/  ENDCOLLECTIVE ;  /* 0x000000000000791b */ /* 0x01ffea0003800000 */
.L_x_1082:
[----:B------:R-:W-:Y:S05]  /*15640*/  BSYNC B0 ;  /* 0x0000000000007941 */ /* 0x000fea0003800000 */
.L_x_1081:
[----:B------:R-:W-:Y:S02]  /*15650*/  IMAD.MOV.U32 R51, RZ, RZ, R42 ;  /* 0x000000ffff337224 */ /* 0x000fe400078e002a */
[----:B------:R-:W-:Y:S02]  /*15660*/  IMAD.MOV.U32 R50, RZ, RZ, 0x8 ;  /* 0x00000008ff327424 */ /* 0x000fe400078e00ff */
[----:B------:R-:W-:Y:S02]  /*15670*/  IMAD.MOV.U32 R52, RZ, RZ, -0x1 ;  /* 0xffffffffff347424 */ /* 0x000fe400078e00ff */
[----:B------:R-:W-:-:S07]  /*15680*/  IMAD.MOV.U32 R34, RZ, RZ, R53 ;  /* 0x000000ffff227224 */ /* 0x000fce00078e0035 */
[----:B------:R-:W-:Y:S05]  /*15690*/  WARPSYNC.COLLECTIVE R52, `(.L_x_1083) ;  /* 0x0000000034087348 */ /* 0x000fea0003c00000 */
[----:B------:R0:W1:Y:S02]  /*156a0*/  SHFL.DOWN P3, R53, R51, R50, R45 ;  /* 0x0800003233357389 */ /* 0x000064000006002d */
[----:B01----:R-:W-:Y:S05]  /*156b0*/  ENDCOLLECTIVE ;  /* 0x000000000000791b */ /* 0x003fea0003800000 */
.L_x_1083:
[----:B------:R-:W-:Y:S01]  /*156c0*/  IMAD.MOV.U32 R13, RZ, RZ, R53 ;  /* 0x000000ffff0d7224 */ /* 0x000fe200078e0035 */
[----:B------:R-:W-:Y:S06]  /*156d0*/  BRA `(.L_x_1084) ;  /* 0xffffff1400907947 */ /* 0x000fec000383ffff */
.L_x_728:
[----:B------:R-:W-:Y:S01]  /*156e0*/  BSSY B0, `(.L_x_1085) ;  /* 0x0000007000007945 */ /* 0x000fe20003800000 */
[----:B------:R-:W-:Y:S02]  /*156f0*/  IMAD.MOV.U32 R51, RZ, RZ, R6 ;  /* 0x000000ffff337224 */ /* 0x000fe400078e0006 */
[----:B------:R-:W-:Y:S02]  /*15700*/  IMAD.MOV.U32 R50, RZ, RZ, 0x8 ;  /* 0x00000008ff327424 */ /* 0x000fe400078e00ff */
[----:B------:R-:W-:-:S07]  /*15710*/  IMAD.MOV.U32 R52, RZ, RZ, -0x1 ;  /* 0xffffffffff347424 */ /* 0x000fce00078e00ff */
[----:B01234-:R-:W-:Y:S05]  /*15720*/  WARPSYNC.COLLECTIVE R52, `(.L_x_1086) ;  /* 0x0000000034087348 */ /* 0x01ffea0003c00000 */
[----:B------:R0:W0:Y:S02]  /*15730*/  SHFL.DOWN P3, R53, R51, R50, R45 ;  /* 0x0800003233357389 */ /* 0x000024000006002d */
[----:B01234-:R-:W-:Y:S05]  /*15740*/  ENDCOLLECTIVE ;  /* 0x000000000000791b */ /* 0x01ffea0003800000 */
.L_x_1086:
[----:B------:R-:W-:Y:S05]  /*15750*/  BSYNC B0 ;  /* 0x0000000000007941 */ /* 0x000fea0003800000 */
.L_x_1085:
[----:B------:R-:W-:Y:S05]  /*15760*/  BRA `(.L_x_1087) ;  /* 0xffffff1400747947 */ /* 0x000fea000383ffff */
.L_x_729:
[----:B------:R-:W-:Y:S01]  /*15770*/  BSSY B0, `(.L_x_1088) ;  /* 0x0000007000007945 */ /* 0x000fe20003800000 */
[----:B------:R-:W-:Y:S02]  /*15780*/  IMAD.MOV.U32 R51, RZ, RZ, R7 ;  /* 0x000000ffff337224 */ /* 0x000fe400078e0007 */
[----:B------:R-:W-:Y:S02]  /*15790*/  IMAD.MOV.U32 R50, RZ, RZ, 0x8 ;  /* 0x00000008ff327424 */ /* 0x000fe400078e00ff */
[----:B------:R-:W-:-:S07]  /*157a0*/  IMAD.MOV.U32 R52, RZ, RZ, -0x1 ;  /* 0xffffffffff347424 */ /* 0x000fce00078e00ff */
[----:B01234-:R-:W-:Y:S05]  /*157b0*/  WARPSYNC.COLLECTIVE R52, `(.L_x_1089) ;  /* 0x0000000034087348 */ /* 0x01ffea0003c00000 */
[----:B------:R0:W0:Y:S02]  /*157c0*/  SHFL.DOWN P3, R53, R51, R50, R45 ;  /* 0x0800003233357389 */ /* 0x000024000006002d */
[----:B01234-:R-:W-:Y:S05]  /*157d0*/  ENDCOLLECTIVE ;  /* 0x000000000000791b */ /* 0x01ffea0003800000 */
.L_x_1089:
[----:B------:R-:W-:Y:S05]  /*157e0*/  BSYNC B0 ;  /* 0x0000000000007941 */ /* 0x000fea0003800000 */
.L_x_1088:
[----:B------:R-:W-:Y:S05]  /*157f0*/  BRA `(.L_x_1090) ;  /* 0xffffff1400587947 */ /* 0x000fea000383ffff */
.L_x_730:
[----:B------:R-:W-:Y:S01]  /*15800*/  BSSY B0, `(.L_x_1091) ;  /* 0x0000007000007945 */ /* 0x000fe20003800000 */
[----:B------:R-:W-:Y:S02]  /*15810*/  IMAD.MOV.U32 R51, RZ, RZ, R28 ;  /* 0x000000ffff337224 */ /* 0x000fe400078e001c */
[----:B------:R-:W-:Y:S02]  /*15820*/  IMAD.MOV.U32 R50, RZ, RZ, 0x8 ;  /* 0x00000008ff327424 */ /* 0x000fe400078e00ff */
[----:B------:R-:W-:-:S07]  /*15830*/  IMAD.MOV.U32 R52, RZ, RZ, -0x1 ;  /* 0xffffffffff347424 */ /* 0x000fce00078e00ff */
[----:B01234-:R-:W-:Y:S05]  /*15840*/  WARPSYNC.COLLECTIVE R52, `(.L_x_1092) ;  /* 0x0000000034087348 */ /* 0x01ffea0003c00000 */
[----:B------:R0:W0:Y:S02]  /*15850*/  SHFL.DOWN P3, R53, R51, R50, R45 ;  /* 0x0800003233357389 */ /* 0x000024000006002d */
[----:B01234-:R-:W-:Y:S05]  /*15860*/  ENDCOLLECTIVE ;  /* 0x000000000000791b */ /* 0x01ffea0003800000 */
.L_x_1092:
[----:B------:R-:W-:Y:S05]  /*15870*/  BSYNC B0 ;  /* 0x0000000000007941 */ /* 0x000fea0003800000 */
.L_x_1091:
[----:B------:R-:W-:Y:S02]  /*15880*/  IMAD.MOV.U32 R51, RZ, RZ, R29 ;  /* 0x000000ffff337224 */ /* 0x000fe400078e001d */
[----:B------:R-:W-:Y:S02]  /*15890*/  IMAD.MOV.U32 R50, RZ, RZ, 0x8 ;  /* 0x00000008ff327424 */ /* 0x000fe400078e00ff */
[----:B------:R-:W-:Y:S02]  /*158a0*/  IMAD.MOV.U32 R52, RZ, RZ, -0x1 ;  /* 0xffffffffff347424 */ /* 0x000fe400078e00ff */
[----:B------:R-:W-:-:S07]  /*158b0*/  IMAD.MOV.U32 R32, RZ, RZ, R53 ;  /* 0x000000ffff207224 */ /* 0x000fce00078e0035 */
[----:B------:R-:W-:Y:S05]  /*158c0*/  WARPSYNC.COLLECTIVE R52, `(.L_x_1093) ;  /* 0x0000000034087348 */ /* 0x000fea0003c00000 */
[----:B------:R0:W1:Y:S02]  /*158d0*/  SHFL.DOWN P3, R53, R51, R50, R45 ;  /* 0x0800003233357389 */ /* 0x000064000006002d */
[----:B01----:R-:W-:Y:S05]  /*158e0*/  ENDCOLLECTIVE ;  /* 0x000000000000791b */ /* 0x003fea0003800000 */
.L_x_1093:
[----:B------:R-:W-:Y:S02]  /*158f0*/  IMAD.MOV.U32 R51, RZ, RZ, R30 ;  /* 0x000000ffff337224 */ /* 0x000fe400078e001e */
[----:B------:R-:W-:-:S07]  /*15900*/  IMAD.MOV.U32 R33, RZ, RZ, R53 ;  /* 0x000000ffff217224 */ /* 0x000fce00078e0035 */
[----:B------:R-:W-:Y:S05]  /*15910*/  WARPSYNC.COLLECTIVE R52, `(.L_x_1094) ;  /* 0x0000000034087348 */ /* 0x000fea0003c00000 */
[----:B------:R0:W1:Y:S02]  /*15920*/  SHFL.DOWN P3, R53, R51, R50, R45 ;  /* 0x0800003233357389 */ /* 0x000064000006002d */
[----:B01----:R-:W-:Y:S05]  /*15930*/  ENDCOLLECTIVE ;  /* 0x000000000000791b */ /* 0x003fea0003800000 */
.L_x_1094:
[----:B------:R-:W-:Y:S02]  /*15940*/  IMAD.MOV.U32 R51, RZ, RZ, R31 ;  /* 0x000000ffff337224 */ /* 0x000fe400078e001f */
[----:B------:R-:W-:-:S07]  /*15950*/  IMAD.MOV.U32 R14, RZ, RZ, R53 ;  /* 0x000000ffff0e7224 */ /* 0x000fce00078e0035 */
[----:B------:R-:W-:Y:S05]  /*15960*/  WARPSYNC.COLLECTIVE R52, `(.L_x_1095) ;  /* 0x0000000034087348 */ /* 0x000fea0003c00000 */
[----:B------:R0:W1:Y:S02]  /*15970*/  SHFL.DOWN P3, R53, R51, R50, R45 ;  /* 0x0800003233357389 */ /* 0x000064000006002d */
[----:B01----:R-:W-:Y:S05]  /*15980*/  ENDCOLLECTIVE ;  /* 0x000000000000791b */ /* 0x003fea0003800000 */
.L_x_1095:
[----:B------:R-:W-:Y:S02]  /*15990*/  IMAD.MOV.U32 R51, RZ, RZ, R12 ;  /* 0x000000ffff337224 */ /* 0x000fe400078e000c */
[----:B------:R-:W-:-:S07]  /*159a0*/  IMAD.MOV.U32 R15, RZ, RZ, R53 ;  /* 0x000000ffff0f7224 */ /* 0x000fce00078e0035 */
[----:B------:R-:W-:Y:S05]  /*159b0*/  WARPSYNC.COLLECTIVE R52, `(.L_x_1096) ;  /* 0x0000000034087348 */ /* 0x000fea0003c00000 */
[----:B------:R0:W1:Y:S02]  /*159c0*/  SHFL.DOWN P3, R53, R51, R50, R45 ;  /* 0x0800003233357389 */ /* 0x000064000006002d */
[----:B01----:R-:W-:Y:S05]  /*159d0*/  ENDCOLLECTIVE ;  /* 0x000000000000791b */ /* 0x003fea0003800000 */
.L_x_1096:
[----:B------:R-:W-:Y:S01]  /*159e0*/  IMAD.MOV.U32 R35, RZ, RZ, R53 ;  /* 0x000000ffff237224 */ /* 0x000fe200078e0035 */
[----:B------:R-:W-:Y:S06]  /*159f0*/  BRA `(.L_x_1097) ;  /* 0xffffff1000f47947 */ /* 0x000fec000383ffff */
.L_x_731:
[----:B------:R-:W-:Y:S01]  /*15a00*/  BSSY B0, `(.L_x_1098) ;  /* 0x0000007000007945 */ /* 0x000fe20003800000 */
[----:B------:R-:W-:Y:S02]  /*15a10*/  IMAD.MOV.U32 R51, RZ, RZ, R10 ;  /* 0x000000ffff337224 */ /* 0x000fe400078e000a */
[----:B------:R-:W-:Y:S02]  /*15a20*/  IMAD.MOV.U32 R50, RZ, RZ, 0x8 ;  /* 0x00000008ff327424 */ /* 0x000fe400078e00ff */
[----:B------:R-:W-:-:S07]  /*15a30*/  IMAD.MOV.U32 R52, RZ, RZ, -0x1 ;  /* 0xffffffffff347424 */ /* 0x000fce00078e00ff */
[----:B01234-:R-:W-:Y:S05]  /*15a40*/  WARPSYNC.COLLECTIVE R52, `(.L_x_1099) ;  /* 0x0000000034087348 */ /* 0x01ffea0003c00000 */
[----:B------:R0:W0:Y:S02]  /*15a50*/  SHFL.DOWN P3, R53, R51, R50, R45 ;  /* 0x0800003233357389 */ /* 0x000024000006002d */
[----:B01234-:R-:W-:Y:S05]  /*15a60*/  ENDCOLLECTIVE ;  /* 0x000000000000791b */ /* 0x01ffea0003800000 */
.L_x_1099:
[----:B------:R-:W-:Y:S05]  /*15a70*/  BSYNC B0 ;  /* 0x0000000000007941 */ /* 0x000fea0003800000 */
.L_x_1098:
[----:B------:R-:W-:Y:S05]  /*15a80*/  BRA `(.L_x_1100) ;  /* 0xffffff1000e07947 */ /* 0x000fea000383ffff */
.L_x_732:
[----:B------:R-:W-:Y:S01]  /*15a90*/  BSSY B0, `(.L_x_1101) ;  /* 0x0000007000007945 */ /* 0x000fe20003800000 */
[----:B------:R-:W-:Y:S02]  /*15aa0*/  IMAD.MOV.U32 R51, RZ, RZ, R8 ;  /* 0x000000ffff337224 */ /* 0x000fe400078e0008 */
[----:B------:R-:W-:Y:S02]  /*15ab0*/  IMAD.MOV.U32 R50, RZ, RZ, 0x8 ;  /* 0x00000008ff327424 */ /* 0x000fe400078e00ff */
[----:B------:R-:W-:-:S07]  /*15ac0*/  IMAD.MOV.U32 R52, RZ, RZ, -0x1 ;  /* 0xffffffffff347424 */ /* 0x000fce00078e00ff */
[----:B01234-:R-:W-:Y:S05]  /*15ad0*/  WARPSYNC.COLLECTIVE R52, `(.L_x_1102) ;  /* 0x0000000034087348 */ /* 0x01ffea0003c00000 */
[----:B------:R0:W0:Y:S02]  /*15ae0*/  SHFL.DOWN P3, R53, R51, R50, R45 ;  /* 0x0800003233357389 */ /* 0x000024000006002d */
[----:B01234-:R-:W-:Y:S05]  /*15af0*/  ENDCOLLECTIVE ;  /* 0x000000000000791b */ /* 0x01ffea0003800000 */
.L_x_1102:
[----:B------:R-:W-:Y:S05]  /*15b00*/  BSYNC B0 ;  /* 0x0000000000007941 */ /* 0x000fea0003800000 */
.L_x_1101:
[----:B------:R-:W-:Y:S05]  /*15b10*/  BRA `(.L_x_1103) ;  /* 0xffffff1000c47947 */ /* 0x000fea000383ffff */
.L_x_733:
[----:B------:R-:W-:Y:S01]  /*15b20*/  BSSY B0, `(.L_x_1104) ;  /* 0x0000007000007945 */ /* 0x000fe20003800000 */
[----:B------:R-:W-:Y:S02]  /*15b30*/  IMAD.MOV.U32 R51, RZ, RZ, R9 ;  /* 0x000000ffff337224 */ /* 0x000fe400078e0009 */
[----:B------:R-:W-:Y:S02]  /*15b40*/  IMAD.MOV.U32 R50, RZ, RZ, 0x8 ;  /* 0x00000008ff327424 */ /* 0x000fe400078e00ff */
[----:B------:R-:W-:-:S07]  /*15b50*/  IMAD.MOV.U32 R52, RZ, RZ, -0x1 ;  /* 0xffffffffff347424 */ /* 0x000fce00078e00ff */
[----:B01234-:R-:W-:Y:S05]  /*15b60*/  WARPSYNC.COLLECTIVE R52, `(.L_x_1105) ;  /* 0x0000000034087348 */ /* 0x01ffea0003c00000 */
[----:B------:R0:W0:Y:S02]  /*15b70*/  SHFL.DOWN P3, R53, R51, R50, R45 ;  /* 0x0800003233357389 */ /* 0x000024000006002d */
[----:B01234-:R-:W-:Y:S05]  /*15b80*/  ENDCOLLECTIVE ;  /* 0x000000000000791b */ /* 0x01ffea0003800000 */
.L_x_1105:
[----:B------:R-:W-:Y:S05]  /*15b90*/  BSYNC B0 ;  /* 0x0000000000007941 */ /* 0x000fea0003800000 */
.L_x_1104:
[----:B------:R-:W-:Y:S05]  /*15ba0*/  BRA `(.L_x_1106) ;  /* 0xffffff1000a87947 */ /* 0x000fea000383ffff */
.L_x_736:
[----:B------:R-:W-:Y:S01]  /*15bb0*/  BSSY B0, `(.L_x_1107) ;  /* 0x0000007000007945 */ /* 0x000fe20003800000 */
[----:B------:R-:W-:Y:S02]  /*15bc0*/  IMAD.MOV.U32 R51, RZ, RZ, R41 ;  /* 0x000000ffff337224 */ /* 0x000fe400078e0029 */
[----:B------:R-:W-:Y:S02]  /*15bd0*/  IMAD.MOV.U32 R50, RZ, RZ, 0x10 ;  /* 0x00000010ff327424 */ /* 0x000fe400078e00ff */
[----:B------:R-:W-:-:S07]  /*15be0*/  IMAD.MOV.U32 R52, RZ, RZ, -0x1 ;  /* 0xffffffffff347424 */ /* 0x000fce00078e00ff */
[----:B01234-:R-:W-:Y:S05]  /*15bf0*/  WARPSYNC.COLLECTIVE R52, `(.L_x_1108) ;  /* 0x0000000034087348 */ /* 0x01ffea0003c00000 */
[----:B------:R0:W0:Y:S02]  /*15c00*/  SHFL.DOWN P3, R53, R51, R50, R45 ;  /* 0x0800003233357389 */ /* 0x000024000006002d */
[----:B01234-:R-:W-:Y:S05]  /*15c10*/  ENDCOLLECTIVE ;  /* 0x000000000000791b */ /* 0x01ffea0003800000 */
.L_x_1108:
[----:B------:R-:W-:Y:S05]  /*15c20*/  BSYNC B0 ;  /* 0x0000000000007941 */ /* 0x000fea0003800000 */
.L_x_1107:
[----:B------:R-:W-:Y:S02]  /*15c30*/  IMAD.MOV.U32 R51, RZ, RZ, R42 ;  /* 0x000000ffff337224 */ /* 0x000fe400078e002a */
[----:B------:R-:W-:Y:S02]  /*15c40*/  IMAD.MOV.U32 R50, RZ, RZ, 0x10 ;  /* 0x00000010ff327424 */ /* 0x000fe400078e00ff */
[----:B------:R-:W-:Y:S02]  /*15c50*/  IMAD.MOV.U32 R52, RZ, RZ, -0x1 ;  /* 0xffffffffff347424 */ /* 0x000fe400078e00ff */
[----:B------:R-:W-:-:S07]  /*15c60*/  IMAD.MOV.U32 R34, RZ, RZ, R53 ;  /* 0x000000ffff227224 */ /* 0x000fce00078e0035 */
[----:B------:R-:W-:Y:S05]  /*15c70*/  WARPSYNC.COLLECTIVE R52, `(.L_x_1109) ;  /* 0x0000000034087348 */ /* 0x000fea0003c00000 */
[----:B------:R0:W1:Y:S02]  /*15c80*/  SHFL.DOWN P3, R53, R51, R50, R45 ;  /* 0x0800003233357389 */ /* 0x000064000006002d */
[----:B01----:R-:W-:Y:S05]  /*15c90*/  ENDCOLLECTIVE ;  /* 0x000000000000791b */ /* 0x003fea0003800000 */
.L_x_1109:
[----:B------:R-:W-:Y:S01]  /*15ca0*/  IMAD.MOV.U32 R13, RZ, RZ, R53 ;  /* 0x000000ffff0d7224 */ /* 0x000fe200078e0035 */
[----:B------:R-:W-:Y:S06]  /*15cb0*/  BRA `(.L_x_1110) ;  /* 0xffffff1000ac7947 */ /* 0x000fec000383ffff */
.L_x_737:
[----:B------:R-:W-:Y:S01]  /*15cc0*/  BSSY B0, `(.L_x_1111) ;  /* 0x0000007000007945 */ /* 0x000fe20003800000 */
[----:B------:R-:W-:Y:S02]  /*15cd0*/  IMAD.MOV.U32 R51, RZ, RZ, R6 ;  /* 0x000000ffff337224 */ /* 0x000fe400078e0006 */
[----:B------:R-:W-:Y:S02]  /*15ce0*/  IMAD.MOV.U32 R50, RZ, RZ, 0x10 ;  /* 0x00000010ff327424 */ /* 0x000fe400078e00ff */
[----:B------:R-:W-:-:S07]  /*15cf0*/  IMAD.MOV.U32 R52, RZ, RZ, -0x1 ;  /* 0xffffffffff347424 */ /* 0x000fce00078e00ff */
[----:B01234-:R-:W-:Y:S05]  /*15d00*/  WARPSYNC.COLLECTIVE R52, `(.L_x_1112) ;  /* 0x0000000034087348 */ /* 0x01ffea0003c00000 */
[----:B------:R0:W0:Y:S02]  /*15d10*/  SHFL.DOWN P3, R53, R51, R50, R45 ;  /* 0x0800003233357389 */ /* 0x000024000006002d */
[----:B01234-:R-:W-:Y:S05]  /*15d20*/  ENDCOLLECTIVE ;  /* 0x000000000000791b */ /* 0x01ffea0003800000 */
.L_x_1112:
[----:B------:R-:W-:Y:S05]  /*15d30*/  BSYNC B0 ;  /* 0x0000000000007941 */ /* 0x000fea0003800000 */
.L_x_1111:
[----:B------:R-:W-:Y:S05]  /*15d40*/  BRA `(.L_x_1113) ;  /* 0xffffff1000907947 */ /* 0x000fea000383ffff */
.L_x_738:
[----:B------:R-:W-:Y:S01]  /*15d50*/  BSSY B0, `(.L_x_1114) ;  /* 0x0000007000007945 */ /* 0x000fe20003800000 */
[----:B------:R-:W-:Y:S02]  /*15d60*/  IMAD.MOV.U32 R51, RZ, RZ, R7 ;  /* 0x000000ffff337224 */ /* 0x000fe400078e0007 */
[----:B------:R-:W-:Y:S02]  /*15d70*/  IMAD.MOV.U32 R50, RZ, RZ, 0x10 ;  /* 0x00000010ff327424 */ /* 0x000fe400078e00ff */
[----:B------:R-:W-:-:S07]  /*15d80*/  IMAD.MOV.U32 R52, RZ, RZ, -0x1 ;  /* 0xffffffffff347424 */ /* 0x000fce00078e00ff */
[----:B01234-:R-:W-:Y:S05]  /*15d90*/  WARPSYNC.COLLECTIVE R52, `(.L_x_1115) ;  /* 0x0000000034087348 */ /* 0x01ffea0003c00000 */
[----:B------:R0:W0:Y:S02]  /*15da0*/  SHFL.DOWN P3, R53, R51, R50, R45 ;  /* 0x0800003233357389 */ /* 0x000024000006002d */
[----:B01234-:R-:W-:Y:S05]  /*15db0*/  ENDCOLLECTIVE ;  /* 0x000000000000791b */ /* 0x01ffea0003800000 */
.L_x_1115:
[----:B------:R-:W-:Y:S05]  /*15dc0*/  BSYNC B0 ;  /* 0x0000000000007941 */ /* 0x000fea0003800000 */
.L_x_1114:
[----:B------:R-:W-:Y:S05]  /*15dd0*/  BRA `(.L_x_1116) ;  /* 0xffffff1000747947 */ /* 0x000fea000383ffff */
.L_x_739:
[----:B------:R-:W-:Y:S01]  /*15de0*/  BSSY B0, `(.L_x_1117) ;  /* 0x0000007000007945 */ /* 0x000fe20003800000 */
[----:B------:R-:W-:Y:S02]  /*15df0*/  IMAD.MOV.U32 R51, RZ, RZ, R28 ;  /* 0x000000ffff337224 */ /* 0x000fe400078e001c */
[----:B------:R-:W-:Y:S02]  /*15e00*/  IMAD.MOV.U32 R50, RZ, RZ, 0x10 ;  /* 0x00000010ff327424 */ /* 0x000fe400078e00ff */
[----:B------:R-:W-:-:S07]  /*15e10*/  IMAD.MOV.U32 R52, RZ, RZ, -0x1 ;  /* 0xffffffffff347424 */ /* 0x000fce00078e00ff */
[----:B01234-:R-:W-:Y:S05]  /*15e20*/  WARPSYNC.COLLECTIVE R52, `(.L_x_1118) ;  /* 0x0000000034087348 */ /* 0x01ffea0003c00000 */
[----:B------:R0:W0:Y:S02]  /*15e30*/  SHFL.DOWN P3, R53, R51, R50, R45 ;  /* 0x0800003233357389 */ /* 0x000024000006002d */
[----:B01234-:R-:W-:Y:S05]  /*15e40*/  ENDCOLLECTIVE ;  /* 0x000000000000791b */ /* 0x01ffea0003800000 */
.L_x_1118:
[----:B------:R-:W-:Y:S05]  /*15e50*/  BSYNC B0 ;  /* 0x0000000000007941 */ /* 0x000fea0003800000 */
.L_x_1117:
[----:B------:R-:W-:Y:S02]  /*15e60*/  IMAD.MOV.U32 R51, RZ, RZ, R29 ;  /* 0x000000ffff337224 */ /* 0x000fe400078e001d */
[----:B------:R-:W-:Y:S02]  /*15e70*/  IMAD.MOV.U32 R50, RZ, RZ, 0x10 ;  /* 0x00000010ff327424 */ /* 0x000fe400078e00ff */
[----:B------:R-:W-:Y:S02]  /*15e80*/  IMAD.MOV.U32 R52, RZ, RZ, -0x1 ;  /* 0xffffffffff347424 */ /* 0x000fe400078e00ff */
[----:B------:R-:W-:-:S07]  /*15e90*/  IMAD.MOV.U32 R32, RZ, RZ, R53 ;  /* 0x000000ffff207224 */ /* 0x000fce00078e0035 */
[----:B------:R-:W-:Y:S05]  /*15ea0*/  WARPSYNC.COLLECTIVE R52, `(.L_x_1119) ;  /* 0x0000000034087348 */ /* 0x000fea0003c00000 */
[----:B------:R0:W1:Y:S02]  /*15eb0*/  SHFL.DOWN P3, R53, R51, R50, R45 ;  /* 0x0800003233357389 */ /* 0x000064000006002d */
[----:B01----:R-:W-:Y:S05]  /*15ec0*/  ENDCOLLECTIVE ;  /* 0x000000000000791b */ /* 0x003fea0003800000 */
.L_x_1119:
[----:B------:R-:W-:Y:S02]  /*15ed0*/  IMAD.MOV.U32 R51, RZ, RZ, R30 ;  /* 0x000000ffff337224 */ /* 0x000fe400078e001e */
[----:B------:R-:W-:-:S07]  /*15ee0*/  IMAD.MOV.U32 R33, RZ, RZ, R53 ;  /* 0x000000ffff217224 */ /* 0x000fce00078e0035 */
[----:B------:R-:W-:Y:S05]  /*15ef0*/  WARPSYNC.COLLECTIVE R52, `(.L_x_1120) ;  /* 0x0000000034087348 */ /* 0x000fea0003c00000 */
[----:B------:R0:W1:Y:S02]  /*15f00*/  SHFL.DOWN P3, R53, R51, R50, R45 ;  /* 0x0800003233357389 */ /* 0x000064000006002d */
[----:B01----:R-:W-:Y:S05]  /*15f10*/  ENDCOLLECTIVE ;  /* 0x000000000000791b */ /* 0x003fea0003800000 */
.L_x_1120:
[----:B------:R-:W-:Y:S02]  /*15f20*/  IMAD.MOV.U32 R51, RZ, RZ, R31 ;  /* 0x000000ffff337224 */ /* 0x000fe400078e001f */
[----:B------:R-:W-:-:S07]  /*15f30*/  IMAD.MOV.U32 R14, RZ, RZ, R53 ;  /* 0x000000ffff0e7224 */ /* 0x000fce00078e0035 */
[----:B------:R-:W-:Y:S05]  /*15f40*/  WARPSYNC.COLLECTIVE R52, `(.L_x_1121) ;  /* 0x0000000034087348 */ /* 0x000fea0003c00000 */
[----:B------:R0:W1:Y:S02]  /*15f50*/  SHFL.DOWN P3, R53, R51, R50, R45 ;  /* 0x0800003233357389 */ /* 0x000064000006002d */
[----:B01----:R-:W-:Y:S05]  /*15f60*/  ENDCOLLECTIVE ;  /* 0x000000000000791b */ /* 0x003fea0003800000 */
.L_x_1121:
[----:B------:R-:W-:Y:S02]  /*15f70*/  IMAD.MOV.U32 R51, RZ, RZ, R12 ;  /* 0x000000ffff337224 */ /* 0x000fe400078e000c */
[----:B------:R-:W-:-:S07]  /*15f80*/  IMAD.MOV.U32 R15, RZ, RZ, R53 ;  /* 0x000000ffff0f7224 */ /* 0x000fce00078e0035 */
[----:B------:R-:W-:Y:S05]  /*15f90*/  WARPSYNC.COLLECTIVE R52, `(.L_x_1122) ;  /* 0x0000000034087348 */ /* 0x000fea0003c00000 */
[----:B------:R0:W1:Y:S02]  /*15fa0*/  SHFL.DOWN P3, R53, R51, R50, R45 ;  /* 0x0800003233357389 */ /* 0x000064000006002d */
[----:B01----:R-:W-:Y:S05]  /*15fb0*/  ENDCOLLECTIVE ;  /* 0x000000000000791b */ /* 0x003fea0003800000 */
.L_x_1122:
[----:B------:R-:W-:Y:S01]  /*15fc0*/  IMAD.MOV.U32 R35, RZ, RZ, R53 ;  /* 0x000000ffff237224 */ /* 0x000fe200078e0035 */
[----:B------:R-:W-:Y:S06]  /*15fd0*/  BRA `(.L_x_1123) ;  /* 0xffffff1000107947 */ /* 0x000fec000383ffff */
.L_x_740:
[----:B------:R-:W-:Y:S01]  /*15fe0*/  BSSY B0, `(.L_x_1124) ;  /* 0x0000007000007945 */ /* 0x000fe20003800000 */
[----:B------:R-:W-:Y:S02]  /*15ff0*/  IMAD.MOV.U32 R51, RZ, RZ, R10 ;  /* 0x000000ffff337224 */ /* 0x000fe400078e000a */
[----:B------:R-:W-:Y:S02]  /*16000*/  IMAD.MOV.U32 R50, RZ, RZ, 0x10 ;  /* 0x00000010ff327424 */ /* 0x000fe400078e00ff */
[----:B------:R-:W-:-:S07]  /*16010*/  IMAD.MOV.U32 R52, RZ, RZ, -0x1 ;  /* 0xffffffffff347424 */ /* 0x000fce00078e00ff */
[----:B01234-:R-:W-:Y:S05]  /*16020*/  WARPSYNC.COLLECTIVE R52, `(.L_x_1125) ;  /* 0x0000000034087348 */ /* 0x01ffea0003c00000 */
[----:B------:R0:W0:Y:S02]  /*16030*/  SHFL.DOWN P3, R53, R51, R50, R45 ;  /* 0x0800003233357389 */ /* 0x000024000006002d */
[----:B01234-:R-:W-:Y:S05]  /*16040*/  ENDCOLLECTIVE ;  /* 0x000000000000791b */ /* 0x01ffea0003800000 */
.L_x_1125:
[----:B------:R-:W-:Y:S05]  /*16050*/  BSYNC B0 ;  /* 0x0000000000007941 */ /* 0x000fea0003800000 */
.L_x_1124:
[----:B------:R-:W-:Y:S05]  /*16060*/  BRA `(.L_x_1126) ;  /* 0xffffff1000047947 */ /* 0x000fea000383ffff */
.L_x_741:
[----:B------:R-:W-:Y:S01]  /*16070*/  BSSY B0, `(.L_x_1127) ;  /* 0x0000007000007945 */ /* 0x000fe20003800000 */
[----:B------:R-:W-:Y:S02]  /*16080*/  IMAD.MOV.U32 R51, RZ, RZ, R8 ;  /* 0x000000ffff337224 */ /* 0x000fe400078e0008 */
[----:B------:R-:W-:Y:S02]  /*16090*/  IMAD.MOV.U32 R50, RZ, RZ, 0x10 ;  /* 0x00000010ff327424 */ /* 0x000fe400078e00ff */
[----:B------:R-:W-:-:S07]  /*160a0*/  IMAD.MOV.U32 R52, RZ, RZ, -0x1 ;  /* 0xffffffffff347424 */ /* 0x000fce00078e00ff */
[----:B01234-:R-:W-:Y:S05]  /*160b0*/  WARPSYNC.COLLECTIVE R52, `(.L_x_1128) ;  /* 0x0000000034087348 */ /* 0x01ffea0003c00000 */
[----:B------:R0:W0:Y:S02]  /*160c0*/  SHFL.DOWN P3, R53, R51, R50, R45 ;  /* 0x0800003233357389 */ /* 0x000024000006002d */
[----:B01234-:R-:W-:Y:S05]  /*160d0*/  ENDCOLLECTIVE ;  /* 0x000000000000791b */ /* 0x01ffea0003800000 */
.L_x_1128:
[----:B------:R-:W-:Y:S05]  /*160e0*/  BSYNC B0 ;  /* 0x0000000000007941 */ /* 0x000fea0003800000 */
.L_x_1127:
[----:B------:R-:W-:Y:S05]  /*160f0*/  BRA `(.L_x_1129) ;  /* 0xffffff0c00e87947 */ /* 0x000fea000383ffff */
.L_x_742:
[----:B------:R-:W-:Y:S01]  /*16100*/  BSSY B0, `(.L_x_1130) ;  /* 0x0000007000007945 */ /* 0x000fe20003800000 */
[----:B------:R-:W-:Y:S02]  /*16110*/  IMAD.MOV.U32 R51, RZ, RZ, R9 ;  /* 0x000000ffff337224 */ /* 0x000fe400078e0009 */
[----:B------:R-:W-:Y:S02]  /*16120*/  IMAD.MOV.U32 R50, RZ, RZ, 0x10 ;  /* 0x00000010ff327424 */ /* 0x000fe400078e00ff */
[----:B------:R-:W-:-:S07]  /*16130*/  IMAD.MOV.U32 R52, RZ, RZ, -0x1 ;  /* 0xffffffffff347424 */ /* 0x000fce00078e00ff */
[----:B01234-:R-:W-:Y:S05]  /*16140*/  WARPSYNC.COLLECTIVE R52, `(.L_x_1131) ;  /* 0x0000000034087348 */ /* 0x01ffea0003c00000 */
[----:B------:R0:W0:Y:S02]  /*16150*/  SHFL.DOWN P3, R53, R51, R50, R45 ;  /* 0x0800003233357389 */ /* 0x000024000006002d */
[----:B01234-:R-:W-:Y:S05]  /*16160*/  ENDCOLLECTIVE ;  /* 0x000000000000791b */ /* 0x01ffea0003800000 */
.L_x_1131:
[----:B------:R-:W-:Y:S05]  /*16170*/  BSYNC B0 ;  /* 0x0000000000007941 */ /* 0x000fea0003800000 */
.L_x_1130:
[----:B------:R-:W-:Y:S05]  /*16180*/  BRA `(.L_x_1132) ;  /* 0xffffff0c00cc7947 */ /* 0x000fea000383ffff */
.L_x_745:
[----:B------:R-:W-:Y:S01]  /*16190*/  BSSY B0, `(.L_x_1133) ;  /* 0x0000006000007945 */ /* 0x000fe20003800000 */
[----:B------:R-:W-:Y:S01]  /*161a0*/  PLOP3.LUT P2, PT, P0, PT, PT, 0x80, 0x8 ;  /* 0x000000000008781c */ /* 0x000fe2000074f070 */
[----:B------:R-:W-:-:S12]  /*161b0*/  IMAD.MOV.U32 R52, RZ, RZ, -0x1 ;  /* 0xffffffffff347424 */ /* 0x000fd800078e00ff */
[----:B01234-:R-:W-:Y:S05]  /*161c0*/  WARPSYNC.COLLECTIVE R52, `(.L_x_1134) ;  /* 0x0000000034087348 */ /* 0x01ffea0003c00000 */
[----:B------:R-:W-:Y:S01]  /*161d0*/  VOTE.ALL P2, P2 ;  /* 0x0000000000ff7806 */ /* 0x000fe20001040000 */
[----:B01234-:R-:W-:-:S12]  /*161e0*/  ENDCOLLECTIVE ;  /* 0x000000000000791b */ /* 0x01ffd80003800000 */
.L_x_1134:
[----:B------:R-:W-:Y:S05]  /*161f0*/  BSYNC B0 ;  /* 0x0000000000007941 */ /* 0x000fea0003800000 */
.L_x_1133:
[----:B------:R-:W-:Y:S01]  /*16200*/  PLOP3.LUT P0, PT, P2, PT, PT, 0x80, 0x8 ;  /* 0x000000000008781c */ /* 0x000fe2000170f070 */
[----:B------:R-:W-:-:S12]  /*16210*/  BRA `(.L_x_1135) ;  /* 0xffffff1000107947 */ /* 0x000fd8000383ffff */
.L_x_747:
[----:B------:R-:W-:Y:S01]  /*16220*/  BSSY B0, `(.L_x_1136) ;  /* 0x0000006000007945 */ /* 0x000fe20003800000 */
[----:B------:R-:W-:Y:S01]  /*16230*/  PLOP3.LUT P2, PT, P0, PT, PT, 0x8, 0x80 ;  /* 0x000000000080781c */ /* 0x000fe2000074e170 */
[----:B------:R-:W-:-:S12]  /*16240*/  IMAD.MOV.U32 R52, RZ, RZ, -0x1 ;  /* 0xffffffffff347424 */ /* 0x000fd800078e00ff */
[----:B-1-3--:R-:W-:Y:S05]  /*16250*/  WARPSYNC.COLLECTIVE R52, `(.L_x_1137) ;  /* 0x0000000034087348 */ /* 0x00afea0003c00000 */
[----:B------:R-:W-:Y:S01]  /*16260*/  VOTE.ANY P2, P2 ;  /* 0x0000000000ff7806 */ /* 0x000fe20001040100 */
[----:B-1-3--:R-:W-:-:S12]  /*16270*/  ENDCOLLECTIVE ;  /* 0x000000000000791b */ /* 0x00afd80003800000 */
.L_x_1137:
[----:B------:R-:W-:Y:S05]  /*16280*/  BSYNC B0 ;  /* 0x0000000000007941 */ /* 0x000fea0003800000 */
.L_x_1136:
[----:B------:R-:W-:Y:S01]  /*16290*/  PLOP3.LUT P0, PT, P2, PT, PT, 0x80, 0x8 ;  /* 0x000000000008781c */ /* 0x000fe2000170f070 */
[----:B------:R-:W-:-:S12]  /*162a0*/  BRA `(.L_x_1138) ;  /* 0xffffff1000287947 */ /* 0x000fd8000383ffff */
.L_x_752:
[----:B------:R-:W-:Y:S01]  /*162b0*/  BSSY B0, `(.L_x_1139) ;  /* 0x0000006000007945 */ /* 0x000fe20003800000 */
[----:B------:R-:W-:Y:S01]  /*162c0*/  PLOP3.LUT P2, PT, P0, PT, PT, 0x8, 0x80 ;  /* 0x000000000080781c */ /* 0x000fe2000074e170 */
[----:B------:R-:W-:-:S12]  /*162d0*/  IMAD.MOV.U32 R52, RZ, RZ, -0x1 ;  /* 0xffffffffff347424 */ /* 0x000fd800078e00ff */
[----:B-1-3-5:R-:W-:Y:S05]  /*162e0*/  WARPSYNC.COLLECTIVE R52, `(.L_x_1140) ;  /* 0x0000000034087348 */ /* 0x02afea0003c00000 */
[----:B------:R-:W-:Y:S01]  /*162f0*/  VOTE.ANY R52, PT, P2 ;  /* 0x0000000000347806 */ /* 0x000fe200010e0100 */
[----:B-1-3-5:R-:W-:Y:S06]  /*16300*/  ENDCOLLECTIVE ;  /* 0x000000000000791b */ /* 0x02afec0003800000 */
.L_x_1140:
[----:B------:R-:W-:Y:S05]  /*16310*/  BSYNC B0 ;  /* 0x0000000000007941 */ /* 0x000fea0003800000 */
.L_x_1139:
[----:B------:R-:W0:Y:S01]  /*16320*/  S2R R45, SR_GEMASK ;  /* 0x00000000002d7919 */ /* 0x000e220000003c00 */
[----:B------:R-:W-:Y:S02]  /*16330*/  IMAD.MOV.U32 R51, RZ, RZ, R32 ;  /* 0x000000ffff337224 */ /* 0x000fe400078e0020 */
[----:B------:R-:W-:Y:S01]  /*16340*/  IMAD.MOV.U32 R50, RZ, RZ, 0x1 ;  /* 0x00000001ff327424 */ /* 0x000fe200078e00ff */
[----:B0-----:R-:W-:-:S05]  /*16350*/  LOP3.LUT R52, R52, 0x80000000, R45, 0xec, !PT ;  /* 0x8000000034347812 */ /* 0x001fca00078eec2d */
[----:B------:R-:W-:-:S05]  /*16360*/  VIADD R45, R52, 0xffffffff ;  /* 0xffffffff342d7836 */ /* 0x000fca0000000000 */
[----:B------:R-:W-:Y:S01]  /*16370*/  LOP3.LUT R66, R52, R45, RZ, 0xc, !PT ;  /* 0x0000002d34427212 */ /* 0x000fe200078e0cff */
[----:B------:R-:W-:-:S03]  /*16380*/  IMAD.MOV.U32 R52, RZ, RZ, -0x1 ;  /* 0xffffffffff347424 */ /* 0x000fc600078e00ff */
[----:B------:R0:W1:Y:S04]  /*16390*/  POPC R45, R66 ;  /* 0x00000042002d7309 */ /* 0x0000680000000000 */
[----:B01----:R-:W-:Y:S05]  /*163a0*/  WARPSYNC.COLLECTIVE R52, `(.L_x_1141) ;  /* 0x0000000034087348 */ /* 0x003fea0003c00000 */
[----:B-1----:R1:W2:Y:S02]  /*163b0*/  SHFL.DOWN P3, R53, R51, R50, R45 ;  /* 0x0800003233357389 */ /* 0x0022a4000006002d */
[----:B012---:R-:W-:Y:S05]  /*163c0*/  ENDCOLLECTIVE ;  /* 0x000000000000791b */ /* 0x007fea0003800000 */
.L_x_1141:
[----:B------:R-:W-:Y:S02]  /*163d0*/  IMAD.MOV.U32 R51, RZ, RZ, R33 ;  /* 0x000000ffff337224 */ /* 0x000fe400078e0021 */
[----:B------:R-:W-:-:S07]  /*163e0*/  IMAD.MOV.U32 R68, RZ, RZ, R53 ;  /* 0x000000ffff447224 */ /* 0x000fce00078e0035 */
[----:B------:R-:W-:Y:S05]  /*163f0*/  WARPSYNC.COLLECTIVE R52, `(.L_x_1142) ;  /* 0x0000000034087348 */ /* 0x000fea0003c00000 */
[----:B------:R0:W1:Y:S02]  /*16400*/  SHFL.DOWN P3, R53, R51, R50, R45 ;  /* 0x0800003233357389 */ /* 0x000064000006002d */
[----:B01----:R-:W-:Y:S05]  /*16410*/  ENDCOLLECTIVE ;  /* 0x000000000000791b */ /* 0x003fea0003800000 */
.L_x_1142:
[----:B------:R-:W-:Y:S01]  /*16420*/  IMAD.MOV.U32 R67, RZ, RZ, R53 ;  /* 0x000000ffff437224 */ /* 0x000fe200078e0035 */
[----:B------:R-:W-:Y:S06]  /*16430*/  BRA `(.L_x_1143) ;  /* 0xffffff1400387947 */ /* 0x000fec000383ffff */
.L_x_753:
[----:B------:R-:W-:Y:S01]  /*16440*/  BSSY B0, `(.L_x_1144) ;  /* 0x0000007000007945 */ /* 0x000fe20003800000 */
[----:B------:R-:W-:Y:S02]  /*16450*/  IMAD.MOV.U32 R51, RZ, RZ, R34 ;  /* 0x000000ffff337224 */ /* 0x000fe400078e0022 */
[----:B------:R-:W-:Y:S02]  /*16460*/  IMAD.MOV.U32 R50, RZ, RZ, 0x1 ;  /* 0x00000001ff327424 */ /* 0x000fe400078e00ff */
[----:B------:R-:W-:-:S07]  /*16470*/  IMAD.MOV.U32 R52, RZ, RZ, -0x1 ;  /* 0xffffffffff347424 */ /* 0x000fce00078e00ff */
[----:B0123-5:R-:W-:Y:S05]  /*16480*/  WARPSYNC.COLLECTIVE R52, `(.L_x_1145) ;  /* 0x0000000034087348 */ /* 0x02ffea0003c00000 */
[----:B------:R4:W0:Y:S02]  /*16490*/  SHFL.DOWN P3, R53, R51, R50, R45 ;  /* 0x0800003233357389 */ /* 0x000824000006002d */
[----:B012345:R-:W-:Y:S05]  /*164a0*/  ENDCOLLECTIVE ;  /* 0x000000000000791b */ /* 0x03ffea0003800000 */
.L_x_1145:
[----:B------:R-:W-:Y:S05]  /*164b0*/  BSYNC B0 ;  /* 0x0000000000007941 */ /* 0x000fea0003800000 */
.L_x_1144:
[----:B------:R-:W-:Y:S05]  /*164c0*/  BRA `(.L_x_1146) ;  /* 0xffffff14001c7947 */ /* 0x000fea000383ffff */
.L_x_754:
[----:B------:R-:W-:Y:S01]  /*164d0*/  BSSY B0, `(.L_x_1147) ;  /* 0x0000007000007945 */ /* 0x000fe20003800000 */
[----:B------:R-:W-:Y:S02]  /*164e0*/  IMAD.MOV.U32 R51, RZ, RZ, R35 ;  /* 0x000000ffff337224 */ /* 0x000fe400078e0023 */
[----:B------:R-:W-:Y:S02]  /*164f0*/  IMAD.MOV.U32 R50, RZ, RZ, 0x1 ;  /* 0x00000001ff327424 */ /* 0x000fe400078e00ff */
[----:B------:R-:W-:-:S07]  /*16500*/  IMAD.MOV.U32 R52, RZ, RZ, -0x1 ;  /* 0xffffffffff347424 */ /* 0x000fce00078e00ff */
[----:B0123-5:R-:W-:Y:S05]  /*16510*/  WARPSYNC.COLLECTIVE R52, `(.L_x_1148) ;  /* 0x0000000034087348 */ /* 0x02ffea0003c00000 */
[----:B------:R4:W0:Y:S02]  /*16520*/  SHFL.DOWN P3, R53, R51, R50, R45 ;  /* 0x0800003233357389 */ /* 0x000824000006002d */
[----:B012345:R-:W-:Y:S05]  /*16530*/  ENDCOLLECTIVE ;  /* 0x000000000000791b */ /* 0x03ffea0003800000 */
.L_x_1148:
[----:B------:R-:W-:Y:S05]  /*16540*/  BSYNC B0 ;  /* 0x0000000000007941 */ /* 0x000fea0003800000 */
.L_x_1147:
[----:B------:R-:W-:Y:S05]  /*16550*/  BRA `(.L_x_1149) ;  /* 0xffffff1400007947 */ /* 0x000fea000383ffff */
.L_x_755:
[----:B------:R-:W-:Y:S01]  /*16560*/  BSSY B0, `(.L_x_1150) ;  /* 0x0000007000007945 */ /* 0x000fe20003800000 */
[----:B-----5:R-:W-:Y:S02]  /*16570*/  IMAD.MOV.U32 R51, RZ, RZ, R12 ;  /* 0x000000ffff337224 */ /* 0x020fe400078e000c */
[----:B------:R-:W-:Y:S02]  /*16580*/  IMAD.MOV.U32 R50, RZ, RZ, 0x1 ;  /* 0x00000001ff327424 */ /* 0x000fe400078e00ff */
[----:B------:R-:W-:-:S07]  /*16590*/  IMAD.MOV.U32 R52, RZ, RZ, -0x1 ;  /* 0xffffffffff347424 */ /* 0x000fce00078e00ff */
[----:B0123--:R-:W-:Y:S05]  /*165a0*/  WARPSYNC.COLLECTIVE R52, `(.L_x_1151) ;  /* 0x0000000034087348 */ /* 0x00ffea0003c00000 */
[----:B------:R4:W0:Y:S02]  /*165b0*/  SHFL.DOWN P3, R53, R51, R50, R45 ;  /* 0x0800003233357389 */ /* 0x000824000006002d */
[----:B01234-:R-:W-:Y:S05]  /*165c0*/  ENDCOLLECTIVE ;  /* 0x000000000000791b */ /* 0x01ffea0003800000 */
.L_x_1151:
[----:B------:R-:W-:Y:S05]  /*165d0*/  BSYNC B0 ;  /* 0x0000000000007941 */ /* 0x000fea0003800000 */
.L_x_1150:
[----:B------:R-:W-:Y:S02]  /*165e0*/  IMAD.MOV.U32 R51, RZ, RZ, R13 ;  /* 0x000000ffff337224 */ /* 0x000fe400078e000d */
[----:B------:R-:W-:Y:S02]  /*165f0*/  IMAD.MOV.U32 R50, RZ, RZ, 0x1 ;  /* 0x00000001ff327424 */ /* 0x000fe400078e00ff */
[----:B------:R-:W-:Y:S02]  /*16600*/  IMAD.MOV.U32 R52, RZ, RZ, -0x1 ;  /* 0xffffffffff347424 */ /* 0x000fe400078e00ff */
[----:B------:R-:W-:-:S07]  /*16610*/  IMAD.MOV.U32 R73, RZ, RZ, R53 ;  /* 0x000000ffff497224 */ /* 0x000fce00078e0035 */
[----:B------:R-:W-:Y:S05]  /*16620*/  WARPSYNC.COLLECTIVE R52, `(.L_x_1152) ;  /* 0x0000000034087348 */ /* 0x000fea0003c00000 */
[----:B------:R0:W1:Y:S02]  /*16630*/  SHFL.DOWN P3, R53, R51, R50, R45 ;  /* 0x0800003233357389 */ /* 0x000064000006002d */
[----:B01----:R-:W-:Y:S05]  /*16640*/  ENDCOLLECTIVE ;  /* 0x000000000000791b */ /* 0x003fea0003800000 */
.L_x_1152:
[----:B------:R-:W-:Y:S02]  /*16650*/  IMAD.MOV.U32 R51, RZ, RZ, R14 ;  /* 0x000000ffff337224 */ /* 0x000fe400078e000e */
[----:B------:R-:W-:-:S07]  /*16660*/  IMAD.MOV.U32 R72, RZ, RZ, R53 ;  /* 0x000000ffff487224 */ /* 0x000fce00078e0035 */
[----:B------:R-:W-:Y:S05]  /*16670*/  WARPSYNC.COLLECTIVE R52, `(.L_x_1153) ;  /* 0x0000000034087348 */ /* 0x000fea0003c00000 */
[----:B------:R0:W1:Y:S02]  /*16680*/  SHFL.DOWN P3, R53, R51, R50, R45 ;  /* 0x0800003233357389 */ /* 0x000064000006002d */
[----:B01----:R-:W-:Y:S05]  /*16690*/  ENDCOLLECTIVE ;  /* 0x000000000000791b */ /* 0x003fea0003800000 */
.L_x_1153:
[----:B------:R-:W-:Y:S02]  /*166a0*/  IMAD.MOV.U32 R51, RZ, RZ, R15 ;  /* 0x000000ffff337224 */ /* 0x000fe400078e000f */
[----:B------:R-:W-:-:S07]  /*166b0*/  IMAD.MOV.U32 R75, RZ, RZ, R53 ;  /* 0x000000ffff4b7224 */ /* 0x000fce00078e0035 */
[----:B------:R-:W-:Y:S05]  /*166c0*/  WARPSYNC.COLLECTIVE R52, `(.L_x_1154) ;  /* 0x0000000034087348 */ /* 0x000fea0003c00000 */
[----:B------:R0:W1:Y:S02]  /*166d0*/  SHFL.DOWN P3, R53, R51, R50, R45 ;  /* 0x0800003233357389 */ /* 0x000064000006002d */
[----:B01----:R-:W-:Y:S05]  /*166e0*/  ENDCOLLECTIVE ;  /* 0x000000000000791b */ /* 0x003fea0003800000 */
.L_x_1154:
[----:B------:R-:W-:Y:S02]  /*166f0*/  IMAD.MOV.U32 R51, RZ, RZ, R39 ;  /* 0x000000ffff337224 */ /* 0x000fe400078e0027 */
[----:B------:R-:W-:-:S07]  /*16700*/  IMAD.MOV.U32 R76, RZ, RZ, R53 ;  /* 0x000000ffff4c7224 */ /* 0x000fce00078e0035 */
[----:B------:R-:W-:Y:S05]  /*16710*/  WARPSYNC.COLLECTIVE R52, `(.L_x_1155) ;  /* 0x0000000034087348 */ /* 0x000fea0003c00000 */
[----:B------:R0:W1:Y:S02]  /*16720*/  SHFL.DOWN P3, R53, R51, R50, R45 ;  /* 0x0800003233357389 */ /* 0x000064000006002d */
[----:B01----:R-:W-:Y:S05]  /*16730*/  ENDCOLLECTIVE ;  /* 0x000000000000791b */ /* 0x003fea0003800000 */
.L_x_1155:
[----:B------:R-:W-:Y:S01]  /*16740*/  IMAD.MOV.U32 R66, RZ, RZ, R53 ;  /* 0x000000ffff427224 */ /* 0x000fe200078e0035 */
[----:B------:R-:W-:Y:S06]  /*16750*/  BRA `(.L_x_1156) ;  /* 0xffffff10009c7947 */ /* 0x000fec000383ffff */
.L_x_756:
[----:B------:R-:W-:Y:S01]  /*16760*/  BSSY B0, `(.L_x_1157) ;  /* 0x0000007000007945 */ /* 0x000fe20003800000 */
[----:B------:R-:W-:Y:S02]  /*16770*/  IMAD.MOV.U32 R51, RZ, RZ, R38 ;  /* 0x000000ffff337224 */ /* 0x000fe400078e0026 */
[----:B------:R-:W-:Y:S02]  /*16780*/  IMAD.MOV.U32 R50, RZ, RZ, 0x1 ;  /* 0x00000001ff327424 */ /* 0x000fe400078e00ff */
[----:B------:R-:W-:-:S07]  /*16790*/  IMAD.MOV.U32 R52, RZ, RZ, -0x1 ;  /* 0xffffffffff347424 */ /* 0x000fce00078e00ff */
[----:B01234-:R-:W-:Y:S05]  /*167a0*/  WARPSYNC.COLLECTIVE R52, `(.L_x_1158) ;  /* 0x0000000034087348 */ /* 0x01ffea0003c00000 */
[----:B------:R0:W0:Y:S02]  /*167b0*/  SHFL.DOWN P3, R53, R51, R50, R45 ;  /* 0x0800003233357389 */ /* 0x000024000006002d */
[----:B01234-:R-:W-:Y:S05]  /*167c0*/  ENDCOLLECTIVE ;  /* 0x000000000000791b */ /* 0x01ffea0003800000 */
.L_x_1158:
[----:B------:R-:W-:Y:S05]  /*167d0*/  BSYNC B0 ;  /* 0x0000000000007941 */ /* 0x000fea0003800000 */
.L_x_1157:
[----:B------:R-:W-:Y:S05]  /*167e0*/  BRA `(.L_x_1159) ;  /* 0xffffff1000847947 */ /* 0x000fea000383ffff */
.L_x_757:
[----:B------:R-:W-:Y:S01]  /*167f0*/  BSSY B0, `(.L_x_1160) ;  /* 0x0000007000007945 */ /* 0x000fe20003800000 */
[----:B------:R-:W-:Y:S02]  /*16800*/  IMAD.MOV.U32 R51, RZ, RZ, R36 ;  /* 0x000000ffff337224 */ /* 0x000fe400078e0024 */
[----:B------:R-:W-:Y:S02]  /*16810*/  IMAD.MOV.U32 R50, RZ, RZ, 0x1 ;  /* 0x00000001ff327424 */ /* 0x000fe400078e00ff */
[----:B------:R-:W-:-:S07]  /*16820*/  IMAD.MOV.U32 R52, RZ, RZ, -0x1 ;  /* 0xffffffffff347424 */ /* 0x000fce00078e00ff */
[----:B01234-:R-:W-:Y:S05]  /*16830*/  WARPSYNC.COLLECTIVE R52, `(.L_x_1161) ;  /* 0x0000000034087348 */ /* 0x01ffea0003c00000 */
[----:B------:R0:W0:Y:S02]  /*16840*/  SHFL.DOWN P3, R53, R51, R50, R45 ;  /* 0x0800003233357389 */ /* 0x000024000006002d */
[----:B01234-:R-:W-:Y:S05]  /*16850*/  ENDCOLLECTIVE ;  /* 0x000000000000791b */ /* 0x01ffea0003800000 */
.L_x_1161:
[----:B------:R-:W-:Y:S05]  /*16860*/  BSYNC B0 ;  /* 0x0000000000007941 */ /* 0x000fea0003800000 */
.L_x_1160:
[----:B------:R-:W-:Y:S05]  /*16870*/  BRA `(.L_x_1162) ;  /* 0xffffff1000687947 */ /* 0x000fea000383ffff */
.L_x_758:
[----:B------:R-:W-:Y:S01]  /*16880*/  BSSY B0, `(.L_x_1163) ;  /* 0x0000007000007945 */ /* 0x000fe20003800000 */
[----:B------:R-:W-:Y:S02]  /*16890*/  IMAD.MOV.U32 R51, RZ, RZ, R37 ;  /* 0x000000ffff337224 */ /* 0x000fe400078e0025 */
[----:B------:R-:W-:Y:S02]  /*168a0*/  IMAD.MOV.U32 R50, RZ, RZ, 0x1 ;  /* 0x00000001ff327424 */ /* 0x000fe400078e00ff */
[----:B------:R-:W-:-:S07]  /*168b0*/  IMAD.MOV.U32 R52, RZ, RZ, -0x1 ;  /* 0xffffffffff347424 */ /* 0x000fce00078e00ff */
[----:B01234-:R-:W-:Y:S05]  /*168c0*/  WARPSYNC.COLLECTIVE R52, `(.L_x_1164) ;  /* 0x0000000034087348 */ /* 0x01ffea0003c00000 */
[----:B------:R0:W0:Y:S02]  /*168d0*/  SHFL.DOWN P3, R53, R51, R50, R45 ;  /* 0x0800003233357389 */ /* 0x000024000006002d */
[----:B01234-:R-:W-:Y:S05]  /*168e0*/  ENDCOLLECTIVE ;  /* 0x000000000000791b */ /* 0x01ffea0003800000 */
.L_x_1164:
[----:B------:R-:W-:Y:S05]  /*168f0*/  BSYNC B0 ;  /* 0x0000000000007941 */ /* 0x000fea0003800000 */
.L_x_1163:
[----:B------:R-:W-:Y:S05]  /*16900*/  BRA `(.L_x_1165) ;  /* 0xffffff10004c7947 */ /* 0x000fea000383ffff */
.L_x_761:
[----:B------:R-:W-:Y:S01]  /*16910*/  BSSY B0, `(.L_x_1166) ;  /* 0x0000007000007945 */ /* 0x000fe20003800000 */
[----:B------:R-:W-:Y:S02]  /*16920*/  IMAD.MOV.U32 R51, RZ, RZ, R70 ;  /* 0x000000ffff337224 */ /* 0x000fe400078e0046 */
[----:B------:R-:W-:Y:S02]  /*16930*/  IMAD.MOV.U32 R50, RZ, RZ, 0x2 ;  /* 0x00000002ff327424 */ /* 0x000fe400078e00ff */
[----:B------:R-:W-:-:S07]  /*16940*/  IMAD.MOV.U32 R52, RZ, RZ, -0x1 ;  /* 0xffffffffff347424 */ /* 0x000fce00078e00ff */
[----:B01234-:R-:W-:Y:S05]  /*16950*/  WARPSYNC.COLLECTIVE R52, `(.L_x_1167) ;  /* 0x0000000034087348 */ /* 0x01ffea0003c00000 */
[----:B------:R0:W0:Y:S02]  /*16960*/  SHFL.DOWN P3, R53, R51, R50, R45 ;  /* 0x0800003233357389 */ /* 0x000024000006002d */
[----:B01234-:R-:W-:Y:S05]  /*16970*/  ENDCOLLECTIVE ;  /* 0x000000000000791b */ /* 0x01ffea0003800000 */
.L_x_1167:
[----:B------:R-:W-:Y:S05]  /*16980*/  BSYNC B0 ;  /* 0x0000000000007941 */ /* 0x000fea0003800000 */
.L_x_1166:
[----:B------:R-:W-:Y:S02]  /*16990*/  IMAD.MOV.U32 R51, RZ, RZ, R69 ;  /* 0x000000ffff337224 */ /* 0x000fe400078e0045 */
[----:B------:R-:W-:Y:S02]  /*169a0*/  IMAD.MOV.U32 R50, RZ, RZ, 0x2 ;  /* 0x00000002ff327424 */ /* 0x000fe400078e00ff */
[----:B------:R-:W-:Y:S02]  /*169b0*/  IMAD.MOV.U32 R52, RZ, RZ, -0x1 ;  /* 0xffffffffff347424 */ /* 0x000fe400078e00ff */
[----:B------:R-:W-:-:S07]  /*169c0*/  IMAD.MOV.U32 R72, RZ, RZ, R53 ;  /* 0x000000ffff487224 */ /* 0x000fce00078e0035 */
[----:B------:R-:W-:Y:S05]  /*169d0*/  WARPSYNC.COLLECTIVE R52, `(.L_x_1168) ;  /* 0x0000000034087348 */ /* 0x000fea0003c00000 */
[----:B------:R0:W1:Y:S02]  /*169e0*/  SHFL.DOWN P3, R53, R51, R50, R45 ;  /* 0x0800003233357389 */ /* 0x000064000006002d */
[----:B01----:R-:W-:Y:S05]  /*169f0*/  ENDCOLLECTIVE ;  /* 0x000000000000791b */ /* 0x003fea0003800000 */
.L_x_1168:
[----:B------:R-:W-:Y:S01]  /*16a00*/  IMAD.MOV.U32 R73, RZ, RZ, R53 ;  /* 0x000000ffff497224 */ /* 0x000fe200078e0035 */
[----:B------:R-:W-:Y:S06]  /*16a10*/  BRA `(.L_x_1169) ;  /* 0xffffff1000687947 */ /* 0x000fec000383ffff */
.L_x_762:
[----:B------:R-:W-:Y:S01]  /*16a20*/  BSSY B0, `(.L_x_1170) ;  /* 0x0000007000007945 */ /* 0x000fe20003800000 */
[----:B------:R-:W-:Y:S02]  /*16a30*/  IMAD.MOV.U32 R51, RZ, RZ, R34 ;  /* 0x000000ffff337224 */ /* 0x000fe400078e0022 */
[----:B------:R-:W-:Y:S02]  /*16a40*/  IMAD.MOV.U32 R50, RZ, RZ, 0x2 ;  /* 0x00000002ff327424 */ /* 0x000fe400078e00ff */
[----:B------:R-:W-:-:S07]  /*16a50*/  IMAD.MOV.U32 R52, RZ, RZ, -0x1 ;  /* 0xffffffffff347424 */ /* 0x000fce00078e00ff */
[----:B01234-:R-:W-:Y:S05]  /*16a60*/  WARPSYNC.COLLECTIVE R52, `(.L_x_1171) ;  /* 0x0000000034087348 */ /* 0x01ffea0003c00000 */
[----:B------:R0:W0:Y:S02]  /*16a70*/  SHFL.DOWN P3, R53, R51, R50, R45 ;  /* 0x0800003233357389 */ /* 0x000024000006002d */
[----:B01234-:R-:W-:Y:S05]  /*16a80*/  ENDCOLLECTIVE ;  /* 0x000000000000791b */ /* 0x01ffea0003800000 */
.L_x_1171:
[----:B------:R-:W-:Y:S05]  /*16a90*/  BSYNC B0 ;  /* 0x0000000000007941 */ /* 0x000fea0003800000 */
.L_x_1170:
[----:B------:R-:W-:Y:S05]  /*16aa0*/  BRA `(.L_x_1172) ;  /* 0xffffff10004c7947 */ /* 0x000fea000383ffff */
.L_x_763:
[----:B------:R-:W-:Y:S01]  /*16ab0*/  BSSY B0, `(.L_x_1173) ;  /* 0x0000007000007945 */ /* 0x000fe20003800000 */
[----:B------:R-:W-:Y:S02]  /*16ac0*/  IMAD.MOV.U32 R51, RZ, RZ, R35 ;  /* 0x000000ffff337224 */ /* 0x000fe400078e0023 */
[----:B------:R-:W-:Y:S02]  /*16ad0*/  IMAD.MOV.U32 R50, RZ, RZ, 0x2 ;  /* 0x00000002ff327424 */ /* 0x000fe400078e00ff */
[----:B------:R-:W-:-:S07]  /*16ae0*/  IMAD.MOV.U32 R52, RZ, RZ, -0x1 ;  /* 0xffffffffff347424 */ /* 0x000fce00078e00ff */
[----:B01234-:R-:W-:Y:S05]  /*16af0*/  WARPSYNC.COLLECTIVE R52, `(.L_x_1174) ;  /* 0x0000000034087348 */ /* 0x01ffea0003c00000 */
[----:B------:R0:W0:Y:S02]  /*16b00*/  SHFL.DOWN P3, R53, R51, R50, R45 ;  /* 0x0800003233357389 */ /* 0x000024000006002d */
[----:B01234-:R-:W-:Y:S05]  /*16b10*/  ENDCOLLECTIVE ;  /* 0x000000000000791b */ /* 0x01ffea0003800000 */
.L_x_1174:
[----:B------:R-:W-:Y:S05]  /*16b20*/  BSYNC B0 ;  /* 0x0000000000007941 */ /* 0x000fea0003800000 */
.L_x_1173:
[----:B------:R-:W-:Y:S05]  /*16b30*/  BRA `(.L_x_1175) ;  /* 0xffffff1000307947 */ /* 0x000fea000383ffff */
.L_x_764:
[----:B------:R-:W-:Y:S01]  /*16b40*/  BSSY B0, `(.L_x_1176) ;  /* 0x0000007000007945 */ /* 0x000fe20003800000 */
[----:B------:R-:W-:Y:S02]  /*16b50*/  IMAD.MOV.U32 R51, RZ, RZ, R12 ;  /* 0x000000ffff337224 */ /* 0x000fe400078e000c */
[----:B------:R-:W-:Y:S02]  /*16b60*/  IMAD.MOV.U32 R50, RZ, RZ, 0x2 ;  /* 0x00000002ff327424 */ /* 0x000fe400078e00ff */
[----:B------:R-:W-:-:S07]  /*16b70*/  IMAD.MOV.U32 R52, RZ, RZ, -0x1 ;  /* 0xffffffffff347424 */ /* 0x000fce00078e00ff */
[----:B01234-:R-:W-:Y:S05]  /*16b80*/  WARPSYNC.COLLECTIVE R52, `(.L_x_1177) ;  /* 0x0000000034087348 */ /* 0x01ffea0003c00000 */
[----:B------:R0:W0:Y:S02]  /*16b90*/  SHFL.DOWN P3, R53, R51, R50, R45 ;  /* 0x0800003233357389 */ /* 0x000024000006002d */
[----:B01234-:R-:W-:Y:S05]  /*16ba0*/  ENDCOLLECTIVE ;  /* 0x000000000000791b */ /* 0x01ffea0003800000 */
.L_x_1177:
[----:B------:R-:W-:Y:S05]  /*16bb0*/  BSYNC B0 ;  /* 0x0000000000007941 */ /* 0x000fea0003800000 */
.L_x_1176:
[----:B------:R-:W-:Y:S02]  /*16bc0*/  IMAD.MOV.U32 R51, RZ, RZ, R13 ;  /* 0x000000ffff337224 */ /* 0x000fe400078e000d */
[----:B------:R-:W-:Y:S02]  /*16bd0*/  IMAD.MOV.U32 R50, RZ, RZ, 0x2 ;  /* 0x00000002ff327424 */ /* 0x000fe400078e00ff */
[----:B------:R-:W-:Y:S02]  /*16be0*/  IMAD.MOV.U32 R52, RZ, RZ, -0x1 ;  /* 0xffffffffff347424 */ /* 0x000fe400078e00ff */
[----:B------:R-:W-:-:S07]  /*16bf0*/  IMAD.MOV.U32 R75, RZ, RZ, R53 ;  /* 0x000000ffff4b7224 */ /* 0x000fce00078e0035 */
[----:B------:R-:W-:Y:S05]  /*16c00*/  WARPSYNC.COLLECTIVE R52, `(.L_x_1178) ;  /* 0x0000000034087348 */ /* 0x000fea0003c00000 */
[----:B------:R0:W1:Y:S02]  /*16c10*/  SHFL.DOWN P3, R53, R51, R50, R45 ;  /* 0x0800003233357389 */ /* 0x000064000006002d */
[----:B01----:R-:W-:Y:S05]  /*16c20*/  ENDCOLLECTIVE ;  /* 0x000000000000791b */ /* 0x003fea0003800000 */
.L_x_1178:
[----:B------:R-:W-:Y:S02]  /*16c30*/  IMAD.MOV.U32 R51, RZ, RZ, R14 ;  /* 0x000000ffff337224 */ /* 0x000fe400078e000e */
[----:B------:R-:W-:-:S07]  /*16c40*/  IMAD.MOV.U32 R76, RZ, RZ, R53 ;  /* 0x000000ffff4c7224 */ /* 0x000fce00078e0035 */
[----:B------:R-:W-:Y:S05]  /*16c50*/  WARPSYNC.COLLECTIVE R52, `(.L_x_1179) ;  /* 0x0000000034087348 */ /* 0x000fea0003c00000 */
[----:B------:R0:W1:Y:S02]  /*16c60*/  SHFL.DOWN P3, R53, R51, R50, R45 ;  /* 0x0800003233357389 */ /* 0x000064000006002d */
[----:B01----:R-:W-:Y:S05]  /*16c70*/  ENDCOLLECTIVE ;  /* 0x000000000000791b */ /* 0x003fea0003800000 */
.L_x_1179:
[----:B------:R-:W-:Y:S02]  /*16c80*/  IMAD.MOV.U32 R51, RZ, RZ, R15 ;  /* 0x000000ffff337224 */ /* 0x000fe400078e000f */
[----:B------:R-:W-:-:S07]  /*16c90*/  IMAD.MOV.U32 R68, RZ, RZ, R53 ;  /* 0x000000ffff447224 */ /* 0x000fce00078e0035 */
[----:B------:R-:W-:Y:S05]  /*16ca0*/  WARPSYNC.COLLECTIVE R52, `(.L_x_1180) ;  /* 0x0000000034087348 */ /* 0x000fea0003c00000 */
[----:B------:R0:W1:Y:S02]  /*16cb0*/  SHFL.DOWN P3, R53, R51, R50, R45 ;  /* 0x0800003233357389 */ /* 0x000064000006002d */
[----:B01----:R-:W-:Y:S05]  /*16cc0*/  ENDCOLLECTIVE ;  /* 0x000000000000791b */ /* 0x003fea0003800000 */
.L_x_1180:
[----:B------:R-:W-:Y:S02]  /*16cd0*/  IMAD.MOV.U32 R51, RZ, RZ, R39 ;  /* 0x000000ffff337224 */ /* 0x000fe400078e0027 */
[----:B------:R-:W-:-:S07]  /*16ce0*/  IMAD.MOV.U32 R67, RZ, RZ, R53 ;  /* 0x000000ffff437224 */ /* 0x000fce00078e0035 */
[----:B------:R-:W-:Y:S05]  /*16cf0*/  WARPSYNC.COLLECTIVE R52, `(.L_x_1181) ;  /* 0x0000000034087348 */ /* 0x000fea0003c00000 */
[----:B------:R0:W1:Y:S02]  /*16d00*/  SHFL.DOWN P3, R53, R51, R50, R45 ;  /* 0x0800003233357389 */ /* 0x000064000006002d */
[----:B01----:R-:W-:Y:S05]  /*16d10*/  ENDCOLLECTIVE ;  /* 0x000000000000791b */ /* 0x003fea0003800000 */
.L_x_1181:
[----:B------:R-:W-:Y:S01]  /*16d20*/  IMAD.MOV.U32 R66, RZ, RZ, R53 ;  /* 0x000000ffff427224 */ /* 0x000fe200078e0035 */
[----:B------:R-:W-:Y:S06]  /*16d30*/  BRA `(.L_x_1182) ;  /* 0xffffff0c00cc7947 */ /* 0x000fec000383ffff */
.L_x_765:
[----:B------:R-:W-:Y:S01]  /*16d40*/  BSSY B0, `(.L_x_1183) ;  /* 0x0000007000007945 */ /* 0x000fe20003800000 */
[----:B------:R-:W-:Y:S02]  /*16d50*/  IMAD.MOV.U32 R51, RZ, RZ, R38 ;  /* 0x000000ffff337224 */ /* 0x000fe400078e0026 */
[----:B------:R-:W-:Y:S02]  /*16d60*/  IMAD.MOV.U32 R50, RZ, RZ, 0x2 ;  /* 0x00000002ff327424 */ /* 0x000fe400078e00ff */
[----:B------:R-:W-:-:S07]  /*16d70*/  IMAD.MOV.U32 R52, RZ, RZ, -0x1 ;  /* 0xffffffffff347424 */ /* 0x000fce00078e00ff */
[----:B01234-:R-:W-:Y:S05]  /*16d80*/  WARPSYNC.COLLECTIVE R52, `(.L_x_1184) ;  /* 0x0000000034087348 */ /* 0x01ffea0003c00000 */
[----:B------:R0:W0:Y:S02]  /*16d90*/  SHFL.DOWN P3, R53, R51, R50, R45 ;  /* 0x0800003233357389 */ /* 0x000024000006002d */
[----:B01234-:R-:W-:Y:S05]  /*16da0*/  ENDCOLLECTIVE ;  /* 0x000000000000791b */ /* 0x01ffea0003800000 */
.L_x_1184:
[----:B------:R-:W-:Y:S05]  /*16db0*/  BSYNC B0 ;  /* 0x0000000000007941 */ /* 0x000fea0003800000 */
.L_x_1183:
[----:B------:R-:W-:Y:S05]  /*16dc0*/  BRA `(.L_x_1185) ;  /* 0xffffff0c00b87947 */ /* 0x000fea000383ffff */
.L_x_766:
[----:B------:R-:W-:Y:S01]  /*16dd0*/  BSSY B0, `(.L_x_1186) ;  /* 0x0000007000007945 */ /* 0x000fe20003800000 */
[----:B------:R-:W-:Y:S02]  /*16de0*/  IMAD.MOV.U32 R51, RZ, RZ, R36 ;  /* 0x000000ffff337224 */ /* 0x000fe400078e0024 */
[----:B------:R-:W-:Y:S02]  /*16df0*/  IMAD.MOV.U32 R50, RZ, RZ, 0x2 ;  /* 0x00000002ff327424 */ /* 0x000fe400078e00ff */
[----:B------:R-:W-:-:S07]  /*16e00*/  IMAD.MOV.U32 R52, RZ, RZ, -0x1 ;  /* 0xffffffffff347424 */ /* 0x000fce00078e00ff */
[----:B01234-:R-:W-:Y:S05]  /*16e10*/  WARPSYNC.COLLECTIVE R52, `(.L_x_1187) ;  /* 0x0000000034087348 */ /* 0x01ffea0003c00000 */
[----:B------:R0:W0:Y:S02]  /*16e20*/  SHFL.DOWN P3, R53, R51, R50, R45 ;  /* 0x0800003233357389 */ /* 0x000024000006002d */
[----:B01234-:R-:W-:Y:S05]  /*16e30*/  ENDCOLLECTIVE ;  /* 0x000000000000791b */ /* 0x01ffea0003800000 */
.L_x_1187:
[----:B------:R-:W-:Y:S05]  /*16e40*/  BSYNC B0 ;  /* 0x0000000000007941 */ /* 0x000fea0003800000 */
.L_x_1186:
[----:B------:R-:W-:Y:S05]  /*16e50*/  BRA `(.L_x_1188) ;  /* 0xffffff0c009c7947 */ /* 0x000fea000383ffff */
.L_x_767:
[----:B------:R-:W-:Y:S01]  /*16e60*/  BSSY B0, `(.L_x_1189) ;  /* 0x0000007000007945 */ /* 0x000fe20003800000 */
[----:B------:R-:W-:Y:S02]  /*16e70*/  IMAD.MOV.U32 R51, RZ, RZ, R37 ;  /* 0x000000ffff337224 */ /* 0x000fe400078e0025 */
[----:B------:R-:W-:Y:S02]  /*16e80*/  IMAD.MOV.U32 R50, RZ, RZ, 0x2 ;  /* 0x00000002ff327424 */ /* 0x000fe400078e00ff */
[----:B------:R-:W-:-:S07]  /*16e90*/  IMAD.MOV.U32 R52, RZ, RZ, -0x1 ;  /* 0xffffffffff347424 */ /* 0x000fce00078e00ff */
[----:B01234-:R-:W-:Y:S05]  /*16ea0*/  WARPSYNC.COLLECTIVE R52, `(.L_x_1190) ;  /* 0x0000000034087348 */ /* 0x01ffea0003c00000 */
[----:B------:R0:W0:Y:S02]  /*16eb0*/  SHFL.DOWN P3, R53, R51, R50, R45 ;  /* 0x0800003233357389 */ /* 0x000024000006002d */
[----:B01234-:R-:W-:Y:S05]  /*16ec0*/  ENDCOLLECTIVE ;  /* 0x000000000000791b */ /* 0x01ffea0003800000 */
.L_x_1190:
[----:B------:R-:W-:Y:S05]  /*16ed0*/  BSYNC B0 ;  /* 0x0000000000007941 */ /* 0x000fea0003800000 */
.L_x_1189:
[----:B------:R-:W-:Y:S05]  /*16ee0*/  BRA `(.L_x_1191) ;  /* 0xffffff0c00807947 */ /* 0x000fea000383ffff */
.L_x_770:
[----:B------:R-:W-:Y:S01]  /*16ef0*/  BSSY B0, `(.L_x_1192) ;  /* 0x0000007000007945 */ /* 0x000fe20003800000 */
[----:B------:R-:W-:Y:S02]  /*16f00*/  IMAD.MOV.U32 R51, RZ, RZ, R70 ;  /* 0x000000ffff337224 */ /* 0x000fe400078e0046 */
[----:B------:R-:W-:Y:S02]  /*16f10*/  IMAD.MOV.U32 R50, RZ, RZ, 0x4 ;  /* 0x00000004ff327424 */ /* 0x000fe400078e00ff */
[----:B------:R-:W-:-:S07]  /*16f20*/  IMAD.MOV.U32 R52, RZ, RZ, -0x1 ;  /* 0xffffffffff347424 */ /* 0x000fce00078e00ff */
[----:B01234-:R-:W-:Y:S05]  /*16f30*/  WARPSYNC.COLLECTIVE R52, `(.L_x_1193) ;  /* 0x0000000034087348 */ /* 0x01ffea0003c00000 */
[----:B------:R0:W0:Y:S02]  /*16f40*/  SHFL.DOWN P3, R53, R51, R50, R45 ;  /* 0x0800003233357389 */ /* 0x000024000006002d */
[----:B01234-:R-:W-:Y:S05]  /*16f50*/  ENDCOLLECTIVE ;  /* 0x000000000000791b */ /* 0x01ffea0003800000 */
.L_x_1193:
[----:B------:R-:W-:Y:S05]  /*16f60*/  BSYNC B0 ;  /* 0x0000000000007941 */ /* 0x000fea0003800000 */
.L_x_1192:
[----:B------:R-:W-:Y:S02]  /*16f70*/  IMAD.MOV.U32 R51, RZ, RZ, R69 ;  /* 0x000000ffff337224 */ /* 0x000fe400078e0045 */
[----:B------:R-:W-:Y:S02]  /*16f80*/  IMAD.MOV.U32 R50, RZ, RZ, 0x4 ;  /* 0x00000004ff327424 */ /* 0x000fe400078e00ff */
[----:B------:R-:W-:Y:S02]  /*16f90*/  IMAD.MOV.U32 R52, RZ, RZ, -0x1 ;  /* 0xffffffffff347424 */ /* 0x000fe400078e00ff */
[----:B------:R-:W-:-:S07]  /*16fa0*/  IMAD.MOV.U32 R72, RZ, RZ, R53 ;  /* 0x000000ffff487224 */ /* 0x000fce00078e0035 */
[----:B------:R-:W-:Y:S05]  /*16fb0*/  WARPSYNC.COLLECTIVE R52, `(.L_x_1194) ;  /* 0x0000000034087348 */ /* 0x000fea0003c00000 */
[----:B------:R0:W1:Y:S02]  /*16fc0*/  SHFL.DOWN P3, R53, R51, R50, R45 ;  /* 0x0800003233357389 */ /* 0x000064000006002d */
[----:B01----:R-:W-:Y:S05]  /*16fd0*/  ENDCOLLECTIVE ;  /* 0x000000000000791b */ /* 0x003fea0003800000 */
.L_x_1194:
[----:B------:R-:W-:Y:S01]  /*16fe0*/  IMAD.MOV.U32 R73, RZ, RZ, R53 ;  /* 0x000000ffff497224 */ /* 0x000fe200078e0035 */
[----:B------:R-:W-:Y:S06]  /*16ff0*/  BRA `(.L_x_1195) ;  /* 0xffffff0c009c7947 */ /* 0x000fec000383ffff */
.L_x_771:
[----:B------:R-:W-:Y:S01]  /*17000*/  BSSY B0, `(.L_x_1196) ;  /* 0x0000007000007945 */ /* 0x000fe20003800000 */
[----:B------:R-:W-:Y:S02]  /*17010*/  IMAD.MOV.U32 R51, RZ, RZ, R34 ;  /* 0x000000ffff337224 */ /* 0x000fe400078e0022 */
[----:B------:R-:W-:Y:S02]  /*17020*/  IMAD.MOV.U32 R50, RZ, RZ, 0x4 ;  /* 0x00000004ff327424 */ /* 0x000fe400078e00ff */
[----:B------:R-:W-:-:S07]  /*17030*/  IMAD.MOV.U32 R52, RZ, RZ, -0x1 ;  /* 0xffffffffff347424 */ /* 0x000fce00078e00ff */
[----:B01234-:R-:W-:Y:S05]  /*17040*/  WARPSYNC.COLLECTIVE R52, `(.L_x_1197) ;  /* 0x0000000034087348 */ /* 0x01ffea0003c00000 */
[----:B------:R0:W0:Y:S02]  /*17050*/  SHFL.DOWN P3, R53, R51, R50, R45 ;  /* 0x0800003233357389 */ /* 0x000024000006002d */
[----:B01234-:R-:W-:Y:S05]  /*17060*/  ENDCOLLECTIVE ;  /* 0x000000000000791b */ /* 0x01ffea0003800000 */
.L_x_1197:
[----:B------:R-:W-:Y:S05]  /*17070*/  BSYNC B0 ;  /* 0x0000000000007941 */ /* 0x000fea0003800000 */
.L_x_1196:
[----:B------:R-:W-:Y:S05]  /*17080*/  BRA `(.L_x_1198) ;  /* 0xffffff0c00807947 */ /* 0x000fea000383ffff */
.L_x_772:
[----:B------:R-:W-:Y:S01]  /*17090*/  BSSY B0, `(.L_x_1199) ;  /* 0x0000007000007945 */ /* 0x000fe20003800000 */
[----:B------:R-:W-:Y:S02]  /*170a0*/  IMAD.MOV.U32 R51, RZ, RZ, R35 ;  /* 0x000000ffff337224 */ /* 0x000fe400078e0023 */
[----:B------:R-:W-:Y:S02]  /*170b0*/  IMAD.MOV.U32 R50, RZ, RZ, 0x4 ;  /* 0x00000004ff327424 */ /* 0x000fe400078e00ff */
[----:B------:R-:W-:-:S07]  /*170c0*/  IMAD.MOV.U32 R52, RZ, RZ, -0x1 ;  /* 0xffffffffff347424 */ /* 0x000fce00078e00ff */
[----:B01234-:R-:W-:Y:S05]  /*170d0*/  WARPSYNC.COLLECTIVE R52, `(.L_x_1200) ;  /* 0x0000000034087348 */ /* 0x01ffea0003c00000 */
[----:B------:R0:W0:Y:S02]  /*170e0*/  SHFL.DOWN P3, R53, R51, R50, R45 ;  /* 0x0800003233357389 */ /* 0x000024000006002d */
[----:B01234-:R-:W-:Y:S05]  /*170f0*/  ENDCOLLECTIVE ;  /* 0x000000000000791b */ /* 0x01ffea0003800000 */
.L_x_1200:
[----:B------:R-:W-:Y:S05]  /*17100*/  BSYNC B0 ;  /* 0x0000000000007941 */ /* 0x000fea0003800000 */
.L_x_1199:
[----:B------:R-:W-:Y:S05]  /*17110*/  BRA `(.L_x_1201) ;  /* 0xffffff0c00647947 */ /* 0x000fea000383ffff */
.L_x_773:
[----:B------:R-:W-:Y:S01]  /*17120*/  BSSY B0, `(.L_x_1202) ;  /* 0x0000007000007945 */ /* 0x000fe20003800000 */
[----:B------:R-:W-:Y:S02]  /*17130*/  IMAD.MOV.U32 R51, RZ, RZ, R12 ;  /* 0x000000ffff337224 */ /* 0x000fe400078e000c */
[----:B------:R-:W-:Y:S02]  /*17140*/  IMAD.MOV.U32 R50, RZ, RZ, 0x4 ;  /* 0x00000004ff327424 */ /* 0x000fe400078e00ff */
[----:B------:R-:W-:-:S07]  /*17150*/  IMAD.MOV.U32 R52, RZ, RZ, -0x1 ;  /* 0xffffffffff347424 */ /* 0x000fce00078e00ff */
[----:B01234-:R-:W-:Y:S05]  /*17160*/  WARPSYNC.COLLECTIVE R52, `(.L_x_1203) ;  /* 0x0000000034087348 */ /* 0x01ffea0003c00000 */
[----:B------:R0:W0:Y:S02]  /*17170*/  SHFL.DOWN P3, R53, R51, R50, R45 ;  /* 0x0800003233357389 */ /* 0x000024000006002d */
[----:B01234-:R-:W-:Y:S05]  /*17180*/  ENDCOLLECTIVE ;  /* 0x000000000000791b */ /* 0x01ffea0003800000 */
.L_x_1203:
[----:B------:R-:W-:Y:S05]  /*17190*/  BSYNC B0 ;  /* 0x0000000000007941 */ /* 0x000fea0003800000 */
.L_x_1202:
[----:B------:R-:W-:Y:S02]  /*171a0*/  IMAD.MOV.U32 R51, RZ, RZ, R13 ;  /* 0x000000ffff337224 */ /* 0x000fe400078e000d */
[----:B------:R-:W-:Y:S02]  /*171b0*/  IMAD.MOV.U32 R50, RZ, RZ, 0x4 ;  /* 0x00000004ff327424 */ /* 0x000fe400078e00ff */
[----:B------:R-:W-:Y:S02]  /*171c0*/  IMAD.MOV.U32 R52, RZ, RZ, -0x1 ;  /* 0xffffffffff347424 */ /* 0x000fe400078e00ff */
[----:B------:R-:W-:-:S07]  /*171d0*/  IMAD.MOV.U32 R75, RZ, RZ, R53 ;  /* 0x000000ffff4b7224 */ /* 0x000fce00078e0035 */
[----:B------:R-:W-:Y:S05]  /*171e0*/  WARPSYNC.COLLECTIVE R52, `(.L_x_1204) ;  /* 0x0000000034087348 */ /* 0x000fea0003c00000 */
[----:B------:R0:W1:Y:S02]  /*171f0*/  SHFL.DOWN P3, R53, R51, R50, R45 ;  /* 0x0800003233357389 */ /* 0x000064000006002d */
[----:B01----:R-:W-:Y:S05]  /*17200*/  ENDCOLLECTIVE ;  /* 0x000000000000791b */ /* 0x003fea0003800000 */
.L_x_1204:
[----:B------:R-:W-:Y:S02]  /*17210*/  IMAD.MOV.U32 R51, RZ, RZ, R14 ;  /* 0x000000ffff337224 */ /* 0x000fe400078e000e */
[----:B------:R-:W-:-:S07]  /*17220*/  IMAD.MOV.U32 R76, RZ, RZ, R53 ;  /* 0x000000ffff4c7224 */ /* 0x000fce00078e0035 */
[----:B------:R-:W-:Y:S05]  /*17230*/  WARPSYNC.COLLECTIVE R52, `(.L_x_1205) ;  /* 0x0000000034087348 */ /* 0x000fea0003c00000 */
[----:B------:R0:W1:Y:S02]  /*17240*/  SHFL.DOWN P3, R53, R51, R50, R45 ;  /* 0x0800003233357389 */ /* 0x000064000006002d */
[----:B01----:R-:W-:Y:S05]  /*17250*/  ENDCOLLECTIVE ;  /* 0x000000000000791b */ /* 0x003fea0003800000 */
.L_x_1205:
[----:B------:R-:W-:Y:S02]  /*17260*/  IMAD.MOV.U32 R51, RZ, RZ, R15 ;  /* 0x000000ffff337224 */ /* 0x000fe400078e000f */
[----:B------:R-:W-:-:S07]  /*17270*/  IMAD.MOV.U32 R68, RZ, RZ, R53 ;  /* 0x000000ffff447224 */ /* 0x000fce00078e0035 */
[----:B------:R-:W-:Y:S05]  /*17280*/  WARPSYNC.COLLECTIVE R52, `(.L_x_1206) ;  /* 0x0000000034087348 */ /* 0x000fea0003c00000 */
[----:B------:R0:W1:Y:S02]  /*17290*/  SHFL.DOWN P3, R53, R51, R50, R45 ;  /* 0x0800003233357389 */ /* 0x000064000006002d */
[----:B01----:R-:W-:Y:S05]  /*172a0*/  ENDCOLLECTIVE ;  /* 0x000000000000791b */ /* 0x003fea0003800000 */
.L_x_1206:
[----:B------:R-:W-:Y:S02]  /*172b0*/  IMAD.MOV.U32 R51, RZ, RZ, R39 ;  /* 0x000000ffff337224 */ /* 0x000fe400078e0027 */
[----:B------:R-:W-:-:S07]  /*172c0*/  IMAD.MOV.U32 R67, RZ, RZ, R53 ;  /* 0x000000ffff437224 */ /* 0x000fce00078e0035 */
[----:B------:R-:W-:Y:S05]  /*172d0*/  WARPSYNC.COLLECTIVE R52, `(.L_x_1207) ;  /* 0x0000000034087348 */ /* 0x000fea0003c00000 */
[----:B------:R0:W1:Y:S02]  /*172e0*/  SHFL.DOWN P3, R53, R51, R50, R45 ;  /* 0x0800003233357389 */ /* 0x000064000006002d */
[----:B01----:R-:W-:Y:S05]  /*172f0*/  ENDCOLLECTIVE ;  /* 0x000000000000791b */ /* 0x003fea0003800000 */
.L_x_1207:
[----:B------:R-:W-:Y:S01]  /*17300*/  IMAD.MOV.U32 R66, RZ, RZ, R53 ;  /* 0x000000ffff427224 */ /* 0x000fe200078e0035 */
[----:B------:R-:W-:Y:S06]  /*17310*/  BRA `(.L_x_1208) ;  /* 0xffffff0c00007947 */ /* 0x000fec000383ffff */
.L_x_774:
[----:B------:R-:W-:Y:S01]  /*17320*/  BSSY B0, `(.L_x_1209) ;  /* 0x0000007000007945 */ /* 0x000fe20003800000 */
[----:B------:R-:W-:Y:S02]  /*17330*/  IMAD.MOV.U32 R51, RZ, RZ, R38 ;  /* 0x000000ffff337224 */ /* 0x000fe400078e0026 */
[----:B------:R-:W-:Y:S02]  /*17340*/  IMAD.MOV.U32 R50, RZ, RZ, 0x4 ;  /* 0x00000004ff327424 */ /* 0x000fe400078e00ff */
[----:B------:R-:W-:-:S07]  /*17350*/  IMAD.MOV.U32 R52, RZ, RZ, -0x1 ;  /* 0xffffffffff347424 */ /* 0x000fce00078e00ff */
[----:B01234-:R-:W-:Y:S05]  /*17360*/  WARPSYNC.COLLECTIVE R52, `(.L_x_1210) ;  /* 0x0000000034087348 */ /* 0x01ffea0003c00000 */
[----:B------:R0:W0:Y:S02]  /*17370*/  SHFL.DOWN P3, R53, R51, R50, R45 ;  /* 0x0800003233357389 */ /* 0x000024000006002d */
[----:B01234-:R-:W-:Y:S05]  /*17380*/  ENDCOLLECTIVE ;  /* 0x000000000000791b */ /* 0x01ffea0003800000 */
.L_x_1210:
[----:B------:R-:W-:Y:S05]  /*17390*/  BSYNC B0 ;  /* 0x0000000000007941 */ /* 0x000fea0003800000 */
.L_x_1209:
[----:B------:R-:W-:Y:S05]  /*173a0*/  BRA `(.L_x_1211) ;  /* 0xffffff0800ec7947 */ /* 0x000fea000383ffff */
.L_x_775:
[----:B------:R-:W-:Y:S01]  /*173b0*/  BSSY B0, `(.L_x_1212) ;  /* 0x0000007000007945 */ /* 0x000fe20003800000 */
[----:B------:R-:W-:Y:S02]  /*173c0*/  IMAD.MOV.U32 R51, RZ, RZ, R36 ;  /* 0x000000ffff337224 */ /* 0x000fe400078e0024 */
[----:B------:R-:W-:Y:S02]  /*173d0*/  IMAD.MOV.U32 R50, RZ, RZ, 0x4 ;  /* 0x00000004ff327424 */ /* 0x000fe400078e00ff */
[----:B------:R-:W-:-:S07]  /*173e0*/  IMAD.MOV.U32 R52, RZ, RZ, -0x1 ;  /* 0xffffffffff347424 */ /* 0x000fce00078e00ff */
[----:B01234-:R-:W-:Y:S05]  /*173f0*/  WARPSYNC.COLLECTIVE R52, `(.L_x_1213) ;  /* 0x0000000034087348 */ /* 0x01ffea0003c00000 */
[----:B------:R0:W0:Y:S02]  /*17400*/  SHFL.DOWN P3, R53, R51, R50, R45 ;  /* 0x0800003233357389 */ /* 0x000024000006002d */
[----:B01234-:R-:W-:Y:S05]  /*17410*/  ENDCOLLECTIVE ;  /* 0x000000000000791b */ /* 0x01ffea0003800000 */
.L_x_1213:
[----:B------:R-:W-:Y:S05]  /*17420*/  BSYNC B0 ;  /* 0x0000000000007941 */ /* 0x000fea0003800000 */
.L_x_1212:
[----:B------:R-:W-:Y:S05]  /*17430*/  BRA `(.L_x_1214) ;  /* 0xffffff0800d07947 */ /* 0x000fea000383ffff */
.L_x_776:
[----:B------:R-:W-:Y:S01]  /*17440*/  BSSY B0, `(.L_x_1215) ;  /* 0x0000007000007945 */ /* 0x000fe20003800000 */
[----:B------:R-:W-:Y:S02]  /*17450*/  IMAD.MOV.U32 R51, RZ, RZ, R37 ;  /* 0x000000ffff337224 */ /* 0x000fe400078e0025 */
[----:B------:R-:W-:Y:S02]  /*17460*/  IMAD.MOV.U32 R50, RZ, RZ, 0x4 ;  /* 0x00000004ff327424 */ /* 0x000fe400078e00ff */
[----:B------:R-:W-:-:S07]  /*17470*/  IMAD.MOV.U32 R52, RZ, RZ, -0x1 ;  /* 0xffffffffff347424 */ /* 0x000fce00078e00ff */
[----:B01234-:R-:W-:Y:S05]  /*17480*/  WARPSYNC.COLLECTIVE R52, `(.L_x_1216) ;  /* 0x0000000034087348 */ /* 0x01ffea0003c00000 */
[----:B------:R0:W0:Y:S02]  /*17490*/  SHFL.DOWN P3, R53, R51, R50, R45 ;  /* 0x0800003233357389 */ /* 0x000024000006002d */
[----:B01234-:R-:W-:Y:S05]  /*174a0*/  ENDCOLLECTIVE ;  /* 0x000000000000791b */ /* 0x01ffea0003800000 */
.L_x_1216:
[----:B------:R-:W-:Y:S05]  /*174b0*/  BSYNC B0 ;  /* 0x0000000000007941 */ /* 0x000fea0003800000 */
.L_x_1215:
[----:B------:R-:W-:Y:S05]  /*174c0*/  BRA `(.L_x_1217) ;  /* 0xffffff0800b47947 */ /* 0x000fea000383ffff */
.L_x_779:
[----:B------:R-:W-:Y:S01]  /*174d0*/  BSSY B0, `(.L_x_1218) ;  /* 0x0000007000007945 */ /* 0x000fe20003800000 */
[----:B------:R-:W-:Y:S02]  /*174e0*/  IMAD.MOV.U32 R51, RZ, RZ, R70 ;  /* 0x000000ffff337224 */ /* 0x000fe400078e0046 */
[----:B------:R-:W-:Y:S02]  /*174f0*/  IMAD.MOV.U32 R50, RZ, RZ, 0x8 ;  /* 0x00000008ff327424 */ /* 0x000fe400078e00ff */
[----:B------:R-:W-:-:S07]  /*17500*/  IMAD.MOV.U32 R52, RZ, RZ, -0x1 ;  /* 0xffffffffff347424 */ /* 0x000fce00078e00ff */
[----:B01234-:R-:W-:Y:S05]  /*17510*/  WARPSYNC.COLLECTIVE R52, `(.L_x_1219) ;  /* 0x0000000034087348 */ /* 0x01ffea0003c00000 */
[----:B------:R0:W0:Y:S02]  /*17520*/  SHFL.DOWN P3, R53, R51, R50, R45 ;  /* 0x0800003233357389 */ /* 0x000024000006002d */
[----:B01234-:R-:W-:Y:S05]  /*17530*/  ENDCOLLECTIVE ;  /* 0x000000000000791b */ /* 0x01ffea0003800000 */
.L_x_1219:
[----:B------:R-:W-:Y:S05]  /*17540*/  BSYNC B0 ;  /* 0x0000000000007941 */ /* 0x000fea0003800000 */
.L_x_1218:
[----:B------:R-:W-:Y:S02]  /*17550*/  IMAD.MOV.U32 R51, RZ, RZ, R69 ;  /* 0x000000ffff337224 */ /* 0x000fe400078e0045 */
[----:B------:R-:W-:Y:S02]  /*17560*/  IMAD.MOV.U32 R50, RZ, RZ, 0x8 ;  /* 0x00000008ff327424 */ /* 0x000fe400078e00ff */
[----:B------:R-:W-:Y:S02]  /*17570*/  IMAD.MOV.U32 R52, RZ, RZ, -0x1 ;  /* 0xffffffffff347424 */ /* 0x000fe400078e00ff */
[----:B------:R-:W-:-:S07]  /*17580*/  IMAD.MOV.U32 R72, RZ, RZ, R53 ;  /* 0x000000ffff487224 */ /* 0x000fce00078e0035 */
[----:B------:R-:W-:Y:S05]  /*17590*/  WARPSYNC.COLLECTIVE R52, `(.L_x_1220) ;  /* 0x0000000034087348 */ /* 0x000fea0003c00000 */
[----:B------:R0:W1:Y:S02]  /*175a0*/  SHFL.DOWN P3, R53, R51, R50, R45 ;  /* 0x0800003233357389 */ /* 0x000064000006002d */
[----:B01----:R-:W-:Y:S05]  /*175b0*/  ENDCOLLECTIVE ;  /* 0x000000000000791b */ /* 0x003fea0003800000 */
.L_x_1220:
[----:B------:R-:W-:Y:S01]  /*175c0*/  IMAD.MOV.U32 R73, RZ, RZ, R53 ;  /* 0x000000ffff497224 */ /* 0x000fe200078e0035 */
[----:B------:R-:W-:Y:S06]  /*175d0*/  BRA `(.L_x_1221) ;  /* 0xffffff0800d07947 */ /* 0x000fec000383ffff */
.L_x_780:
[----:B------:R-:W-:Y:S01]  /*175e0*/  BSSY B0, `(.L_x_1222) ;  /* 0x0000007000007945 */ /* 0x000fe20003800000 */
[----:B------:R-:W-:Y:S02]  /*175f0*/  IMAD.MOV.U32 R51, RZ, RZ, R34 ;  /* 0x000000ffff337224 */ /* 0x000fe400078e0022 */
[----:B------:R-:W-:Y:S02]  /*17600*/  IMAD.MOV.U32 R50, RZ, RZ, 0x8 ;  /* 0x00000008ff327424 */ /* 0x000fe400078e00ff */
[----:B------:R-:W-:-:S07]  /*17610*/  IMAD.MOV.U32 R52, RZ, RZ, -0x1 ;  /* 0xffffffffff347424 */ /* 0x000fce00078e00ff */
[----:B01234-:R-:W-:Y:S05]  /*17620*/  WARPSYNC.COLLECTIVE R52, `(.L_x_1223) ;  /* 0x0000000034087348 */ /* 0x01ffea0003c00000 */
[----:B------:R0:W0:Y:S02]  /*17630*/  SHFL.DOWN P3, R53, R51, R50, R45 ;  /* 0x0800003233357389 */ /* 0x000024000006002d */
[----:B01234-:R-:W-:Y:S05]  /*17640*/  ENDCOLLECTIVE ;  /* 0x000000000000791b */ /* 0x01ffea0003800000 */
.L_x_1223:
[----:B------:R-:W-:Y:S05]  /*17650*/  BSYNC B0 ;  /* 0x0000000000007941 */ /* 0x000fea0003800000 */
.L_x_1222:
[----:B------:R-:W-:Y:S05]  /*17660*/  BRA `(.L_x_1224) ;  /* 0xffffff0800b47947 */ /* 0x000fea000383ffff */
.L_x_781:
[----:B------:R-:W-:Y:S01]  /*17670*/  BSSY B0, `(.L_x_1225) ;  /* 0x0000007000007945 */ /* 0x000fe20003800000 */
[----:B------:R-:W-:Y:S02]  /*17680*/  IMAD.MOV.U32 R51, RZ, RZ, R35 ;  /* 0x000000ffff337224 */ /* 0x000fe400078e0023 */
[----:B------:R-:W-:Y:S02]  /*17690*/  IMAD.MOV.U32 R50, RZ, RZ, 0x8 ;  /* 0x00000008ff327424 */ /* 0x000fe400078e00ff */
[----:B------:R-:W-:-:S07]  /*176a0*/  IMAD.MOV.U32 R52, RZ, RZ, -0x1 ;  /* 0xffffffffff347424 */ /* 0x000fce00078e00ff */
[----:B01234-:R-:W-:Y:S05]  /*176b0*/  WARPSYNC.COLLECTIVE R52, `(.L_x_1226) ;  /* 0x0000000034087348 */ /* 0x01ffea0003c00000 */
[----:B------:R0:W0:Y:S02]  /*176c0*/  SHFL.DOWN P3, R53, R51, R50, R45 ;  /* 0x0800003233357389 */ /* 0x000024000006002d */
[----:B01234-:R-:W-:Y:S05]  /*176d0*/  ENDCOLLECTIVE ;  /* 0x000000000000791b */ /* 0x01ffea0003800000 */
.L_x_1226:
[----:B------:R-:W-:Y:S05]  /*176e0*/  BSYNC B0 ;  /* 0x0000000000007941 */ /* 0x000fea0003800000 */
.L_x_1225:
[----:B------:R-:W-:Y:S05]  /*176f0*/  BRA `(.L_x_1227) ;  /* 0xffffff0800987947 */ /* 0x000fea000383ffff */
.L_x_782:
[----:B------:R-:W-:Y:S01]  /*17700*/  BSSY B0, `(.L_x_1228) ;  /* 0x0000007000007945 */ /* 0x000fe20003800000 */
[----:B------:R-:W-:Y:S02]  /*17710*/  IMAD.MOV.U32 R51, RZ, RZ, R12 ;  /* 0x000000ffff337224 */ /* 0x000fe400078e000c */
[----:B------:R-:W-:Y:S02]  /*17720*/  IMAD.MOV.U32 R50, RZ, RZ, 0x8 ;  /* 0x00000008ff327424 */ /* 0x000fe400078e00ff */
[----:B------:R-:W-:-:S07]  /*17730*/  IMAD.MOV.U32 R52, RZ, RZ, -0x1 ;  /* 0xffffffffff347424 */ /* 0x000fce00078e00ff */
[----:B01234-:R-:W-:Y:S05]  /*17740*/  WARPSYNC.COLLECTIVE R52, `(.L_x_1229) ;  /* 0x0000000034087348 */ /* 0x01ffea0003c00000 */
[----:B------:R0:W0:Y:S02]  /*17750*/  SHFL.DOWN P3, R53, R51, R50, R45 ;  /* 0x0800003233357389 */ /* 0x000024000006002d */
[----:B01234-:R-:W-:Y:S05]  /*17760*/  ENDCOLLECTIVE ;  /* 0x000000000000791b */ /* 0x01ffea0003800000 */
.L_x_1229:
[----:B------:R-:W-:Y:S05]  /*17770*/  BSYNC B0 ;  /* 0x0000000000007941 */ /* 0x000fea0003800000 */
.L_x_1228:
[----:B------:R-:W-:Y:S02]  /*17780*/  IMAD.MOV.U32 R51, RZ, RZ, R13 ;  /* 0x000000ffff337224 */ /* 0x000fe400078e000d */
[----:B------:R-:W-:Y:S02]  /*17790*/  IMAD.MOV.U32 R50, RZ, RZ, 0x8 ;  /* 0x00000008ff327424 */ /* 0x000fe400078e00ff */
[----:B------:R-:W-:Y:S02]  /*177a0*/  IMAD.MOV.U32 R52, RZ, RZ, -0x1 ;  /* 0xffffffffff347424 */ /* 0x000fe400078e00ff */
[----:B------:R-:W-:-:S07]  /*177b0*/  IMAD.MOV.U32 R75, RZ, RZ, R53 ;  /* 0x000000ffff4b7224 */ /* 0x000fce00078e0035 */
[----:B------:R-:W-:Y:S05]  /*177c0*/  WARPSYNC.COLLECTIVE R52, `(.L_x_1230) ;  /* 0x0000000034087348 */ /* 0x000fea0003c00000 */
[----:B------:R0:W1:Y:S02]  /*177d0*/  SHFL.DOWN P3, R53, R51, R50, R45 ;  /* 0x0800003233357389 */ /* 0x000064000006002d */
[----:B01----:R-:W-:Y:S05]  /*177e0*/  ENDCOLLECTIVE ;  /* 0x000000000000791b */ /* 0x003fea0003800000 */
.L_x_1230:
[----:B------:R-:W-:Y:S02]  /*177f0*/  IMAD.MOV.U32 R51, RZ, RZ, R14 ;  /* 0x000000ffff337224 */ /* 0x000fe400078e000e */
[----:B------:R-:W-:-:S07]  /*17800*/  IMAD.MOV.U32 R76, RZ, RZ, R53 ;  /* 0x000000ffff4c7224 */ /* 0x000fce00078e0035 */
[----:B------:R-:W-:Y:S05]  /*17810*/  WARPSYNC.COLLECTIVE R52, `(.L_x_1231) ;  /* 0x0000000034087348 */ /* 0x000fea0003c00000 */
[----:B------:R0:W1:Y:S02]  /*17820*/  SHFL.DOWN P3, R53, R51, R50, R45 ;  /* 0x0800003233357389 */ /* 0x000064000006002d */
[----:B01----:R-:W-:Y:S05]  /*17830*/  ENDCOLLECTIVE ;  /* 0x000000000000791b */ /* 0x003fea0003800000 */
.L_x_1231:
[----:B------:R-:W-:Y:S02]  /*17840*/  IMAD.MOV.U32 R51, RZ, RZ, R15 ;  /* 0x000000ffff337224 */ /* 0x000fe400078e000f */
[----:B------:R-:W-:-:S07]  /*17850*/  IMAD.MOV.U32 R68, RZ, RZ, R53 ;  /* 0x000000ffff447224 */ /* 0x000fce00078e0035 */
[----:B------:R-:W-:Y:S05]  /*17860*/  WARPSYNC.COLLECTIVE R52, `(.L_x_1232) ;  /* 0x0000000034087348 */ /* 0x000fea0003c00000 */
[----:B------:R0:W1:Y:S02]  /*17870*/  SHFL.DOWN P3, R53, R51, R50, R45 ;  /* 0x0800003233357389 */ /* 0x000064000006002d */
[----:B01----:R-:W-:Y:S05]  /*17880*/  ENDCOLLECTIVE ;  /* 0x000000000000791b */ /* 0x003fea0003800000 */
.L_x_1232:
[----:B------:R-:W-:Y:S02]  /*17890*/  IMAD.MOV.U32 R51, RZ, RZ, R39 ;  /* 0x000000ffff337224 */ /* 0x000fe400078e0027 */
[----:B------:R-:W-:-:S07]  /*178a0*/  IMAD.MOV.U32 R67, RZ, RZ, R53 ;  /* 0x000000ffff437224 */ /* 0x000fce00078e0035 */
[----:B------:R-:W-:Y:S05]  /*178b0*/  WARPSYNC.COLLECTIVE R52, `(.L_x_1233) ;  /* 0x0000000034087348 */ /* 0x000fea0003c00000 */
[----:B------:R0:W1:Y:S02]  /*178c0*/  SHFL.DOWN P3, R53, R51, R50, R45 ;  /* 0x0800003233357389 */ /* 0x000064000006002d */
[----:B01----:R-:W-:Y:S05]  /*178d0*/  ENDCOLLECTIVE ;  /* 0x000000000000791b */ /* 0x003fea0003800000 */
.L_x_1233:
[----:B------:R-:W-:Y:S01]  /*178e0*/  IMAD.MOV.U32 R66, RZ, RZ, R53 ;  /* 0x000000ffff427224 */ /* 0x000fe200078e0035 */
[----:B------:R-:W-:Y:S06]  /*178f0*/  BRA `(.L_x_1234) ;  /* 0xffffff0800347947 */ /* 0x000fec000383ffff */
.L_x_783:
[----:B------:R-:W-:Y:S01]  /*17900*/  BSSY B0, `(.L_x_1235) ;  /* 0x0000007000007945 */ /* 0x000fe20003800000 */
[----:B------:R-:W-:Y:S02]  /*17910*/  IMAD.MOV.U32 R51, RZ, RZ, R38 ;  /* 0x000000ffff337224 */ /* 0x000fe400078e0026 */
[----:B------:R-:W-:Y:S02]  /*17920*/  IMAD.MOV.U32 R50, RZ, RZ, 0x8 ;  /* 0x00000008ff327424 */ /* 0x000fe400078e00ff */
[----:B------:R-:W-:-:S07]  /*17930*/  IMAD.MOV.U32 R52, RZ, RZ, -0x1 ;  /* 0xffffffffff347424 */ /* 0x000fce00078e00ff */
[----:B01234-:R-:W-:Y:S05]  /*17940*/  WARPSYNC.COLLECTIVE R52, `(.L_x_1236) ;  /* 0x0000000034087348 */ /* 0x01ffea0003c00000 */
[----:B------:R0:W0:Y:S02]  /*17950*/  SHFL.DOWN P3, R53, R51, R50, R45 ;  /* 0x0800003233357389 */ /* 0x000024000006002d */
[----:B01234-:R-:W-:Y:S05]  /*17960*/  ENDCOLLECTIVE ;  /* 0x000000000000791b */ /* 0x01ffea0003800000 */
.L_x_1236:
[----:B------:R-:W-:Y:S05]  /*17970*/  BSYNC B0 ;  /* 0x0000000000007941 */ /* 0x000fea0003800000 */
.L_x_1235:
[----:B------:R-:W-:Y:S05]  /*17980*/  BRA `(.L_x_1237) ;  /* 0xffffff0800207947 */ /* 0x000fea000383ffff */
.L_x_784:
[----:B------:R-:W-:Y:S01]  /*17990*/  BSSY B0, `(.L_x_1238) ;  /* 0x0000007000007945 */ /* 0x000fe20003800000 */
[----:B------:R-:W-:Y:S02]  /*179a0*/  IMAD.MOV.U32 R51, RZ, RZ, R36 ;  /* 0x000000ffff337224 */ /* 0x000fe400078e0024 */
[----:B------:R-:W-:Y:S02]  /*179b0*/  IMAD.MOV.U32 R50, RZ, RZ, 0x8 ;  /* 0x00000008ff327424 */ /* 0x000fe400078e00ff */
[----:B------:R-:W-:-:S07]  /*179c0*/  IMAD.MOV.U32 R52, RZ, RZ, -0x1 ;  /* 0xffffffffff347424 */ /* 0x000fce00078e00ff */
[----:B01234-:R-:W-:Y:S05]  /*179d0*/  WARPSYNC.COLLECTIVE R52, `(.L_x_1239) ;  /* 0x0000000034087348 */ /* 0x01ffea0003c00000 */
[----:B------:R0:W0:Y:S02]  /*179e0*/  SHFL.DOWN P3, R53, R51, R50, R45 ;  /* 0x0800003233357389 */ /* 0x000024000006002d */
[----:B01234-:R-:W-:Y:S05]  /*179f0*/  ENDCOLLECTIVE ;  /* 0x000000000000791b */ /* 0x01ffea0003800000 */
.L_x_1239:
[----:B------:R-:W-:Y:S05]  /*17a00*/  BSYNC B0 ;  /* 0x0000000000007941 */ /* 0x000fea0003800000 */
.L_x_1238:
[----:B------:R-:W-:Y:S05]  /*17a10*/  BRA `(.L_x_1240) ;  /* 0xffffff0800047947 */ /* 0x000fea000383ffff */
.L_x_785:
[----:B------:R-:W-:Y:S01]  /*17a20*/  BSSY B0, `(.L_x_1241) ;  /* 0x0000007000007945 */ /* 0x000fe20003800000 */
[----:B------:R-:W-:Y:S02]  /*17a30*/  IMAD.MOV.U32 R51, RZ, RZ, R37 ;  /* 0x000000ffff337224 */ /* 0x000fe400078e0025 */
[----:B------:R-:W-:Y:S02]  /*17a40*/  IMAD.MOV.U32 R50, RZ, RZ, 0x8 ;  /* 0x00000008ff327424 */ /* 0x000fe400078e00ff */
[----:B------:R-:W-:-:S07]  /*17a50*/  IMAD.MOV.U32 R52, RZ, RZ, -0x1 ;  /* 0xffffffffff347424 */ /* 0x000fce00078e00ff */
[----:B01234-:R-:W-:Y:S05]  /*17a60*/  WARPSYNC.COLLECTIVE R52, `(.L_x_1242) ;  /* 0x0000000034087348 */ /* 0x01ffea0003c00000 */
[----:B------:R0:W0:Y:S02]  /*17a70*/  SHFL.DOWN P3, R53, R51, R50, R45 ;  /* 0x0800003233357389 */ /* 0x000024000006002d */
[----:B01234-:R-:W-:Y:S05]  /*17a80*/  ENDCOLLECTIVE ;  /* 0x000000000000791b */ /* 0x01ffea0003800000 */
.L_x_1242:
[----:B------:R-:W-:Y:S05]  /*17a90*/  BSYNC B0 ;  /* 0x0000000000007941 */ /* 0x000fea0003800000 */
.L_x_1241:
[----:B------:R-:W-:Y:S05]  /*17aa0*/  BRA `(.L_x_1243) ;  /* 0xffffff0400e87947 */ /* 0x000fea000383ffff */
.L_x_788:
[----:B------:R-:W-:Y:S01]  /*17ab0*/  BSSY B0, `(.L_x_1244) ;  /* 0x0000007000007945 */ /* 0x000fe20003800000 */
[----:B------:R-:W-:Y:S02]  /*17ac0*/  IMAD.MOV.U32 R51, RZ, RZ, R70 ;  /* 0x000000ffff337224 */ /* 0x000fe400078e0046 */
[----:B------:R-:W-:Y:S02]  /*17ad0*/  IMAD.MOV.U32 R50, RZ, RZ, 0x10 ;  /* 0x00000010ff327424 */ /* 0x000fe400078e00ff */
[----:B------:R-:W-:-:S07]  /*17ae0*/  IMAD.MOV.U32 R52, RZ, RZ, -0x1 ;  /* 0xffffffffff347424 */ /* 0x000fce00078e00ff */
[----:B01234-:R-:W-:Y:S05]  /*17af0*/  WARPSYNC.COLLECTIVE R52, `(.L_x_1245) ;  /* 0x0000000034087348 */ /* 0x01ffea0003c00000 */
[----:B------:R0:W0:Y:S02]  /*17b00*/  SHFL.DOWN P3, R53, R51, R50, R45 ;  /* 0x0800003233357389 */ /* 0x000024000006002d */
[----:B01234-:R-:W-:Y:S05]  /*17b10*/  ENDCOLLECTIVE ;  /* 0x000000000000791b */ /* 0x01ffea0003800000 */
.L_x_1245:
[----:B------:R-:W-:Y:S05]  /*17b20*/  BSYNC B0 ;  /* 0x0000000000007941 */ /* 0x000fea0003800000 */
.L_x_1244:
[----:B------:R-:W-:Y:S02]  /*17b30*/  IMAD.MOV.U32 R51, RZ, RZ, R69 ;  /* 0x000000ffff337224 */ /* 0x000fe400078e0045 */
[----:B------:R-:W-:Y:S02]  /*17b40*/  IMAD.MOV.U32 R50, RZ, RZ, 0x10 ;  /* 0x00000010ff327424 */ /* 0x000fe400078e00ff */
[----:B------:R-:W-:Y:S02]  /*17b50*/  IMAD.MOV.U32 R52, RZ, RZ, -0x1 ;  /* 0xffffffffff347424 */ /* 0x000fe400078e00ff */
[----:B------:R-:W-:-:S07]  /*17b60*/  IMAD.MOV.U32 R76, RZ, RZ, R53 ;  /* 0x000000ffff4c7224 */ /* 0x000fce00078e0035 */
[----:B------:R-:W-:Y:S05]  /*17b70*/  WARPSYNC.COLLECTIVE R52, `(.L_x_1246) ;  /* 0x0000000034087348 */ /* 0x000fea0003c00000 */
[----:B------:R0:W1:Y:S02]  /*17b80*/  SHFL.DOWN P3, R53, R51, R50, R45 ;  /* 0x0800003233357389 */ /* 0x000064000006002d */
[----:B01----:R-:W-:Y:S05]  /*17b90*/  ENDCOLLECTIVE ;  /* 0x000000000000791b */ /* 0x003fea0003800000 */
.L_x_1246:
[----:B------:R-:W-:Y:S01]  /*17ba0*/  IMAD.MOV.U32 R72, RZ, RZ, R53 ;  /* 0x000000ffff487224 */ /* 0x000fe200078e0035 */
[----:B------:R-:W-:Y:S06]  /*17bb0*/  BRA `(.L_x_1247) ;  /* 0xffffff0800047947 */ /* 0x000fec000383ffff */
.L_x_789:
[----:B------:R-:W-:Y:S01]  /*17bc0*/  BSSY B0, `(.L_x_1248) ;  /* 0x0000007000007945 */ /* 0x000fe20003800000 */
[----:B------:R-:W-:Y:S02]  /*17bd0*/  IMAD.MOV.U32 R51, RZ, RZ, R34 ;  /* 0x000000ffff337224 */ /* 0x000fe400078e0022 */
[----:B------:R-:W-:Y:S02]  /*17be0*/  IMAD.MOV.U32 R50, RZ, RZ, 0x10 ;  /* 0x00000010ff327424 */ /* 0x000fe400078e00ff */
[----:B------:R-:W-:-:S07]  /*17bf0*/  IMAD.MOV.U32 R52, RZ, RZ, -0x1 ;  /* 0xffffffffff347424 */ /* 0x000fce00078e00ff */
[----:B01234-:R-:W-:Y:S05]  /*17c00*/  WARPSYNC.COLLECTIVE R52, `(.L_x_1249) ;  /* 0x0000000034087348 */ /* 0x01ffea0003c00000 */
[----:B------:R0:W0:Y:S02]  /*17c10*/  SHFL.DOWN P3, R53, R51, R50, R45 ;  /* 0x0800003233357389 */ /* 0x000024000006002d */
[----:B01234-:R-:W-:Y:S05]  /*17c20*/  ENDCOLLECTIVE ;  /* 0x000000000000791b */ /* 0x01ffea0003800000 */
.L_x_1249:
[----:B------:R-:W-:Y:S05]  /*17c30*/  BSYNC B0 ;  /* 0x0000000000007941 */ /* 0x000fea0003800000 */
.L_x_1248:
[----:B------:R-:W-:Y:S05]  /*17c40*/  BRA `(.L_x_1250) ;  /* 0xffffff0400e87947 */ /* 0x000fea000383ffff */
.L_x_790:
[----:B------:R-:W-:Y:S01]  /*17c50*/  BSSY B0, `(.L_x_1251) ;  /* 0x0000007000007945 */ /* 0x000fe20003800000 */
[----:B------:R-:W-:Y:S02]  /*17c60*/  IMAD.MOV.U32 R51, RZ, RZ, R35 ;  /* 0x000000ffff337224 */ /* 0x000fe400078e0023 */
[----:B------:R-:W-:Y:S02]  /*17c70*/  IMAD.MOV.U32 R50, RZ, RZ, 0x10 ;  /* 0x00000010ff327424 */ /* 0x000fe400078e00ff */
[----:B------:R-:W-:-:S07]  /*17c80*/  IMAD.MOV.U32 R52, RZ, RZ, -0x1 ;  /* 0xffffffffff347424 */ /* 0x000fce00078e00ff */
[----:B01234-:R-:W-:Y:S05]  /*17c90*/  WARPSYNC.COLLECTIVE R52, `(.L_x_1252) ;  /* 0x0000000034087348 */ /* 0x01ffea0003c00000 */
[----:B------:R0:W0:Y:S02]  /*17ca0*/  SHFL.DOWN P3, R53, R51, R50, R45 ;  /* 0x0800003233357389 */ /* 0x000024000006002d */
[----:B01234-:R-:W-:Y:S05]  /*17cb0*/  ENDCOLLECTIVE ;  /* 0x000000000000791b */ /* 0x01ffea0003800000 */
.L_x_1252:
[----:B------:R-:W-:Y:S05]  /*17cc0*/  BSYNC B0 ;  /* 0x0000000000007941 */ /* 0x000fea0003800000 */
.L_x_1251:
[----:B------:R-:W-:Y:S05]  /*17cd0*/  BRA `(.L_x_1253) ;  /* 0xffffff0400cc7947 */ /* 0x000fea000383ffff */
.L_x_791:
[----:B------:R-:W-:Y:S01]  /*17ce0*/  BSSY B0, `(.L_x_1254) ;  /* 0x0000007000007945 */ /* 0x000fe20003800000 */
[----:B------:R-:W-:Y:S02]  /*17cf0*/  IMAD.MOV.U32 R51, RZ, RZ, R12 ;  /* 0x000000ffff337224 */ /* 0x000fe400078e000c */
[----:B------:R-:W-:Y:S02]  /*17d00*/  IMAD.MOV.U32 R50, RZ, RZ, 0x10 ;  /* 0x00000010ff327424 */ /* 0x000fe400078e00ff */
[----:B------:R-:W-:-:S07]  /*17d10*/  IMAD.MOV.U32 R52, RZ, RZ, -0x1 ;  /* 0xffffffffff347424 */ /* 0x000fce00078e00ff */
[----:B01234-:R-:W-:Y:S05]  /*17d20*/  WARPSYNC.COLLECTIVE R52, `(.L_x_1255) ;  /* 0x0000000034087348 */ /* 0x01ffea0003c00000 */
[----:B------:R0:W0:Y:S02]  /*17d30*/  SHFL.DOWN P3, R53, R51, R50, R45 ;  /* 0x0800003233357389 */ /* 0x000024000006002d */
[----:B01234-:R-:W-:Y:S05]  /*17d40*/  ENDCOLLECTIVE ;  /* 0x000000000000791b */ /* 0x01ffea0003800000 */
.L_x_1255:
[----:B------:R-:W-:Y:S05]  /*17d50*/  BSYNC B0 ;  /* 0x0000000000007941 */ /* 0x000fea0003800000 */
.L_x_1254:
[----:B------:R-:W-:Y:S02]  /*17d60*/  IMAD.MOV.U32 R51, RZ, RZ, R13 ;  /* 0x000000ffff337224 */ /* 0x000fe400078e000d */
[----:B------:R-:W-:Y:S02]  /*17d70*/  IMAD.MOV.U32 R50, RZ, RZ, 0x10 ;  /* 0x00000010ff327424 */ /* 0x000fe400078e00ff */
[----:B------:R-:W-:Y:S02]  /*17d80*/  IMAD.MOV.U32 R52, RZ, RZ, -0x1 ;  /* 0xffffffffff347424 */ /* 0x000fe400078e00ff */
[----:B------:R-:W-:-:S07]  /*17d90*/  IMAD.MOV.U32 R73, RZ, RZ, R53 ;  /* 0x000000ffff497224 */ /* 0x000fce00078e0035 */
[----:B------:R-:W-:Y:S05]  /*17da0*/  WARPSYNC.COLLECTIVE R52, `(.L_x_1256) ;  /* 0x0000000034087348 */ /* 0x000fea0003c00000 */
[----:B------:R0:W1:Y:S02]  /*17db0*/  SHFL.DOWN P3, R53, R51, R50, R45 ;  /* 0x0800003233357389 */ /* 0x000064000006002d */
[----:B01----:R-:W-:Y:S05]  /*17dc0*/  ENDCOLLECTIVE ;  /* 0x000000000000791b */ /* 0x003fea0003800000 */
.L_x_1256:
[----:B------:R-:W-:Y:S02]  /*17dd0*/  IMAD.MOV.U32 R51, RZ, RZ, R14 ;  /* 0x000000ffff337224 */ /* 0x000fe400078e000e */
[----:B------:R-:W-:-:S07]  /*17de0*/  IMAD.MOV.U32 R75, RZ, RZ, R53 ;  /* 0x000000ffff4b7224 */ /* 0x000fce00078e0035 */
[----:B------:R-:W-:Y:S05]  /*17df0*/  WARPSYNC.COLLECTIVE R52, `(.L_x_1257) ;  /* 0x0000000034087348 */ /* 0x000fea0003c00000 */
[----:B------:R0:W1:Y:S02]  /*17e00*/  SHFL.DOWN P3, R53, R51, R50, R45 ;  /* 0x0800003233357389 */ /* 0x000064000006002d */
[----:B01----:R-:W-:Y:S05]  /*17e10*/  ENDCOLLECTIVE ;  /* 0x000000000000791b */ /* 0x003fea0003800000 */
.L_x_1257:
[----:B------:R-:W-:Y:S02]  /*17e20*/  IMAD.MOV.U32 R51, RZ, RZ, R15 ;  /* 0x000000ffff337224 */ /* 0x000fe400078e000f */
[----:B------:R-:W-:-:S07]  /*17e30*/  IMAD.MOV.U32 R68, RZ, RZ, R53 ;  /* 0x000000ffff447224 */ /* 0x000fce00078e0035 */
[----:B------:R-:W-:Y:S05]  /*17e40*/  WARPSYNC.COLLECTIVE R52, `(.L_x_1258) ;  /* 0x0000000034087348 */ /* 0x000fea0003c00000 */
[----:B------:R0:W1:Y:S02]  /*17e50*/  SHFL.DOWN P3, R53, R51, R50, R45 ;  /* 0x0800003233357389 */ /* 0x000064000006002d */
[----:B01----:R-:W-:Y:S05]  /*17e60*/  ENDCOLLECTIVE ;  /* 0x000000000000791b */ /* 0x003fea0003800000 */
.L_x_1258:
[----:B------:R-:W-:Y:S02]  /*17e70*/  IMAD.MOV.U32 R51, RZ, RZ, R39 ;  /* 0x000000ffff337224 */ /* 0x000fe400078e0027 */
[----:B------:R-:W-:-:S07]  /*17e80*/  IMAD.MOV.U32 R67, RZ, RZ, R53 ;  /* 0x000000ffff437224 */ /* 0x000fce00078e0035 */
[----:B------:R-:W-:Y:S05]  /*17e90*/  WARPSYNC.COLLECTIVE R52, `(.L_x_1259) ;  /* 0x0000000034087348 */ /* 0x000fea0003c00000 */
[----:B------:R0:W1:Y:S02]  /*17ea0*/  SHFL.DOWN P3, R53, R51, R50, R45 ;  /* 0x0800003233357389 */ /* 0x000064000006002d */
[----:B01----:R-:W-:Y:S05]  /*17eb0*/  ENDCOLLECTIVE ;  /* 0x000000000000791b */ /* 0x003fea0003800000 */
.L_x_1259:
[----:B------:R-:W-:Y:S01]  /*17ec0*/  IMAD.MOV.U32 R66, RZ, RZ, R53 ;  /* 0x000000ffff427224 */ /* 0x000fe200078e0035 */
[----:B------:R-:W-:Y:S06]  /*17ed0*/  BRA `(.L_x_1260) ;  /* 0xffffff0400687947 */ /* 0x000fec000383ffff */
.L_x_792:
[----:B------:R-:W-:Y:S01]  /*17ee0*/  BSSY B0, `(.L_x_1261) ;  /* 0x0000007000007945 */ /* 0x000fe20003800000 */
[----:B------:R-:W-:Y:S02]  /*17ef0*/  IMAD.MOV.U32 R51, RZ, RZ, R38 ;  /* 0x000000ffff337224 */ /* 0x000fe400078e0026 */
[----:B------:R-:W-:Y:S02]  /*17f00*/  IMAD.MOV.U32 R50, RZ, RZ, 0x10 ;  /* 0x00000010ff327424 */ /* 0x000fe400078e00ff */
[----:B------:R-:W-:-:S07]  /*17f10*/  IMAD.MOV.U32 R52, RZ, RZ, -0x1 ;  /* 0xffffffffff347424 */ /* 0x000fce00078e00ff */
[----:B01234-:R-:W-:Y:S05]  /*17f20*/  WARPSYNC.COLLECTIVE R52, `(.L_x_1262) ;  /* 0x0000000034087348 */ /* 0x01ffea0003c00000 */
[----:B------:R0:W0:Y:S02]  /*17f30*/  SHFL.DOWN P3, R53, R51, R50, R45 ;  /* 0x0800003233357389 */ /* 0x000024000006002d */
[----:B01234-:R-:W-:Y:S05]  /*17f40*/  ENDCOLLECTIVE ;  /* 0x000000000000791b */ /* 0x01ffea0003800000 */
.L_x_1262:
[----:B------:R-:W-:Y:S05]  /*17f50*/  BSYNC B0 ;  /* 0x0000000000007941 */ /* 0x000fea0003800000 */
.L_x_1261:
[----:B------:R-:W-:Y:S05]  /*17f60*/  BRA `(.L_x_1263) ;  /* 0xffffff04004c7947 */ /* 0x000fea000383ffff */
.L_x_793:
[----:B------:R-:W-:Y:S01]  /*17f70*/  BSSY B0, `(.L_x_1264) ;  /* 0x0000007000007945 */ /* 0x000fe20003800000 */
[----:B------:R-:W-:Y:S02]  /*17f80*/  IMAD.MOV.U32 R51, RZ, RZ, R36 ;  /* 0x000000ffff337224 */ /* 0x000fe400078e0024 */
[----:B------:R-:W-:Y:S02]  /*17f90*/  IMAD.MOV.U32 R50, RZ, RZ, 0x10 ;  /* 0x00000010ff327424 */ /* 0x000fe400078e00ff */
[----:B------:R-:W-:-:S07]  /*17fa0*/  IMAD.MOV.U32 R52, RZ, RZ, -0x1 ;  /* 0xffffffffff347424 */ /* 0x000fce00078e00ff */
[----:B01234-:R-:W-:Y:S05]  /*17fb0*/  WARPSYNC.COLLECTIVE R52, `(.L_x_1265) ;  /* 0x0000000034087348 */ /* 0x01ffea0003c00000 */
[----:B------:R0:W0:Y:S02]  /*17fc0*/  SHFL.DOWN P3, R53, R51, R50, R45 ;  /* 0x0800003233357389 */ /* 0x000024000006002d */
[----:B01234-:R-:W-:Y:S05]  /*17fd0*/  ENDCOLLECTIVE ;  /* 0x000000000000791b */ /* 0x01ffea0003800000 */
.L_x_1265:
[----:B------:R-:W-:Y:S05]  /*17fe0*/  BSYNC B0 ;  /* 0x0000000000007941 */ /* 0x000fea0003800000 */
.L_x_1264:
[----:B------:R-:W-:Y:S05]  /*17ff0*/  BRA `(.L_x_1266) ;  /* 0xffffff0400307947 */ /* 0x000fea000383ffff */
.L_x_794:
[----:B------:R-:W-:Y:S01]  /*18000*/  BSSY B0, `(.L_x_1267) ;  /* 0x0000007000007945 */ /* 0x000fe20003800000 */
[----:B------:R-:W-:Y:S02]  /*18010*/  IMAD.MOV.U32 R51, RZ, RZ, R37 ;  /* 0x000000ffff337224 */ /* 0x000fe400078e0025 */
[----:B------:R-:W-:Y:S02]  /*18020*/  IMAD.MOV.U32 R50, RZ, RZ, 0x10 ;  /* 0x00000010ff327424 */ /* 0x000fe400078e00ff */
[----:B------:R-:W-:-:S07]  /*18030*/  IMAD.MOV.U32 R52, RZ, RZ, -0x1 ;  /* 0xffffffffff347424 */ /* 0x000fce00078e00ff */
[----:B01234-:R-:W-:Y:S05]  /*18040*/  WARPSYNC.COLLECTIVE R52, `(.L_x_1268) ;  /* 0x0000000034087348 */ /* 0x01ffea0003c00000 */
[----:B------:R0:W0:Y:S02]  /*18050*/  SHFL.DOWN P3, R53, R51, R50, R45 ;  /* 0x0800003233357389 */ /* 0x000024000006002d */
[----:B01234-:R-:W-:Y:S05]  /*18060*/  ENDCOLLECTIVE ;  /* 0x000000000000791b */ /* 0x01ffea0003800000 */
.L_x_1268:
[----:B------:R-:W-:Y:S05]  /*18070*/  BSYNC B0 ;  /* 0x0000000000007941 */ /* 0x000fea0003800000 */
.L_x_1267:
[----:B------:R-:W-:Y:S05]  /*18080*/  BRA `(.L_x_1269) ;  /* 0xffffff0400147947 */ /* 0x000fea000383ffff */
.L_x_797:
[----:B------:R-:W-:Y:S01]  /*18090*/  BSSY B0, `(.L_x_1270) ;  /* 0x0000006000007945 */ /* 0x000fe20003800000 */
[----:B------:R-:W-:Y:S01]  /*180a0*/  PLOP3.LUT P2, PT, P0, PT, PT, 0x80, 0x8 ;  /* 0x000000000008781c */ /* 0x000fe2000074f070 */
[----:B------:R-:W-:-:S12]  /*180b0*/  IMAD.MOV.U32 R52, RZ, RZ, -0x1 ;  /* 0xffffffffff347424 */ /* 0x000fd800078e00ff */
[----:B---3--:R-:W-:Y:S05]  /*180c0*/  WARPSYNC.COLLECTIVE R52, `(.L_x_1271) ;  /* 0x0000000034087348 */ /* 0x008fea0003c00000 */
[----:B------:R-:W-:Y:S01]  /*180d0*/  VOTE.ALL P2, P2 ;  /* 0x0000000000ff7806 */ /* 0x000fe20001040000 */
[----:B---3--:R-:W-:-:S12]  /*180e0*/  ENDCOLLECTIVE ;  /* 0x000000000000791b */ /* 0x008fd80003800000 */
.L_x_1271:
[----:B------:R-:W-:Y:S05]  /*180f0*/  BSYNC B0 ;  /* 0x0000000000007941 */ /* 0x000fea0003800000 */
.L_x_1270:
[----:B------:R-:W-:Y:S01]  /*18100*/  PLOP3.LUT P0, PT, P2, PT, PT, 0x80, 0x8 ;  /* 0x000000000008781c */ /* 0x000fe2000170f070 */
[----:B------:R-:W-:-:S12]  /*18110*/  BRA `(.L_x_1272) ;  /* 0xffffff04008c7947 */ /* 0x000fd8000383ffff */
.L_x_879:
[----:B------:R-:W-:Y:S01]  /*18120*/  BSSY B0, `(.L_x_1273) ;  /* 0x0000006000007945 */ /* 0x000fe20003800000 */
[----:B------:R-:W-:Y:S01]  /*18130*/  PLOP3.LUT P2, PT, P2, PT, PT, 0x8, 0x80 ;  /* 0x000000000080781c */ /* 0x000fe2000174e170 */
[----:B------:R-:W-:-:S12]  /*18140*/  IMAD.MOV.U32 R52, RZ, RZ, -0x1 ;  /* 0xffffffffff347424 */ /* 0x000fd800078e00ff */
[----:B0--3--:R-:W-:Y:S05]  /*18150*/  WARPSYNC.COLLECTIVE R52, `(.L_x_1274) ;  /* 0x0000000034087348 */ /* 0x009fea0003c00000 */
[----:B------:R-:W-:Y:S01]  /*18160*/  VOTE.ANY P2, P2 ;  /* 0x0000000000ff7806 */ /* 0x000fe20001040100 */
[----:B0--3--:R-:W-:-:S12]  /*18170*/  ENDCOLLECTIVE ;  /* 0x000000000000791b */ /* 0x009fd80003800000 */
.L_x_1274:
[----:B------:R-:W-:Y:S05]  /*18180*/  BSYNC B0 ;  /* 0x0000000000007941 */ /* 0x000fea0003800000 */
.L_x_1273:
[----:B------:R-:W-:Y:S05]  /*18190*/  BRA `(.L_x_1275) ;  /* 0xffffff8400d47947 */ /* 0x000fea000383ffff */
.L_x_884:
[----:B------:R-:W1:Y:S01]  /*181a0*/  S2R R75, SR_GEMASK ;  /* 0x00000000004b7919 */ /* 0x000e620000003c00 */
[----:B------:R-:W-:Y:S01]  /*181b0*/  BSSY B0, `(.L_x_1276) ;  /* 0x0000006000007945 */ /* 0x000fe20003800000 */
[----:B------:R-:W-:Y:S01]  /*181c0*/  PLOP3.LUT P2, PT, P2, PT, PT, 0x8, 0x80 ;  /* 0x000000000080781c */ /* 0x000fe2000174e170 */
[----:B------:R-:W-:-:S12]  /*181d0*/  IMAD.MOV.U32 R52, RZ, RZ, -0x1 ;  /* 0xffffffffff347424 */ /* 0x000fd800078e00ff */
[----:B01-3-5:R-:W-:Y:S05]  /*181e0*/  WARPSYNC.COLLECTIVE R52, `(.L_x_1277) ;  /* 0x0000000034087348 */ /* 0x02bfea0003c00000 */
[----:B------:R-:W-:Y:S01]  /*181f0*/  VOTE.ANY R52, PT, P2 ;  /* 0x0000000000347806 */ /* 0x000fe200010e0100 */
[----:B01-3-5:R-:W-:Y:S06]  /*18200*/  ENDCOLLECTIVE ;  /* 0x000000000000791b */ /* 0x02bfec0003800000 */
.L_x_1277:
[----:B------:R-:W-:Y:S05]  /*18210*/  BSYNC B0 ;  /* 0x0000000000007941 */ /* 0x000fea0003800000 */
.L_x_1276:
        /* <DEDUP_REMOVED lines=10> */
.L_x_1278:
[----:B------:R-:W-:Y:S02]  /*182c0*/  IMAD.MOV.U32 R51, RZ, RZ, R44 ;  /* 0x000000ffff337224 */ /* 0x000fe400078e002c */
[----:B------:R-:W-:-:S07]  /*182d0*/  IMAD.MOV.U32 R38, RZ, RZ, R53 ;  /* 0x000000ffff267224 */ /* 0x000fce00078e0035 */
[----:B------:R-:W-:Y:S05]  /*182e0*/  WARPSYNC.COLLECTIVE R52, `(.L_x_1279) ;  /* 0x0000000034087348 */ /* 0x000fea0003c00000 */
[----:B------:R0:W1:Y:S02]  /*182f0*/  SHFL.DOWN P3, R53, R51, R50, R45 ;  /* 0x0800003233357389 */ /* 0x000064000006002d */
[----:B01----:R-:W-:Y:S05]  /*18300*/  ENDCOLLECTIVE ;  /* 0x000000000000791b */ /* 0x003fea0003800000 */
.L_x_1279:
[----:B------:R-:W-:Y:S01]  /*18310*/  IMAD.MOV.U32 R39, RZ, RZ, R53 ;  /* 0x000000ffff277224 */ /* 0x000fe200078e0035 */
[----:B------:R-:W-:Y:S06]  /*18320*/  BRA `(.L_x_1280) ;  /* 0xffffff8800ec7947 */ /* 0x000fec000383ffff */
.L_x_885:
[----:B------:R-:W-:Y:S01]  /*18330*/  BSSY B0, `(.L_x_1281) ;  /* 0x0000007000007945 */ /* 0x000fe20003800000 */
[----:B------:R-:W-:Y:S02]  /*18340*/  IMAD.MOV.U32 R51, RZ, RZ, R5 ;  /* 0x000000ffff337224 */ /* 0x000fe400078e0005 */
[----:B------:R-:W-:Y:S02]  /*18350*/  IMAD.MOV.U32 R50, RZ, RZ, 0x1 ;  /* 0x00000001ff327424 */ /* 0x000fe400078e00ff */
[----:B------:R-:W-:-:S07]  /*18360*/  IMAD.MOV.U32 R52, RZ, RZ, -0x1 ;  /* 0xffffffffff347424 */ /* 0x000fce00078e00ff */
[----:B012345:R-:W-:Y:S05]  /*18370*/  WARPSYNC.COLLECTIVE R52, `(.L_x_1282) ;  /* 0x0000000034087348 */ /* 0x03ffea0003c00000 */
[----:B------:R0:W0:Y:S02]  /*18380*/  SHFL.DOWN P3, R53, R51, R50, R45 ;  /* 0x0800003233357389 */ /* 0x000024000006002d */
[----:B012345:R-:W-:Y:S05]  /*18390*/  ENDCOLLECTIVE ;  /* 0x000000000000791b */ /* 0x03ffea0003800000 */
.L_x_1282:
[----:B------:R-:W-:Y:S05]  /*183a0*/  BSYNC B0 ;  /* 0x0000000000007941 */ /* 0x000fea0003800000 */
.L_x_1281:
[----:B------:R-:W-:Y:S05]  /*183b0*/  BRA `(.L_x_1283) ;  /* 0xffffff8800d07947 */ /* 0x000fea000383ffff */
.L_x_886:
[----:B------:R-:W-:Y:S01]  /*183c0*/  BSSY B0, `(.L_x_1284) ;  /* 0x0000007000007945 */ /* 0x000fe20003800000 */
[----:B------:R-:W-:Y:S02]  /*183d0*/  IMAD.MOV.U32 R51, RZ, RZ, R6 ;  /* 0x000000ffff337224 */ /* 0x000fe400078e0006 */
[----:B------:R-:W-:Y:S02]  /*183e0*/  IMAD.MOV.U32 R50, RZ, RZ, 0x1 ;  /* 0x00000001ff327424 */ /* 0x000fe400078e00ff */
[----:B------:R-:W-:-:S07]  /*183f0*/  IMAD.MOV.U32 R52, RZ, RZ, -0x1 ;  /* 0xffffffffff347424 */ /* 0x000fce00078e00ff */
[----:B012345:R-:W-:Y:S05]  /*18400*/  WARPSYNC.COLLECTIVE R52, `(.L_x_1285) ;  /* 0x0000000034087348 */ /* 0x03ffea0003c00000 */
[----:B------:R0:W0:Y:S02]  /*18410*/  SHFL.DOWN P3, R53, R51, R50, R45 ;  /* 0x0800003233357389 */ /* 0x000024000006002d */
[----:B012345:R-:W-:Y:S05]  /*18420*/  ENDCOLLECTIVE ;  /* 0x000000000000791b */ /* 0x03ffea0003800000 */
.L_x_1285:
[----:B------:R-:W-:Y:S05]  /*18430*/  BSYNC B0 ;  /* 0x0000000000007941 */ /* 0x000fea0003800000 */
.L_x_1284:
[----:B------:R-:W-:Y:S05]  /*18440*/  BRA `(.L_x_1286) ;  /* 0xffffff8800b47947 */ /* 0x000fea000383ffff */
.L_x_887:
[----:B------:R-:W-:Y:S01]  /*18450*/  BSSY B0, `(.L_x_1287) ;  /* 0x0000007000007945 */ /* 0x000fe20003800000 */
[----:B-----5:R-:W-:Y:S02]  /*18460*/  IMAD.MOV.U32 R51, RZ, RZ, R8 ;  /* 0x000000ffff337224 */ /* 0x020fe400078e0008 */
[----:B------:R-:W-:Y:S02]  /*18470*/  IMAD.MOV.U32 R50, RZ, RZ, 0x1 ;  /* 0x00000001ff327424 */ /* 0x000fe400078e00ff */
[----:B------:R-:W-:-:S07]  /*18480*/  IMAD.MOV.U32 R52, RZ, RZ, -0x1 ;  /* 0xffffffffff347424 */ /* 0x000fce00078e00ff */
[----:B01234-:R-:W-:Y:S05]  /*18490*/  WARPSYNC.COLLECTIVE R52, `(.L_x_1288) ;  /* 0x0000000034087348 */ /* 0x01ffea0003c00000 */
[----:B------:R0:W0:Y:S02]  /*184a0*/  SHFL.DOWN P3, R53, R51, R50, R45 ;  /* 0x0800003233357389 */ /* 0x000024000006002d */
[----:B01234-:R-:W-:Y:S05]  /*184b0*/  ENDCOLLECTIVE ;  /* 0x000000000000791b */ /* 0x01ffea0003800000 */
.L_x_1288:
[----:B------:R-:W-:Y:S05]  /*184c0*/  BSYNC B0 ;  /* 0x0000000000007941 */ /* 0x000fea0003800000 */
.L_x_1287:
[----:B------:R-:W-:Y:S02]  /*184d0*/  IMAD.MOV.U32 R51, RZ, RZ, R9 ;  /* 0x000000ffff337224 */ /* 0x000fe400078e0009 */
[----:B------:R-:W-:Y:S02]  /*184e0*/  IMAD.MOV.U32 R50, RZ, RZ, 0x1 ;  /* 0x00000001ff327424 */ /* 0x000fe400078e00ff */
[----:B------:R-:W-:Y:S02]  /*184f0*/  IMAD.MOV.U32 R52, RZ, RZ, -0x1 ;  /* 0xffffffffff347424 */ /* 0x000fe400078e00ff */
[----:B------:R-:W-:-:S07]  /*18500*/  IMAD.MOV.U32 R36, RZ, RZ, R53 ;  /* 0x000000ffff247224 */ /* 0x000fce00078e0035 */
[----:B------:R-:W-:Y:S05]  /*18510*/  WARPSYNC.COLLECTIVE R52, `(.L_x_1289) ;  /* 0x0000000034087348 */ /* 0x000fea0003c00000 */
[----:B------:R0:W1:Y:S02]  /*18520*/  SHFL.DOWN P3, R53, R51, R50, R45 ;  /* 0x0800003233357389 */ /* 0x000064000006002d */
[----:B01----:R-:W-:Y:S05]  /*18530*/  ENDCOLLECTIVE ;  /* 0x000000000000791b */ /* 0x003fea0003800000 */
.L_x_1289:
[----:B------:R-:W-:Y:S02]  /*18540*/  IMAD.MOV.U32 R51, RZ, RZ, R10 ;  /* 0x000000ffff337224 */ /* 0x000fe400078e000a */
[----:B------:R-:W-:-:S07]  /*18550*/  IMAD.MOV.U32 R37, RZ, RZ, R53 ;  /* 0x000000ffff257224 */ /* 0x000fce00078e0035 */
[----:B------:R-:W-:Y:S05]  /*18560*/  WARPSYNC.COLLECTIVE R52, `(.L_x_1290) ;  /* 0x0000000034087348 */ /* 0x000fea0003c00000 */
[----:B------:R0:W1:Y:S02]  /*18570*/  SHFL.DOWN P3, R53, R51, R50, R45 ;  /* 0x0800003233357389 */ /* 0x000064000006002d */
[----:B01----:R-:W-:Y:S05]  /*18580*/  ENDCOLLECTIVE ;  /* 0x000000000000791b */ /* 0x003fea0003800000 */
.L_x_1290:
[----:B------:R-:W-:Y:S02]  /*18590*/  IMAD.MOV.U32 R51, RZ, RZ, R11 ;  /* 0x000000ffff337224 */ /* 0x000fe400078e000b */
[----:B------:R-:W-:-:S07]  /*185a0*/  IMAD.MOV.U32 R26, RZ, RZ, R53 ;  /* 0x000000ffff1a7224 */ /* 0x000fce00078e0035 */
[----:B------:R-:W-:Y:S05]  /*185b0*/  WARPSYNC.COLLECTIVE R52, `(.L_x_1291) ;  /* 0x0000000034087348 */ /* 0x000fea0003c00000 */
[----:B------:R0:W1:Y:S02]  /*185c0*/  SHFL.DOWN P3, R53, R51, R50, R45 ;  /* 0x0800003233357389 */ /* 0x000064000006002d */
[----:B01----:R-:W-:Y:S05]  /*185d0*/  ENDCOLLECTIVE ;  /* 0x000000000000791b */ /* 0x003fea0003800000 */
.L_x_1291:
[----:B------:R-:W-:Y:S02]  /*185e0*/  IMAD.MOV.U32 R51, RZ, RZ, R24 ;  /* 0x000000ffff337224 */ /* 0x000fe400078e0018 */
[----:B------:R-:W-:-:S07]  /*185f0*/  IMAD.MOV.U32 R27, RZ, RZ, R53 ;  /* 0x000000ffff1b7224 */ /* 0x000fce00078e0035 */
[----:B------:R-:W-:Y:S05]  /*18600*/  WARPSYNC.COLLECTIVE R52, `(.L_x_1292) ;  /* 0x0000000034087348 */ /* 0x000fea0003c00000 */
[----:B------:R0:W1:Y:S02]  /*18610*/  SHFL.DOWN P3, R53, R51, R50, R45 ;  /* 0x0800003233357389 */ /* 0x000064000006002d */
[----:B01----:R-:W-:Y:S05]  /*18620*/  ENDCOLLECTIVE ;  /* 0x000000000000791b */ /* 0x003fea0003800000 */
.L_x_1292:
[----:B------:R-:W-:Y:S01]  /*18630*/  IMAD.MOV.U32 R25, RZ, RZ, R53 ;  /* 0x000000ffff197224 */ /* 0x000fe200078e0035 */
[----:B------:R-:W-:Y:S06]  /*18640*/  BRA `(.L_x_1293) ;  /* 0xffffff8800507947 */ /* 0x000fec000383ffff */
.L_x_888:
[----:B------:R-:W-:Y:S01]  /*18650*/  BSSY B0, `(.L_x_1294) ;  /* 0x0000007000007945 */ /* 0x000fe20003800000 */
[----:B------:R-:W-:Y:S02]  /*18660*/  IMAD.MOV.U32 R51, RZ, RZ, R29 ;  /* 0x000000ffff337224 */ /* 0x000fe400078e001d */
[----:B------:R-:W-:Y:S02]  /*18670*/  IMAD.MOV.U32 R50, RZ, RZ, 0x1 ;  /* 0x00000001ff327424 */ /* 0x000fe400078e00ff */
[----:B------:R-:W-:-:S07]  /*18680*/  IMAD.MOV.U32 R52, RZ, RZ, -0x1 ;  /* 0xffffffffff347424 */ /* 0x000fce00078e00ff */
[----:B01234-:R-:W-:Y:S05]  /*18690*/  WARPSYNC.COLLECTIVE R52, `(.L_x_1295) ;  /* 0x0000000034087348 */ /* 0x01ffea0003c00000 */
[----:B------:R0:W0:Y:S02]  /*186a0*/  SHFL.DOWN P3, R53, R51, R50, R45 ;  /* 0x0800003233357389 */ /* 0x000024000006002d */
[----:B01234-:R-:W-:Y:S05]  /*186b0*/  ENDCOLLECTIVE ;  /* 0x000000000000791b */ /* 0x01ffea0003800000 */
.L_x_1295:
[----:B------:R-:W-:Y:S05]  /*186c0*/  BSYNC B0 ;  /* 0x0000000000007941 */ /* 0x000fea0003800000 */
.L_x_1294:
[----:B------:R-:W-:Y:S05]  /*186d0*/  BRA `(.L_x_1296) ;  /* 0xffffff8800387947 */ /* 0x000fea000383ffff */
.L_x_889:
[----:B------:R-:W-:Y:S01]  /*186e0*/  BSSY B0, `(.L_x_1297) ;  /* 0x0000007000007945 */ /* 0x000fe20003800000 */
[----:B------:R-:W-:Y:S02]  /*186f0*/  IMAD.MOV.U32 R51, RZ, RZ, R7 ;  /* 0x000000ffff337224 */ /* 0x000fe400078e0007 */
[----:B------:R-:W-:Y:S02]  /*18700*/  IMAD.MOV.U32 R50, RZ, RZ, 0x1 ;  /* 0x00000001ff327424 */ /* 0x000fe400078e00ff */
[----:B------:R-:W-:-:S07]  /*18710*/  IMAD.MOV.U32 R52, RZ, RZ, -0x1 ;  /* 0xffffffffff347424 */ /* 0x000fce00078e00ff */
[----:B01234-:R-:W-:Y:S05]  /*18720*/  WARPSYNC.COLLECTIVE R52, `(.L_x_1298) ;  /* 0x0000000034087348 */ /* 0x01ffea0003c00000 */
[----:B------:R0:W0:Y:S02]  /*18730*/  SHFL.DOWN P3, R53, R51, R50, R45 ;  /* 0x0800003233357389 */ /* 0x000024000006002d */
[----:B01234-:R-:W-:Y:S05]  /*18740*/  ENDCOLLECTIVE ;  /* 0x000000000000791b */ /* 0x01ffea0003800000 */
.L_x_1298:
[----:B------:R-:W-:Y:S05]  /*18750*/  BSYNC B0 ;  /* 0x0000000000007941 */ /* 0x000fea0003800000 */
.L_x_1297:
[----:B------:R-:W-:Y:S05]  /*18760*/  BRA `(.L_x_1299) ;  /* 0xffffff88001c7947 */ /* 0x000fea000383ffff */
.L_x_890:
[----:B------:R-:W-:Y:S01]  /*18770*/  BSSY B0, `(.L_x_1300) ;  /* 0x0000007000007945 */ /* 0x000fe20003800000 */
[----:B------:R-:W-:Y:S02]  /*18780*/  IMAD.MOV.U32 R51, RZ, RZ, R28 ;  /* 0x000000ffff337224 */ /* 0x000fe400078e001c */
[----:B------:R-:W-:Y:S02]  /*18790*/  IMAD.MOV.U32 R50, RZ, RZ, 0x1 ;  /* 0x00000001ff327424 */ /* 0x000fe400078e00ff */
[----:B------:R-:W-:-:S07]  /*187a0*/  IMAD.MOV.U32 R52, RZ, RZ, -0x1 ;  /* 0xffffffffff347424 */ /* 0x000fce00078e00ff */
[----:B01234-:R-:W-:Y:S05]  /*187b0*/  WARPSYNC.COLLECTIVE R52, `(.L_x_1301) ;  /* 0x0000000034087348 */ /* 0x01ffea0003c00000 */
[----:B------:R0:W0:Y:S02]  /*187c0*/  SHFL.DOWN P3, R53, R51, R50, R45 ;  /* 0x0800003233357389 */ /* 0x000024000006002d */
[----:B01234-:R-:W-:Y:S05]  /*187d0*/  ENDCOLLECTIVE ;  /* 0x000000000000791b */ /* 0x01ffea0003800000 */
.L_x_1301:
[----:B------:R-:W-:Y:S05]  /*187e0*/  BSYNC B0 ;  /* 0x0000000000007941 */ /* 0x000fea0003800000 */
.L_x_1300:
[----:B------:R-:W-:Y:S05]  /*187f0*/  BRA `(.L_x_1302) ;  /* 0xffffff8800007947 */ /* 0x000fea000383ffff */
.L_x_893:
[----:B------:R-:W-:Y:S01]  /*18800*/  BSSY B0, `(.L_x_1303) ;  /* 0x0000007000007945 */ /* 0x000fe20003800000 */
[----:B------:R-:W-:Y:S02]  /*18810*/  IMAD.MOV.U32 R51, RZ, RZ, R35 ;  /* 0x000000ffff337224 */ /* 0x000fe400078e0023 */
[----:B------:R-:W-:Y:S02]  /*18820*/  IMAD.MOV.U32 R50, RZ, RZ, 0x2 ;  /* 0x00000002ff327424 */ /* 0x000fe400078e00ff */
[----:B------:R-:W-:-:S07]  /*18830*/  IMAD.MOV.U32 R52, RZ, RZ, -0x1 ;  /* 0xffffffffff347424 */ /* 0x000fce00078e00ff */
[----:B01234-:R-:W-:Y:S05]  /*18840*/  WARPSYNC.COLLECTIVE R52, `(.L_x_1304) ;  /* 0x0000000034087348 */ /* 0x01ffea0003c00000 */
[----:B------:R0:W0:Y:S02]  /*18850*/  SHFL.DOWN P3, R53, R51, R50, R45 ;  /* 0x0800003233357389 */ /* 0x000024000006002d */
[----:B01234-:R-:W-:Y:S05]  /*18860*/  ENDCOLLECTIVE ;  /* 0x000000000000791b */ /* 0x01ffea0003800000 */
.L_x_1304:
[----:B------:R-:W-:Y:S05]  /*18870*/  BSYNC B0 ;  /* 0x0000000000007941 */ /* 0x000fea0003800000 */
.L_x_1303:
[----:B------:R-:W-:Y:S02]  /*18880*/  IMAD.MOV.U32 R51, RZ, RZ, R44 ;  /* 0x000000ffff337224 */ /* 0x000fe400078e002c */
[----:B------:R-:W-:Y:S02]  /*18890*/  IMAD.MOV.U32 R50, RZ, RZ, 0x2 ;  /* 0x00000002ff327424 */ /* 0x000fe400078e00ff */
[----:B------:R-:W-:Y:S02]  /*188a0*/  IMAD.MOV.U32 R52, RZ, RZ, -0x1 ;  /* 0xffffffffff347424 */ /* 0x000fe400078e00ff */
[----:B------:R-:W-:-:S07]  /*188b0*/  IMAD.MOV.U32 R38, RZ, RZ, R53 ;  /* 0x000000ffff267224 */ /* 0x000fce00078e0035 */
[----:B------:R-:W-:Y:S05]  /*188c0*/  WARPSYNC.COLLECTIVE R52, `(.L_x_1305) ;  /* 0x0000000034087348 */ /* 0x000fea0003c00000 */
[----:B------:R0:W1:Y:S02]  /*188d0*/  SHFL.DOWN P3, R53, R51, R50, R45 ;  /* 0x0800003233357389 */ /* 0x000064000006002d */
[----:B01----:R-:W-:Y:S05]  /*188e0*/  ENDCOLLECTIVE ;  /* 0x000000000000791b */ /* 0x003fea0003800000 */
.L_x_1305:
[----:B------:R-:W-:Y:S01]  /*188f0*/  IMAD.MOV.U32 R25, RZ, RZ, R53 ;  /* 0x000000ffff197224 */ /* 0x000fe200078e0035 */
[----:B------:R-:W-:Y:S06]  /*18900*/  BRA `(.L_x_1306) ;  /* 0xffffff8800047947 */ /* 0x000fec000383ffff */
.L_x_894:
[----:B------:R-:W-:Y:S01]  /*18910*/  BSSY B0, `(.L_x_1307) ;  /* 0x0000007000007945 */ /* 0x000fe20003800000 */
[----:B------:R-:W-:Y:S02]  /*18920*/  IMAD.MOV.U32 R51, RZ, RZ, R5 ;  /* 0x000000ffff337224 */ /* 0x000fe400078e0005 */
[----:B------:R-:W-:Y:S02]  /*18930*/  IMAD.MOV.U32 R50, RZ, RZ, 0x2 ;  /* 0x00000002ff327424 */ /* 0x000fe400078e00ff */
[----:B------:R-:W-:-:S07]  /*18940*/  IMAD.MOV.U32 R52, RZ, RZ, -0x1 ;  /* 0xffffffffff347424 */ /* 0x000fce00078e00ff */
[----:B01234-:R-:W-:Y:S05]  /*18950*/  WARPSYNC.COLLECTIVE R52, `(.L_x_1308) ;  /* 0x0000000034087348 */ /* 0x01ffea0003c00000 */
[----:B------:R0:W0:Y:S02]  /*18960*/  SHFL.DOWN P3, R53, R51, R50, R45 ;  /* 0x0800003233357389 */ /* 0x000024000006002d */
[----:B01234-:R-:W-:Y:S05]  /*18970*/  ENDCOLLECTIVE ;  /* 0x000000000000791b */ /* 0x01ffea0003800000 */
.L_x_1308:
[----:B------:R-:W-:Y:S05]  /*18980*/  BSYNC B0 ;  /* 0x0000000000007941 */ /* 0x000fea0003800000 */
.L_x_1307:
[----:B------:R-:W-:Y:S05]  /*18990*/  BRA `(.L_x_1309) ;  /* 0xffffff8400e87947 */ /* 0x000fea000383ffff */
.L_x_895:
[----:B------:R-:W-:Y:S01]  /*189a0*/  BSSY B0, `(.L_x_1310) ;  /* 0x0000007000007945 */ /* 0x000fe20003800000 */
[----:B------:R-:W-:Y:S02]  /*189b0*/  IMAD.MOV.U32 R51, RZ, RZ, R6 ;  /* 0x000000ffff337224 */ /* 0x000fe400078e0006 */
[----:B------:R-:W-:Y:S02]  /*189c0*/  IMAD.MOV.U32 R50, RZ, RZ, 0x2 ;  /* 0x00000002ff327424 */ /* 0x000fe400078e00ff */
[----:B------:R-:W-:-:S07]  /*189d0*/  IMAD.MOV.U32 R52, RZ, RZ, -0x1 ;  /* 0xffffffffff347424 */ /* 0x000fce00078e00ff */
[----:B01234-:R-:W-:Y:S05]  /*189e0*/  WARPSYNC.COLLECTIVE R52, `(.L_x_1311) ;  /* 0x0000000034087348 */ /* 0x01ffea0003c00000 */
[----:B------:R0:W0:Y:S02]  /*189f0*/  SHFL.DOWN P3, R53, R51, R50, R45 ;  /* 0x0800003233357389 */ /* 0x000024000006002d */
[----:B01234-:R-:W-:Y:S05]  /*18a00*/  ENDCOLLECTIVE ;  /* 0x000000000000791b */ /* 0x01ffea0003800000 */
.L_x_1311:
[----:B------:R-:W-:Y:S05]  /*18a10*/  BSYNC B0 ;  /* 0x0000000000007941 */ /* 0x000fea0003800000 */
.L_x_1310:
[----:B------:R-:W-:Y:S05]  /*18a20*/  BRA `(.L_x_1312) ;  /* 0xffffff8400cc7947 */ /* 0x000fea000383ffff */
.L_x_896:
[----:B------:R-:W-:Y:S01]  /*18a30*/  BSSY B0, `(.L_x_1313) ;  /* 0x0000007000007945 */ /* 0x000fe20003800000 */
[----:B------:R-:W-:Y:S02]  /*18a40*/  IMAD.MOV.U32 R51, RZ, RZ, R8 ;  /* 0x000000ffff337224 */ /* 0x000fe400078e0008 */
[----:B------:R-:W-:Y:S02]  /*18a50*/  IMAD.MOV.U32 R50, RZ, RZ, 0x2 ;  /* 0x00000002ff327424 */ /* 0x000fe400078e00ff */
[----:B------:R-:W-:-:S07]  /*18a60*/  IMAD.MOV.U32 R52, RZ, RZ, -0x1 ;  /* 0xffffffffff347424 */ /* 0x000fce00078e00ff */
[----:B01234-:R-:W-:Y:S05]  /*18a70*/  WARPSYNC.COLLECTIVE R52, `(.L_x_1314) ;  /* 0x0000000034087348 */ /* 0x01ffea0003c00000 */
[----:B------:R0:W0:Y:S02]  /*18a80*/  SHFL.DOWN P3, R53, R51, R50, R45 ;  /* 0x0800003233357389 */ /* 0x000024000006002d */
[----:B01234-:R-:W-:Y:S05]  /*18a90*/  ENDCOLLECTIVE ;  /* 0x000000000000791b */ /* 0x01ffea0003800000 */
.L_x_1314:
[----:B------:R-:W-:Y:S05]  /*18aa0*/  BSYNC B0 ;  /* 0x0000000000007941 */ /* 0x000fea0003800000 */
.L_x_1313:
[----:B------:R-:W-:Y:S02]  /*18ab0*/  IMAD.MOV.U32 R51, RZ, RZ, R9 ;  /* 0x000000ffff337224 */ /* 0x000fe400078e0009 */
[----:B------:R-:W-:Y:S02]  /*18ac0*/  IMAD.MOV.U32 R50, RZ, RZ, 0x2 ;  /* 0x00000002ff327424 */ /* 0x000fe400078e00ff */
[----:B------:R-:W-:Y:S02]  /*18ad0*/  IMAD.MOV.U32 R52, RZ, RZ, -0x1 ;  /* 0xffffffffff347424 */ /* 0x000fe400078e00ff */
[----:B------:R-:W-:-:S07]  /*18ae0*/  IMAD.MOV.U32 R36, RZ, RZ, R53 ;  /* 0x000000ffff247224 */ /* 0x000fce00078e0035 */
[----:B------:R-:W-:Y:S05]  /*18af0*/  WARPSYNC.COLLECTIVE R52, `(.L_x_1315) ;  /* 0x0000000034087348 */ /* 0x000fea0003c00000 */
[----:B------:R0:W1:Y:S02]  /*18b00*/  SHFL.DOWN P3, R53, R51, R50, R45 ;  /* 0x0800003233357389 */ /* 0x000064000006002d */
[----:B01----:R-:W-:Y:S05]  /*18b10*/  ENDCOLLECTIVE ;  /* 0x000000000000791b */ /* 0x003fea0003800000 */
.L_x_1315:
[----:B------:R-:W-:Y:S02]  /*18b20*/  IMAD.MOV.U32 R51, RZ, RZ, R10 ;  /* 0x000000ffff337224 */ /* 0x000fe400078e000a */
[----:B------:R-:W-:-:S07]  /*18b30*/  IMAD.MOV.U32 R37, RZ, RZ, R53 ;  /* 0x000000ffff257224 */ /* 0x000fce00078e0035 */
[----:B------:R-:W-:Y:S05]  /*18b40*/  WARPSYNC.COLLECTIVE R52, `(.L_x_1316) ;  /* 0x0000000034087348 */ /* 0x000fea0003c00000 */
[----:B------:R0:W1:Y:S02]  /*18b50*/  SHFL.DOWN P3, R53, R51, R50, R45 ;  /* 0x0800003233357389 */ /* 0x000064000006002d */
[----:B01----:R-:W-:Y:S05]  /*18b60*/  ENDCOLLECTIVE ;  /* 0x000000000000791b */ /* 0x003fea0003800000 */
.L_x_1316:
[----:B------:R-:W-:Y:S02]  /*18b70*/  IMAD.MOV.U32 R51, RZ, RZ, R11 ;  /* 0x000000ffff337224 */ /* 0x000fe400078e000b */
[----:B------:R-:W-:-:S07]  /*18b80*/  IMAD.MOV.U32 R26, RZ, RZ, R53 ;  /* 0x000000ffff1a7224 */ /* 0x000fce00078e0035 */
[----:B------:R-:W-:Y:S05]  /*18b90*/  WARPSYNC.COLLECTIVE R52, `(.L_x_1317) ;  /* 0x0000000034087348 */ /* 0x000fea0003c00000 */
[----:B------:R0:W1:Y:S02]  /*18ba0*/  SHFL.DOWN P3, R53, R51, R50, R45 ;  /* 0x0800003233357389 */ /* 0x000064000006002d */
[----:B01----:R-:W-:Y:S05]  /*18bb0*/  ENDCOLLECTIVE ;  /* 0x000000000000791b */ /* 0x003fea0003800000 */
.L_x_1317:
[----:B------:R-:W-:Y:S02]  /*18bc0*/  IMAD.MOV.U32 R51, RZ, RZ, R24 ;  /* 0x000000ffff337224 */ /* 0x000fe400078e0018 */
[----:B------:R-:W-:-:S07]  /*18bd0*/  IMAD.MOV.U32 R27, RZ, RZ, R53 ;  /* 0x000000ffff1b7224 */ /* 0x000fce00078e0035 */
[----:B------:R-:W-:Y:S05]  /*18be0*/  WARPSYNC.COLLECTIVE R52, `(.L_x_1318) ;  /* 0x0000000034087348 */ /* 0x000fea0003c00000 */
[----:B------:R0:W1:Y:S02]  /*18bf0*/  SHFL.DOWN P3, R53, R51, R50, R45 ;  /* 0x0800003233357389 */ /* 0x000064000006002d */
[----:B01----:R-:W-:Y:S05]  /*18c00*/  ENDCOLLECTIVE ;  /* 0x000000000000791b */ /* 0x003fea0003800000 */
.L_x_1318:
[----:B------:R-:W-:Y:S01]  /*18c10*/  IMAD.MOV.U32 R39, RZ, RZ, R53 ;  /* 0x000000ffff277224 */ /* 0x000fe200078e0035 */
[----:B------:R-:W-:Y:S06]  /*18c20*/  BRA `(.L_x_1319) ;  /* 0xffffff8400687947 */ /* 0x000fec000383ffff */
.L_x_897:
[----:B------:R-:W-:Y:S01]  /*18c30*/  BSSY B0, `(.L_x_1320) ;  /* 0x0000007000007945 */ /* 0x000fe20003800000 */
[----:B------:R-:W-:Y:S02]  /*18c40*/  IMAD.MOV.U32 R51, RZ, RZ, R29 ;  /* 0x000000ffff337224 */ /* 0x000fe400078e001d */
[----:B------:R-:W-:Y:S02]  /*18c50*/  IMAD.MOV.U32 R50, RZ, RZ, 0x2 ;  /* 0x00000002ff327424 */ /* 0x000fe400078e00ff */
[----:B------:R-:W-:-:S07]  /*18c60*/  IMAD.MOV.U32 R52, RZ, RZ, -0x1 ;  /* 0xffffffffff347424 */ /* 0x000fce00078e00ff */
[----:B01234-:R-:W-:Y:S05]  /*18c70*/  WARPSYNC.COLLECTIVE R52, `(.L_x_1321) ;  /* 0x0000000034087348 */ /* 0x01ffea0003c00000 */
[----:B------:R0:W0:Y:S02]  /*18c80*/  SHFL.DOWN P3, R53, R51, R50, R45 ;  /* 0x0800003233357389 */ /* 0x000024000006002d */
[----:B01234-:R-:W-:Y:S05]  /*18c90*/  ENDCOLLECTIVE ;  /* 0x000000000000791b */ /* 0x01ffea0003800000 */
.L_x_1321:
[----:B------:R-:W-:Y:S05]  /*18ca0*/  BSYNC B0 ;  /* 0x0000000000007941 */ /* 0x000fea0003800000 */
.L_x_1320:
[----:B------:R-:W-:Y:S05]  /*18cb0*/  BRA `(.L_x_1322) ;  /* 0xffffff8400547947 */ /* 0x000fea000383ffff */
.L_x_898:
[----:B------:R-:W-:Y:S01]  /*18cc0*/  BSSY B0, `(.L_x_1323) ;  /* 0x0000007000007945 */ /* 0x000fe20003800000 */
[----:B------:R-:W-:Y:S02]  /*18cd0*/  IMAD.MOV.U32 R51, RZ, RZ, R7 ;  /* 0x000000ffff337224 */ /* 0x000fe400078e0007 */
[----:B------:R-:W-:Y:S02]  /*18ce0*/  IMAD.MOV.U32 R50, RZ, RZ, 0x2 ;  /* 0x00000002ff327424 */ /* 0x000fe400078e00ff */
[----:B------:R-:W-:-:S07]  /*18cf0*/  IMAD.MOV.U32 R52, RZ, RZ, -0x1 ;  /* 0xffffffffff347424 */ /* 0x000fce00078e00ff */
[----:B01234-:R-:W-:Y:S05]  /*18d00*/  WARPSYNC.COLLECTIVE R52, `(.L_x_1324) ;  /* 0x0000000034087348 */ /* 0x01ffea0003c00000 */
[----:B------:R0:W0:Y:S02]  /*18d10*/  SHFL.DOWN P3, R53, R51, R50, R45 ;  /* 0x0800003233357389 */ /* 0x000024000006002d */
[----:B01234-:R-:W-:Y:S05]  /*18d20*/  ENDCOLLECTIVE ;  /* 0x000000000000791b */ /* 0x01ffea0003800000 */
.L_x_1324:
[----:B------:R-:W-:Y:S05]  /*18d30*/  BSYNC B0 ;  /* 0x0000000000007941 */ /* 0x000fea0003800000 */
.L_x_1323:
[----:B------:R-:W-:Y:S05]  /*18d40*/  BRA `(.L_x_1325) ;  /* 0xffffff8400387947 */ /* 0x000fea000383ffff */
.L_x_899:
[----:B------:R-:W-:Y:S01]  /*18d50*/  BSSY B0, `(.L_x_1326) ;  /* 0x0000007000007945 */ /* 0x000fe20003800000 */
[----:B------:R-:W-:Y:S02]  /*18d60*/  IMAD.MOV.U32 R51, RZ, RZ, R28 ;  /* 0x000000ffff337224 */ /* 0x000fe400078e001c */
[----:B------:R-:W-:Y:S02]  /*18d70*/  IMAD.MOV.U32 R50, RZ, RZ, 0x2 ;  /* 0x00000002ff327424 */ /* 0x000fe400078e00ff */
[----:B------:R-:W-:-:S07]  /*18d80*/  IMAD.MOV.U32 R52, RZ, RZ, -0x1 ;  /* 0xffffffffff347424 */ /* 0x000fce00078e00ff */
[----:B01234-:R-:W-:Y:S05]  /*18d90*/  WARPSYNC.COLLECTIVE R52, `(.L_x_1327) ;  /* 0x0000000034087348 */ /* 0x01ffea0003c00000 */
[----:B------:R0:W0:Y:S02]  /*18da0*/  SHFL.DOWN P3, R53, R51, R50, R45 ;  /* 0x0800003233357389 */ /* 0x000024000006002d */
[----:B01234-:R-:W-:Y:S05]  /*18db0*/  ENDCOLLECTIVE ;  /* 0x000000000000791b */ /* 0x01ffea0003800000 */
.L_x_1327:
[----:B------:R-:W-:Y:S05]  /*18dc0*/  BSYNC B0 ;  /* 0x0000000000007941 */ /* 0x000fea0003800000 */
.L_x_1326:
[----:B------:R-:W-:Y:S05]  /*18dd0*/  BRA `(.L_x_1328) ;  /* 0xffffff84001c7947 */ /* 0x000fea000383ffff */
.L_x_902:
[----:B------:R-:W-:Y:S01]  /*18de0*/  BSSY B0, `(.L_x_1329) ;  /* 0x0000007000007945 */ /* 0x000fe20003800000 */
[----:B------:R-:W-:Y:S02]  /*18df0*/  IMAD.MOV.U32 R51, RZ, RZ, R35 ;  /* 0x000000ffff337224 */ /* 0x000fe400078e0023 */
[----:B------:R-:W-:Y:S02]  /*18e00*/  IMAD.MOV.U32 R50, RZ, RZ, 0x4 ;  /* 0x00000004ff327424 */ /* 0x000fe400078e00ff */
[----:B------:R-:W-:-:S07]  /*18e10*/  IMAD.MOV.U32 R52, RZ, RZ, -0x1 ;  /* 0xffffffffff347424 */ /* 0x000fce00078e00ff */
[----:B01234-:R-:W-:Y:S05]  /*18e20*/  WARPSYNC.COLLECTIVE R52, `(.L_x_1330) ;  /* 0x0000000034087348 */ /* 0x01ffea0003c00000 */
[----:B------:R0:W0:Y:S02]  /*18e30*/  SHFL.DOWN P3, R53, R51, R50, R45 ;  /* 0x0800003233357389 */ /* 0x000024000006002d */
[----:B01234-:R-:W-:Y:S05]  /*18e40*/  ENDCOLLECTIVE ;  /* 0x000000000000791b */ /* 0x01ffea0003800000 */
.L_x_1330:
[----:B------:R-:W-:Y:S05]  /*18e50*/  BSYNC B0 ;  /* 0x0000000000007941 */ /* 0x000fea0003800000 */
.L_x_1329:
[----:B------:R-:W-:Y:S02]  /*18e60*/  IMAD.MOV.U32 R51, RZ, RZ, R44 ;  /* 0x000000ffff337224 */ /* 0x000fe400078e002c */
[----:B------:R-:W-:Y:S02]  /*18e70*/  IMAD.MOV.U32 R50, RZ, RZ, 0x4 ;  /* 0x00000004ff327424 */ /* 0x000fe400078e00ff */
[----:B------:R-:W-:Y:S02]  /*18e80*/  IMAD.MOV.U32 R52, RZ, RZ, -0x1 ;  /* 0xffffffffff347424 */ /* 0x000fe400078e00ff */
[----:B------:R-:W-:-:S07]  /*18e90*/  IMAD.MOV.U32 R38, RZ, RZ, R53 ;  /* 0x000000ffff267224 */ /* 0x000fce00078e0035 */
[----:B------:R-:W-:Y:S05]  /*18ea0*/  WARPSYNC.COLLECTIVE R52, `(.L_x_1331) ;  /* 0x0000000034087348 */ /* 0x000fea0003c00000 */
[----:B------:R0:W1:Y:S02]  /*18eb0*/  SHFL.DOWN P3, R53, R51, R50, R45 ;  /* 0x0800003233357389 */ /* 0x000064000006002d */
[----:B01----:R-:W-:Y:S05]  /*18ec0*/  ENDCOLLECTIVE ;  /* 0x000000000000791b */ /* 0x003fea0003800000 */
.L_x_1331:
[----:B------:R-:W-:Y:S01]  /*18ed0*/  IMAD.MOV.U32 R25, RZ, RZ, R53 ;  /* 0x000000ffff197224 */ /* 0x000fe200078e0035 */
[----:B------:R-:W-:Y:S06]  /*18ee0*/  BRA `(.L_x_1332) ;  /* 0xffffff8400207947 */ /* 0x000fec000383ffff */
.L_x_903:
[----:B------:R-:W-:Y:S01]  /*18ef0*/  BSSY B0, `(.L_x_1333) ;  /* 0x0000007000007945 */ /* 0x000fe20003800000 */
[----:B------:R-:W-:Y:S02]  /*18f00*/  IMAD.MOV.U32 R51, RZ, RZ, R5 ;  /* 0x000000ffff337224 */ /* 0x000fe400078e0005 */
[----:B------:R-:W-:Y:S02]  /*18f10*/  IMAD.MOV.U32 R50, RZ, RZ, 0x4 ;  /* 0x00000004ff327424 */ /* 0x000fe400078e00ff */
[----:B------:R-:W-:-:S07]  /*18f20*/  IMAD.MOV.U32 R52, RZ, RZ, -0x1 ;  /* 0xffffffffff347424 */ /* 0x000fce00078e00ff */
[----:B01234-:R-:W-:Y:S05]  /*18f30*/  WARPSYNC.COLLECTIVE R52, `(.L_x_1334) ;  /* 0x0000000034087348 */ /* 0x01ffea0003c00000 */
[----:B------:R0:W0:Y:S02]  /*18f40*/  SHFL.DOWN P3, R53, R51, R50, R45 ;  /* 0x0800003233357389 */ /* 0x000024000006002d */
[----:B01234-:R-:W-:Y:S05]  /*18f50*/  ENDCOLLECTIVE ;  /* 0x000000000000791b */ /* 0x01ffea0003800000 */
.L_x_1334:
[----:B------:R-:W-:Y:S05]  /*18f60*/  BSYNC B0 ;  /* 0x0000000000007941 */ /* 0x000fea0003800000 */
.L_x_1333:
[----:B------:R-:W-:Y:S05]  /*18f70*/  BRA `(.L_x_1335) ;  /* 0xffffff8400047947 */ /* 0x000fea000383ffff */
.L_x_904:
[----:B------:R-:W-:Y:S01]  /*18f80*/  BSSY B0, `(.L_x_1336) ;  /* 0x0000007000007945 */ /* 0x000fe20003800000 */
[----:B------:R-:W-:Y:S02]  /*18f90*/  IMAD.MOV.U32 R51, RZ, RZ, R6 ;  /* 0x000000ffff337224 */ /* 0x000fe400078e0006 */
[----:B------:R-:W-:Y:S02]  /*18fa0*/  IMAD.MOV.U32 R50, RZ, RZ, 0x4 ;  /* 0x00000004ff327424 */ /* 0x000fe400078e00ff */
[----:B------:R-:W-:-:S07]  /*18fb0*/  IMAD.MOV.U32 R52, RZ, RZ, -0x1 ;  /* 0xffffffffff347424 */ /* 0x000fce00078e00ff */
[----:B01234-:R-:W-:Y:S05]  /*18fc0*/  WARPSYNC.COLLECTIVE R52, `(.L_x_1337) ;  /* 0x0000000034087348 */ /* 0x01ffea0003c00000 */
[----:B------:R0:W0:Y:S02]  /*18fd0*/  SHFL.DOWN P3, R53, R51, R50, R45 ;  /* 0x0800003233357389 */ /* 0x000024000006002d */
[----:B01234-:R-:W-:Y:S05]  /*18fe0*/  ENDCOLLECTIVE ;  /* 0x000000000000791b */ /* 0x01ffea0003800000 */
.L_x_1337:
[----:B------:R-:W-:Y:S05]  /*18ff0*/  BSYNC B0 ;  /* 0x0000000000007941 */ /* 0x000fea0003800000 */
.L_x_1336:
[----:B------:R-:W-:Y:S05]  /*19000*/  BRA `(.L_x_1338) ;  /* 0xffffff8000e87947 */ /* 0x000fea000383ffff */
.L_x_905:
[----:B------:R-:W-:Y:S01]  /*19010*/  BSSY B0, `(.L_x_1339) ;  /* 0x0000007000007945 */ /* 0x000fe20003800000 */
[----:B------:R-:W-:Y:S02]  /*19020*/  IMAD.MOV.U32 R51, RZ, RZ, R8 ;  /* 0x000000ffff337224 */ /* 0x000fe400078e0008 */
[----:B------:R-:W-:Y:S02]  /*19030*/  IMAD.MOV.U32 R50, RZ, RZ, 0x4 ;  /* 0x00000004ff327424 */ /* 0x000fe400078e00ff */
[----:B------:R-:W-:-:S07]  /*19040*/  IMAD.MOV.U32 R52, RZ, RZ, -0x1 ;  /* 0xffffffffff347424 */ /* 0x000fce00078e00ff */
[----:B01234-:R-:W-:Y:S05]  /*19050*/  WARPSYNC.COLLECTIVE R52, `(.L_x_1340) ;  /* 0x0000000034087348 */ /* 0x01ffea0003c00000 */
[----:B------:R0:W0:Y:S02]  /*19060*/  SHFL.DOWN P3, R53, R51, R50, R45 ;  /* 0x0800003233357389 */ /* 0x000024000006002d */
[----:B01234-:R-:W-:Y:S05]  /*19070*/  ENDCOLLECTIVE ;  /* 0x000000000000791b */ /* 0x01ffea0003800000 */
.L_x_1340:
[----:B------:R-:W-:Y:S05]  /*19080*/  BSYNC B0 ;  /* 0x0000000000007941 */ /* 0x000fea0003800000 */
.L_x_1339:
[----:B------:R-:W-:Y:S02]  /*19090*/  IMAD.MOV.U32 R51, RZ, RZ, R9 ;  /* 0x000000ffff337224 */ /* 0x000fe400078e0009 */
[----:B------:R-:W-:Y:S02]  /*190a0*/  IMAD.MOV.U32 R50, RZ, RZ, 0x4 ;  /* 0x00000004ff327424 */ /* 0x000fe400078e00ff */
[----:B------:R-:W-:Y:S02]  /*190b0*/  IMAD.MOV.U32 R52, RZ, RZ, -0x1 ;  /* 0xffffffffff347424 */ /* 0x000fe400078e00ff */
[----:B------:R-:W-:-:S07]  /*190c0*/  IMAD.MOV.U32 R36, RZ, RZ, R53 ;  /* 0x000000ffff247224 */ /* 0x000fce00078e0035 */
[----:B------:R-:W-:Y:S05]  /*190d0*/  WARPSYNC.COLLECTIVE R52, `(.L_x_1341) ;  /* 0x0000000034087348 */ /* 0x000fea0003c00000 */
[----:B------:R0:W1:Y:S02]  /*190e0*/  SHFL.DOWN P3, R53, R51, R50, R45 ;  /* 0x0800003233357389 */ /* 0x000064000006002d */
[----:B01----:R-:W-:Y:S05]  /*190f0*/  ENDCOLLECTIVE ;  /* 0x000000000000791b */ /* 0x003fea0003800000 */
.L_x_1341:
[----:B------:R-:W-:Y:S02]  /*19100*/  IMAD.MOV.U32 R51, RZ, RZ, R10 ;  /* 0x000000ffff337224 */ /* 0x000fe400078e000a */
[----:B------:R-:W-:-:S07]  /*19110*/  IMAD.MOV.U32 R37, RZ, RZ, R53 ;  /* 0x000000ffff257224 */ /* 0x000fce00078e0035 */
[----:B------:R-:W-:Y:S05]  /*19120*/  WARPSYNC.COLLECTIVE R52, `(.L_x_1342) ;  /* 0x0000000034087348 */ /* 0x000fea0003c00000 */
[----:B------:R0:W1:Y:S02]  /*19130*/  SHFL.DOWN P3, R53, R51, R50, R45 ;  /* 0x0800003233357389 */ /* 0x000064000006002d */
[----:B01----:R-:W-:Y:S05]  /*19140*/  ENDCOLLECTIVE ;  /* 0x000000000000791b */ /* 0x003fea0003800000 */
.L_x_1342:
[----:B------:R-:W-:Y:S02]  /*19150*/  IMAD.MOV.U32 R51, RZ, RZ, R11 ;  /* 0x000000ffff337224 */ /* 0x000fe400078e000b */
[----:B------:R-:W-:-:S07]  /*19160*/  IMAD.MOV.U32 R26, RZ, RZ, R53 ;  /* 0x000000ffff1a7224 */ /* 0x000fce00078e0035 */
[----:B------:R-:W-:Y:S05]  /*19170*/  WARPSYNC.COLLECTIVE R52, `(.L_x_1343) ;  /* 0x0000000034087348 */ /* 0x000fea0003c00000 */
[----:B------:R0:W1:Y:S02]  /*19180*/  SHFL.DOWN P3, R53, R51, R50, R45 ;  /* 0x0800003233357389 */ /* 0x000064000006002d */
[----:B01----:R-:W-:Y:S05]  /*19190*/  ENDCOLLECTIVE ;  /* 0x000000000000791b */ /* 0x003fea0003800000 */
.L_x_1343:
[----:B------:R-:W-:Y:S02]  /*191a0*/  IMAD.MOV.U32 R51, RZ, RZ, R24 ;  /* 0x000000ffff337224 */ /* 0x000fe400078e0018 */
[----:B------:R-:W-:-:S07]  /*191b0*/  IMAD.MOV.U32 R27, RZ, RZ, R53 ;  /* 0x000000ffff1b7224 */ /* 0x000fce00078e0035 */
[----:B------:R-:W-:Y:S05]  /*191c0*/  WARPSYNC.COLLECTIVE R52, `(.L_x_1344) ;  /* 0x0000000034087348 */ /* 0x000fea0003c00000 */
[----:B------:R0:W1:Y:S02]  /*191d0*/  SHFL.DOWN P3, R53, R51, R50, R45 ;  /* 0x0800003233357389 */ /* 0x000064000006002d */
[----:B01----:R-:W-:Y:S05]  /*191e0*/  ENDCOLLECTIVE ;  /* 0x000000000000791b */ /* 0x003fea0003800000 */
.L_x_1344:
[----:B------:R-:W-:Y:S01]  /*191f0*/  IMAD.MOV.U32 R39, RZ, RZ, R53 ;  /* 0x000000ffff277224 */ /* 0x000fe200078e0035 */
[----:B------:R-:W-:Y:S06]  /*19200*/  BRA `(.L_x_1345) ;  /* 0xffffff8000847947 */ /* 0x000fec000383ffff */
.L_x_906:
[----:B------:R-:W-:Y:S01]  /*19210*/  BSSY B0, `(.L_x_1346) ;  /* 0x0000007000007945 */ /* 0x000fe20003800000 */
[----:B------:R-:W-:Y:S02]  /*19220*/  IMAD.MOV.U32 R51, RZ, RZ, R29 ;  /* 0x000000ffff337224 */ /* 0x000fe400078e001d */
[----:B------:R-:W-:Y:S02]  /*19230*/  IMAD.MOV.U32 R50, RZ, RZ, 0x4 ;  /* 0x00000004ff327424 */ /* 0x000fe400078e00ff */
[----:B------:R-:W-:-:S07]  /*19240*/  IMAD.MOV.U32 R52, RZ, RZ, -0x1 ;  /* 0xffffffffff347424 */ /* 0x000fce00078e00ff */
[----:B01234-:R-:W-:Y:S05]  /*19250*/  WARPSYNC.COLLECTIVE R52, `(.L_x_1347) ;  /* 0x0000000034087348 */ /* 0x01ffea0003c00000 */
[----:B------:R0:W0:Y:S02]  /*19260*/  SHFL.DOWN P3, R53, R51, R50, R45 ;  /* 0x0800003233357389 */ /* 0x000024000006002d */
[----:B01234-:R-:W-:Y:S05]  /*19270*/  ENDCOLLECTIVE ;  /* 0x000000000000791b */ /* 0x01ffea0003800000 */
.L_x_1347:
[----:B------:R-:W-:Y:S05]  /*19280*/  BSYNC B0 ;  /* 0x0000000000007941 */ /* 0x000fea0003800000 */
.L_x_1346:
[----:B------:R-:W-:Y:S05]  /*19290*/  BRA `(.L_x_1348) ;  /* 0xffffff8000707947 */ /* 0x000fea000383ffff */
.L_x_907:
[----:B------:R-:W-:Y:S01]  /*192a0*/  BSSY B0, `(.L_x_1349) ;  /* 0x0000007000007945 */ /* 0x000fe20003800000 */
[----:B------:R-:W-:Y:S02]  /*192b0*/  IMAD.MOV.U32 R51, RZ, RZ, R7 ;  /* 0x000000ffff337224 */ /* 0x000fe400078e0007 */
[----:B------:R-:W-:Y:S02]  /*192c0*/  IMAD.MOV.U32 R50, RZ, RZ, 0x4 ;  /* 0x00000004ff327424 */ /* 0x000fe400078e00ff */
[----:B------:R-:W-:-:S07]  /*192d0*/  IMAD.MOV.U32 R52, RZ, RZ, -0x1 ;  /* 0xffffffffff347424 */ /* 0x000fce00078e00ff */
[----:B01234-:R-:W-:Y:S05]  /*192e0*/  WARPSYNC.COLLECTIVE R52, `(.L_x_1350) ;  /* 0x0000000034087348 */ /* 0x01ffea0003c00000 */
[----:B------:R0:W0:Y:S02]  /*192f0*/  SHFL.DOWN P3, R53, R51, R50, R45 ;  /* 0x0800003233357389 */ /* 0x000024000006002d */
[----:B01234-:R-:W-:Y:S05]  /*19300*/  ENDCOLLECTIVE ;  /* 0x000000000000791b */ /* 0x01ffea0003800000 */
.L_x_1350:
[----:B------:R-:W-:Y:S05]  /*19310*/  BSYNC B0 ;  /* 0x0000000000007941 */ /* 0x000fea0003800000 */
.L_x_1349:
[----:B------:R-:W-:Y:S05]  /*19320*/  BRA `(.L_x_1351) ;  /* 0xffffff8000547947 */ /* 0x000fea000383ffff */
.L_x_908:
[----:B------:R-:W-:Y:S01]  /*19330*/  BSSY B0, `(.L_x_1352) ;  /* 0x0000007000007945 */ /* 0x000fe20003800000 */
[----:B------:R-:W-:Y:S02]  /*19340*/  IMAD.MOV.U32 R51, RZ, RZ, R28 ;  /* 0x000000ffff337224 */ /* 0x000fe400078e001c */
[----:B------:R-:W-:Y:S02]  /*19350*/  IMAD.MOV.U32 R50, RZ, RZ, 0x4 ;  /* 0x00000004ff327424 */ /* 0x000fe400078e00ff */
[----:B------:R-:W-:-:S07]  /*19360*/  IMAD.MOV.U32 R52, RZ, RZ, -0x1 ;  /* 0xffffffffff347424 */ /* 0x000fce00078e00ff */
[----:B01234-:R-:W-:Y:S05]  /*19370*/  WARPSYNC.COLLECTIVE R52, `(.L_x_1353) ;  /* 0x0000000034087348 */ /* 0x01ffea0003c00000 */
[----:B------:R0:W0:Y:S02]  /*19380*/  SHFL.DOWN P3, R53, R51, R50, R45 ;  /* 0x0800003233357389 */ /* 0x000024000006002d */
[----:B01234-:R-:W-:Y:S05]  /*19390*/  ENDCOLLECTIVE ;  /* 0x000000000000791b */ /* 0x01ffea0003800000 */
.L_x_1353:
[----:B------:R-:W-:Y:S05]  /*193a0*/  BSYNC B0 ;  /* 0x0000000000007941 */ /* 0x000fea0003800000 */
.L_x_1352:
[----:B------:R-:W-:Y:S05]  /*193b0*/  BRA `(.L_x_1354) ;  /* 0xffffff8000387947 */ /* 0x000fea000383ffff */
.L_x_911:
[----:B------:R-:W-:Y:S01]  /*193c0*/  BSSY B0, `(.L_x_1355) ;  /* 0x0000007000007945 */ /* 0x000fe20003800000 */
[----:B------:R-:W-:Y:S02]  /*193d0*/  IMAD.MOV.U32 R51, RZ, RZ, R35 ;  /* 0x000000ffff337224 */ /* 0x000fe400078e0023 */
[----:B------:R-:W-:Y:S02]  /*193e0*/  IMAD.MOV.U32 R50, RZ, RZ, 0x8 ;  /* 0x00000008ff327424 */ /* 0x000fe400078e00ff */
[----:B------:R-:W-:-:S07]  /*193f0*/  IMAD.MOV.U32 R52, RZ, RZ, -0x1 ;  /* 0xffffffffff347424 */ /* 0x000fce00078e00ff */
[----:B01234-:R-:W-:Y:S05]  /*19400*/  WARPSYNC.COLLECTIVE R52, `(.L_x_1356) ;  /* 0x0000000034087348 */ /* 0x01ffea0003c00000 */
[----:B------:R0:W0:Y:S02]  /*19410*/  SHFL.DOWN P3, R53, R51, R50, R45 ;  /* 0x0800003233357389 */ /* 0x000024000006002d */
[----:B01234-:R-:W-:Y:S05]  /*19420*/  ENDCOLLECTIVE ;  /* 0x000000000000791b */ /* 0x01ffea0003800000 */
.L_x_1356:
[----:B------:R-:W-:Y:S05]  /*19430*/  BSYNC B0 ;  /* 0x0000000000007941 */ /* 0x000fea0003800000 */
.L_x_1355:
[----:B------:R-:W-:Y:S02]  /*19440*/  IMAD.MOV.U32 R51, RZ, RZ, R44 ;  /* 0x000000ffff337224 */ /* 0x000fe400078e002c */
[----:B------:R-:W-:Y:S02]  /*19450*/  IMAD.MOV.U32 R50, RZ, RZ, 0x8 ;  /* 0x00000008ff327424 */ /* 0x000fe400078e00ff */
[----:B------:R-:W-:Y:S02]  /*19460*/  IMAD.MOV.U32 R52, RZ, RZ, -0x1 ;  /* 0xffffffffff347424 */ /* 0x000fe400078e00ff */
[----:B------:R-:W-:-:S07]  /*19470*/  IMAD.MOV.U32 R38, RZ, RZ, R53 ;  /* 0x000000ffff267224 */ /* 0x000fce00078e0035 */
[----:B------:R-:W-:Y:S05]  /*19480*/  WARPSYNC.COLLECTIVE R52, `(.L_x_1357) ;  /* 0x0000000034087348 */ /* 0x000fea0003c00000 */
[----:B------:R0:W1:Y:S02]  /*19490*/  SHFL.DOWN P3, R53, R51, R50, R45 ;  /* 0x0800003233357389 */ /* 0x000064000006002d */
[----:B01----:R-:W-:Y:S05]  /*194a0*/  ENDCOLLECTIVE ;  /* 0x000000000000791b */ /* 0x003fea0003800000 */
.L_x_1357:
[----:B------:R-:W-:Y:S01]  /*194b0*/  IMAD.MOV.U32 R25, RZ, RZ, R53 ;  /* 0x000000ffff197224 */ /* 0x000fe200078e0035 */
[----:B------:R-:W-:Y:S06]  /*194c0*/  BRA `(.L_x_1358) ;  /* 0xffffff80003c7947 */ /* 0x000fec000383ffff */
.L_x_912:
[----:B------:R-:W-:Y:S01]  /*194d0*/  BSSY B0, `(.L_x_1359) ;  /* 0x0000007000007945 */ /* 0x000fe20003800000 */
[----:B------:R-:W-:Y:S02]  /*194e0*/  IMAD.MOV.U32 R51, RZ, RZ, R5 ;  /* 0x000000ffff337224 */ /* 0x000fe400078e0005 */
[----:B------:R-:W-:Y:S02]  /*194f0*/  IMAD.MOV.U32 R50, RZ, RZ, 0x8 ;  /* 0x00000008ff327424 */ /* 0x000fe400078e00ff */
[----:B------:R-:W-:-:S07]  /*19500*/  IMAD.MOV.U32 R52, RZ, RZ, -0x1 ;  /* 0xffffffffff347424 */ /* 0x000fce00078e00ff */
[----:B01234-:R-:W-:Y:S05]  /*19510*/  WARPSYNC.COLLECTIVE R52, `(.L_x_1360) ;  /* 0x0000000034087348 */ /* 0x01ffea0003c00000 */
[----:B------:R0:W0:Y:S02]  /*19520*/  SHFL.DOWN P3, R53, R51, R50, R45 ;  /* 0x0800003233357389 */ /* 0x000024000006002d */
[----:B01234-:R-:W-:Y:S05]  /*19530*/  ENDCOLLECTIVE ;  /* 0x000000000000791b */ /* 0x01ffea0003800000 */
.L_x_1360:
[----:B------:R-:W-:Y:S05]  /*19540*/  BSYNC B0 ;  /* 0x0000000000007941 */ /* 0x000fea0003800000 */
.L_x_1359:
[----:B------:R-:W-:Y:S05]  /*19550*/  BRA `(.L_x_1361) ;  /* 0xffffff8000207947 */ /* 0x000fea000383ffff */
.L_x_913:
[----:B------:R-:W-:Y:S01]  /*19560*/  BSSY B0, `(.L_x_1362) ;  /* 0x0000007000007945 */ /* 0x000fe20003800000 */
[----:B------:R-:W-:Y:S02]  /*19570*/  IMAD.MOV.U32 R51, RZ, RZ, R6 ;  /* 0x000000ffff337224 */ /* 0x000fe400078e0006 */
[----:B------:R-:W-:Y:S02]  /*19580*/  IMAD.MOV.U32 R50, RZ, RZ, 0x8 ;  /* 0x00000008ff327424 */ /* 0x000fe400078e00ff */
[----:B------:R-:W-:-:S07]  /*19590*/  IMAD.MOV.U32 R52, RZ, RZ, -0x1 ;  /* 0xffffffffff347424 */ /* 0x000fce00078e00ff */
[----:B01234-:R-:W-:Y:S05]  /*195a0*/  WARPSYNC.COLLECTIVE R52, `(.L_x_1363) ;  /* 0x0000000034087348 */ /* 0x01ffea0003c00000 */
[----:B------:R0:W0:Y:S02]  /*195b0*/  SHFL.DOWN P3, R53, R51, R50, R45 ;  /* 0x0800003233357389 */ /* 0x000024000006002d */
[----:B01234-:R-:W-:Y:S05]  /*195c0*/  ENDCOLLECTIVE ;  /* 0x000000000000791b */ /* 0x01ffea0003800000 */
.L_x_1363:
[----:B------:R-:W-:Y:S05]  /*195d0*/  BSYNC B0 ;  /* 0x0000000000007941 */ /* 0x000fea0003800000 */
.L_x_1362:
[----:B------:R-:W-:Y:S05]  /*195e0*/  BRA `(.L_x_1364) ;  /* 0xffffff8000047947 */ /* 0x000fea000383ffff */
.L_x_914:
[----:B------:R-:W-:Y:S01]  /*195f0*/  BSSY B0, `(.L_x_1365) ;  /* 0x0000007000007945 */ /* 0x000fe20003800000 */
[----:B------:R-:W-:Y:S02]  /*19600*/  IMAD.MOV.U32 R51, RZ, RZ, R8 ;  /* 0x000000ffff337224 */ /* 0x000fe400078e0008 */
[----:B------:R-:W-:Y:S02]  /*19610*/  IMAD.MOV.U32 R50, RZ, RZ, 0x8 ;  /* 0x00000008ff327424 */ /* 0x000fe400078e00ff */
[----:B------:R-:W-:-:S07]  /*19620*/  IMAD.MOV.U32 R52, RZ, RZ, -0x1 ;  /* 0xffffffffff347424 */ /* 0x000fce00078e00ff */
[----:B01234-:R-:W-:Y:S05]  /*19630*/  WARPSYNC.COLLECTIVE R52, `(.L_x_1366) ;  /* 0x0000000034087348 */ /* 0x01ffea0003c00000 */
[----:B------:R0:W0:Y:S02]  /*19640*/  SHFL.DOWN P3, R53, R51, R50, R45 ;  /* 0x0800003233357389 */ /* 0x000024000006002d */
[----:B01234-:R-:W-:Y:S05]  /*19650*/  ENDCOLLECTIVE ;  /* 0x000000000000791b */ /* 0x01ffea0003800000 */
.L_x_1366:
[----:B------:R-:W-:Y:S05]  /*19660*/  BSYNC B0 ;  /* 0x0000000000007941 */ /* 0x000fea0003800000 */
.L_x_1365:
[----:B------:R-:W-:Y:S02]  /*19670*/  IMAD.MOV.U32 R51, RZ, RZ, R9 ;  /* 0x000000ffff337224 */ /* 0x000fe400078e0009 */
[----:B------:R-:W-:Y:S02]  /*19680*/  IMAD.MOV.U32 R50, RZ, RZ, 0x8 ;  /* 0x00000008ff327424 */ /* 0x000fe400078e00ff */
[----:B------:R-:W-:Y:S02]  /*19690*/  IMAD.MOV.U32 R52, RZ, RZ, -0x1 ;  /* 0xffffffffff347424 */ /* 0x000fe400078e00ff */
[----:B------:R-:W-:-:S07]  /*196a0*/  IMAD.MOV.U32 R36, RZ, RZ, R53 ;  /* 0x000000ffff247224 */ /* 0x000fce00078e0035 */
[----:B------:R-:W-:Y:S05]  /*196b0*/  WARPSYNC.COLLECTIVE R52, `(.L_x_1367) ;  /* 0x0000000034087348 */ /* 0x000fea0003c00000 */
[----:B------:R0:W1:Y:S02]  /*196c0*/  SHFL.DOWN P3, R53, R51, R50, R45 ;  /* 0x0800003233357389 */ /* 0x000064000006002d */
[----:B01----:R-:W-:Y:S05]  /*196d0*/  ENDCOLLECTIVE ;  /* 0x000000000000791b */ /* 0x003fea0003800000 */
.L_x_1367:
[----:B------:R-:W-:Y:S02]  /*196e0*/  IMAD.MOV.U32 R51, RZ, RZ, R10 ;  /* 0x000000ffff337224 */ /* 0x000fe400078e000a */
[----:B------:R-:W-:-:S07]  /*196f0*/  IMAD.MOV.U32 R37, RZ, RZ, R53 ;  /* 0x000000ffff257224 */ /* 0x000fce00078e0035 */
[----:B------:R-:W-:Y:S05]  /*19700*/  WARPSYNC.COLLECTIVE R52, `(.L_x_1368) ;  /* 0x0000000034087348 */ /* 0x000fea0003c00000 */
[----:B------:R0:W1:Y:S02]  /*19710*/  SHFL.DOWN P3, R53, R51, R50, R45 ;  /* 0x0800003233357389 */ /* 0x000064000006002d */
[----:B01----:R-:W-:Y:S05]  /*19720*/  ENDCOLLECTIVE ;  /* 0x000000000000791b */ /* 0x003fea0003800000 */
.L_x_1368:
[----:B------:R-:W-:Y:S02]  /*19730*/  IMAD.MOV.U32 R51, RZ, RZ, R11 ;  /* 0x000000ffff337224 */ /* 0x000fe400078e000b */
[----:B------:R-:W-:-:S07]  /*19740*/  IMAD.MOV.U32 R26, RZ, RZ, R53 ;  /* 0x000000ffff1a7224 */ /* 0x000fce00078e0035 */
[----:B------:R-:W-:Y:S05]  /*19750*/  WARPSYNC.COLLECTIVE R52, `(.L_x_1369) ;  /* 0x0000000034087348 */ /* 0x000fea0003c00000 */
[----:B------:R0:W1:Y:S02]  /*19760*/  SHFL.DOWN P3, R53, R51, R50, R45 ;  /* 0x0800003233357389 */ /* 0x000064000006002d */
[----:B01----:R-:W-:Y:S05]  /*19770*/  ENDCOLLECTIVE ;  /* 0x000000000000791b */ /* 0x003fea0003800000 */
.L_x_1369:
[----:B------:R-:W-:Y:S02]  /*19780*/  IMAD.MOV.U32 R51, RZ, RZ, R24 ;  /* 0x000000ffff337224 */ /* 0x000fe400078e0018 */
[----:B------:R-:W-:-:S07]  /*19790*/  IMAD.MOV.U32 R27, RZ, RZ, R53 ;  /* 0x000000ffff1b7224 */ /* 0x000fce00078e0035 */
[----:B------:R-:W-:Y:S05]  /*197a0*/  WARPSYNC.COLLECTIVE R52, `(.L_x_1370) ;  /* 0x0000000034087348 */ /* 0x000fea0003c00000 */
[----:B------:R0:W1:Y:S02]  /*197b0*/  SHFL.DOWN P3, R53, R51, R50, R45 ;  /* 0x0800003233357389 */ /* 0x000064000006002d */
[----:B01----:R-:W-:Y:S05]  /*197c0*/  ENDCOLLECTIVE ;  /* 0x000000000000791b */ /* 0x003fea0003800000 */
.L_x_1370:
[----:B------:R-:W-:Y:S01]  /*197d0*/  IMAD.MOV.U32 R39, RZ, RZ, R53 ;  /* 0x000000ffff277224 */ /* 0x000fe200078e0035 */
[----:B------:R-:W-:Y:S06]  /*197e0*/  BRA `(.L_x_1371) ;  /* 0xffffff7c00a07947 */ /* 0x000fec000383ffff */
.L_x_915:
[----:B------:R-:W-:Y:S01]  /*197f0*/  BSSY B0, `(.L_x_1372) ;  /* 0x0000007000007945 */ /* 0x000fe20003800000 */
[----:B------:R-:W-:Y:S02]  /*19800*/  IMAD.MOV.U32 R51, RZ, RZ, R29 ;  /* 0x000000ffff337224 */ /* 0x000fe400078e001d */
[----:B------:R-:W-:Y:S02]  /*19810*/  IMAD.MOV.U32 R50, RZ, RZ, 0x8 ;  /* 0x00000008ff327424 */ /* 0x000fe400078e00ff */
[----:B------:R-:W-:-:S07]  /*19820*/  IMAD.MOV.U32 R52, RZ, RZ, -0x1 ;  /* 0xffffffffff347424 */ /* 0x000fce00078e00ff */
[----:B01234-:R-:W-:Y:S05]  /*19830*/  WARPSYNC.COLLECTIVE R52, `(.L_x_1373) ;  /* 0x0000000034087348 */ /* 0x01ffea0003c00000 */
[----:B------:R0:W0:Y:S02]  /*19840*/  SHFL.DOWN P3, R53, R51, R50, R45 ;  /* 0x0800003233357389 */ /* 0x000024000006002d */
[----:B01234-:R-:W-:Y:S05]  /*19850*/  ENDCOLLECTIVE ;  /* 0x000000000000791b */ /* 0x01ffea0003800000 */
.L_x_1373:
[----:B------:R-:W-:Y:S05]  /*19860*/  BSYNC B0 ;  /* 0x0000000000007941 */ /* 0x000fea0003800000 */
.L_x_1372:
[----:B------:R-:W-:Y:S05]  /*19870*/  BRA `(.L_x_1374) ;  /* 0xffffff7c008c7947 */ /* 0x000fea000383ffff */
.L_x_916:
[----:B------:R-:W-:Y:S01]  /*19880*/  BSSY B0, `(.L_x_1375) ;  /* 0x0000007000007945 */ /* 0x000fe20003800000 */
[----:B------:R-:W-:Y:S02]  /*19890*/  IMAD.MOV.U32 R51, RZ, RZ, R7 ;  /* 0x000000ffff337224 */ /* 0x000fe400078e0007 */
[----:B------:R-:W-:Y:S02]  /*198a0*/  IMAD.MOV.U32 R50, RZ, RZ, 0x8 ;  /* 0x00000008ff327424 */ /* 0x000fe400078e00ff */
[----:B------:R-:W-:-:S07]  /*198b0*/  IMAD.MOV.U32 R52, RZ, RZ, -0x1 ;  /* 0xffffffffff347424 */ /* 0x000fce00078e00ff */
[----:B01234-:R-:W-:Y:S05]  /*198c0*/  WARPSYNC.COLLECTIVE R52, `(.L_x_1376) ;  /* 0x0000000034087348 */ /* 0x01ffea0003c00000 */
[----:B------:R0:W0:Y:S02]  /*198d0*/  SHFL.DOWN P3, R53, R51, R50, R45 ;  /* 0x0800003233357389 */ /* 0x000024000006002d */
[----:B01234-:R-:W-:Y:S05]  /*198e0*/  ENDCOLLECTIVE ;  /* 0x000000000000791b */ /* 0x01ffea0003800000 */
.L_x_1376:
[----:B------:R-:W-:Y:S05]  /*198f0*/  BSYNC B0 ;  /* 0x0000000000007941 */ /* 0x000fea0003800000 */
.L_x_1375:
[----:B------:R-:W-:Y:S05]  /*19900*/  BRA `(.L_x_1377) ;  /* 0xffffff7c00707947 */ /* 0x000fea000383ffff */
.L_x_917:
[----:B------:R-:W-:Y:S01]  /*19910*/  BSSY B0, `(.L_x_1378) ;  /* 0x0000007000007945 */ /* 0x000fe20003800000 */
[----:B------:R-:W-:Y:S02]  /*19920*/  IMAD.MOV.U32 R51, RZ, RZ, R28 ;  /* 0x000000ffff337224 */ /* 0x000fe400078e001c */
[----:B------:R-:W-:Y:S02]  /*19930*/  IMAD.MOV.U32 R50, RZ, RZ, 0x8 ;  /* 0x00000008ff327424 */ /* 0x000fe400078e00ff */
[----:B------:R-:W-:-:S07]  /*19940*/  IMAD.MOV.U32 R52, RZ, RZ, -0x1 ;  /* 0xffffffffff347424 */ /* 0x000fce00078e00ff */
[----:B01234-:R-:W-:Y:S05]  /*19950*/  WARPSYNC.COLLECTIVE R52, `(.L_x_1379) ;  /* 0x0000000034087348 */ /* 0x01ffea0003c00000 */
[----:B------:R0:W0:Y:S02]  /*19960*/  SHFL.DOWN P3, R53, R51, R50, R45 ;  /* 0x0800003233357389 */ /* 0x000024000006002d */
[----:B01234-:R-:W-:Y:S05]  /*19970*/  ENDCOLLECTIVE ;  /* 0x000000000000791b */ /* 0x01ffea0003800000 */
.L_x_1379:
[----:B------:R-:W-:Y:S05]  /*19980*/  BSYNC B0 ;  /* 0x0000000000007941 */ /* 0x000fea0003800000 */
.L_x_1378:
[----:B------:R-:W-:Y:S05]  /*19990*/  BRA `(.L_x_1380) ;  /* 0xffffff7c00547947 */ /* 0x000fea000383ffff */
.L_x_920:
[----:B------:R-:W-:Y:S01]  /*199a0*/  BSSY B0, `(.L_x_1381) ;  /* 0x0000007000007945 */ /* 0x000fe20003800000 */
[----:B------:R-:W-:Y:S02]  /*199b0*/  IMAD.MOV.U32 R51, RZ, RZ, R35 ;  /* 0x000000ffff337224 */ /* 0x000fe400078e0023 */
[----:B------:R-:W-:Y:S02]  /*199c0*/  IMAD.MOV.U32 R50, RZ, RZ, 0x10 ;  /* 0x00000010ff327424 */ /* 0x000fe400078e00ff */
[----:B------:R-:W-:-:S07]  /*199d0*/  IMAD.MOV.U32 R52, RZ, RZ, -0x1 ;  /* 0xffffffffff347424 */ /* 0x000fce00078e00ff */
[----:B01234-:R-:W-:Y:S05]  /*199e0*/  WARPSYNC.COLLECTIVE R52, `(.L_x_1382) ;  /* 0x0000000034087348 */ /* 0x01ffea0003c00000 */
[----:B------:R0:W0:Y:S02]  /*199f0*/  SHFL.DOWN P3, R53, R51, R50, R45 ;  /* 0x0800003233357389 */ /* 0x000024000006002d */
[----:B01234-:R-:W-:Y:S05]  /*19a00*/  ENDCOLLECTIVE ;  /* 0x000000000000791b */ /* 0x01ffea0003800000 */
.L_x_1382:
[----:B------:R-:W-:Y:S05]  /*19a10*/  BSYNC B0 ;  /* 0x0000000000007941 */ /* 0x000fea0003800000 */
.L_x_1381:
[----:B------:R-:W-:Y:S02]  /*19a20*/  IMAD.MOV.U32 R51, RZ, RZ, R44 ;  /* 0x000000ffff337224 */ /* 0x000fe400078e002c */
[----:B------:R-:W-:Y:S02]  /*19a30*/  IMAD.MOV.U32 R50, RZ, RZ, 0x10 ;  /* 0x00000010ff327424 */ /* 0x000fe400078e00ff */
[----:B------:R-:W-:Y:S02]  /*19a40*/  IMAD.MOV.U32 R52, RZ, RZ, -0x1 ;  /* 0xffffffffff347424 */ /* 0x000fe400078e00ff */
[----:B------:R-:W-:-:S07]  /*19a50*/  IMAD.MOV.U32 R38, RZ, RZ, R53 ;  /* 0x000000ffff267224 */ /* 0x000fce00078e0035 */
[----:B------:R-:W-:Y:S05]  /*19a60*/  WARPSYNC.COLLECTIVE R52, `(.L_x_1383) ;  /* 0x0000000034087348 */ /* 0x000fea0003c00000 */
[----:B------:R0:W1:Y:S02]  /*19a70*/  SHFL.DOWN P3, R53, R51, R50, R45 ;  /* 0x0800003233357389 */ /* 0x000064000006002d */
[----:B01----:R-:W-:Y:S05]  /*19a80*/  ENDCOLLECTIVE ;  /* 0x000000000000791b */ /* 0x003fea0003800000 */
.L_x_1383:
[----:B------:R-:W-:Y:S01]  /*19a90*/  IMAD.MOV.U32 R25, RZ, RZ, R53 ;  /* 0x000000ffff197224 */ /* 0x000fe200078e0035 */
[----:B------:R-:W-:Y:S06]  /*19aa0*/  BRA `(.L_x_1384) ;  /* 0xffffff7c00587947 */ /* 0x000fec000383ffff */
.L_x_921:
[----:B------:R-:W-:Y:S01]  /*19ab0*/  BSSY B0, `(.L_x_1385) ;  /* 0x0000007000007945 */ /* 0x000fe20003800000 */
[----:B------:R-:W-:Y:S02]  /*19ac0*/  IMAD.MOV.U32 R51, RZ, RZ, R5 ;  /* 0x000000ffff337224 */ /* 0x000fe400078e0005 */
[----:B------:R-:W-:Y:S02]  /*19ad0*/  IMAD.MOV.U32 R50, RZ, RZ, 0x10 ;  /* 0x00000010ff327424 */ /* 0x000fe400078e00ff */
[----:B------:R-:W-:-:S07]  /*19ae0*/  IMAD.MOV.U32 R52, RZ, RZ, -0x1 ;  /* 0xffffffffff347424 */ /* 0x000fce00078e00ff */
[----:B01234-:R-:W-:Y:S05]  /*19af0*/  WARPSYNC.COLLECTIVE R52, `(.L_x_1386) ;  /* 0x0000000034087348 */ /* 0x01ffea0003c00000 */
[----:B------:R0:W0:Y:S02]  /*19b00*/  SHFL.DOWN P3, R53, R51, R50, R45 ;  /* 0x0800003233357389 */ /* 0x000024000006002d */
[----:B01234-:R-:W-:Y:S05]  /*19b10*/  ENDCOLLECTIVE ;  /* 0x000000000000791b */ /* 0x01ffea0003800000 */
.L_x_1386:
[----:B------:R-:W-:Y:S05]  /*19b20*/  BSYNC B0 ;  /* 0x0000000000007941 */ /* 0x000fea0003800000 */
.L_x_1385:
[----:B------:R-:W-:Y:S05]  /*19b30*/  BRA `(.L_x_1387) ;  /* 0xffffff7c003c7947 */ /* 0x000fea000383ffff */
.L_x_922:
[----:B------:R-:W-:Y:S01]  /*19b40*/  BSSY B0, `(.L_x_1388) ;  /* 0x0000007000007945 */ /* 0x000fe20003800000 */
[----:B------:R-:W-:Y:S02]  /*19b50*/  IMAD.MOV.U32 R51, RZ, RZ, R6 ;  /* 0x000000ffff337224 */ /* 0x000fe400078e0006 */
[----:B------:R-:W-:Y:S02]  /*19b60*/  IMAD.MOV.U32 R50, RZ, RZ, 0x10 ;  /* 0x00000010ff327424 */ /* 0x000fe400078e00ff */
[----:B------:R-:W-:-:S07]  /*19b70*/  IMAD.MOV.U32 R52, RZ, RZ, -0x1 ;  /* 0xffffffffff347424 */ /* 0x000fce00078e00ff */
[----:B01234-:R-:W-:Y:S05]  /*19b80*/  WARPSYNC.COLLECTIVE R52, `(.L_x_1389) ;  /* 0x0000000034087348 */ /* 0x01ffea0003c00000 */
[----:B------:R0:W0:Y:S02]  /*19b90*/  SHFL.DOWN P3, R53, R51, R50, R45 ;  /* 0x0800003233357389 */ /* 0x000024000006002d */
[----:B01234-:R-:W-:Y:S05]  /*19ba0*/  ENDCOLLECTIVE ;  /* 0x000000000000791b */ /* 0x01ffea0003800000 */
.L_x_1389:
[----:B------:R-:W-:Y:S05]  /*19bb0*/  BSYNC B0 ;  /* 0x0000000000007941 */ /* 0x000fea0003800000 */
.L_x_1388:
[----:B------:R-:W-:Y:S05]  /*19bc0*/  BRA `(.L_x_1390) ;  /* 0xffffff7c00207947 */ /* 0x000fea000383ffff */
.L_x_923:
[----:B------:R-:W-:Y:S01]  /*19bd0*/  BSSY B0, `(.L_x_1391) ;  /* 0x0000007000007945 */ /* 0x000fe20003800000 */
[----:B------:R-:W-:Y:S02]  /*19be0*/  IMAD.MOV.U32 R51, RZ, RZ, R8 ;  /* 0x000000ffff337224 */ /* 0x000fe400078e0008 */
[----:B------:R-:W-:Y:S02]  /*19bf0*/  IMAD.MOV.U32 R50, RZ, RZ, 0x10 ;  /* 0x00000010ff327424 */ /* 0x000fe400078e00ff */
[----:B------:R-:W-:-:S07]  /*19c00*/  IMAD.MOV.U32 R52, RZ, RZ, -0x1 ;  /* 0xffffffffff347424 */ /* 0x000fce00078e00ff */
[----:B01234-:R-:W-:Y:S05]  /*19c10*/  WARPSYNC.COLLECTIVE R52, `(.L_x_1392) ;  /* 0x0000000034087348 */ /* 0x01ffea0003c00000 */
[----:B------:R0:W0:Y:S02]  /*19c20*/  SHFL.DOWN P3, R53, R51, R50, R45 ;  /* 0x0800003233357389 */ /* 0x000024000006002d */
[----:B01234-:R-:W-:Y:S05]  /*19c30*/  ENDCOLLECTIVE ;  /* 0x000000000000791b */ /* 0x01ffea0003800000 */
.L_x_1392:
[----:B------:R-:W-:Y:S05]  /*19c40*/  BSYNC B0 ;  /* 0x0000000000007941 */ /* 0x000fea0003800000 */
.L_x_1391:
[----:B------:R-:W-:Y:S02]  /*19c50*/  IMAD.MOV.U32 R51, RZ, RZ, R9 ;  /* 0x000000ffff337224 */ /* 0x000fe400078e0009 */
[----:B------:R-:W-:Y:S02]  /*19c60*/  IMAD.MOV.U32 R50, RZ, RZ, 0x10 ;  /* 0x00000010ff327424 */ /* 0x000fe400078e00ff */
[----:B------:R-:W-:Y:S02]  /*19c70*/  IMAD.MOV.U32 R52, RZ, RZ, -0x1 ;  /* 0xffffffffff347424 */ /* 0x000fe400078e00ff */
[----:B------:R-:W-:-:S07]  /*19c80*/  IMAD.MOV.U32 R36, RZ, RZ, R53 ;  /* 0x000000ffff247224 */ /* 0x000fce00078e0035 */
[----:B------:R-:W-:Y:S05]  /*19c90*/  WARPSYNC.COLLECTIVE R52, `(.L_x_1393) ;  /* 0x0000000034087348 */ /* 0x000fea0003c00000 */
[----:B------:R0:W1:Y:S02]  /*19ca0*/  SHFL.DOWN P3, R53, R51, R50, R45 ;  /* 0x0800003233357389 */ /* 0x000064000006002d */
[----:B01----:R-:W-:Y:S05]  /*19cb0*/  ENDCOLLECTIVE ;  /* 0x000000000000791b */ /* 0x003fea0003800000 */
.L_x_1393:
[----:B------:R-:W-:Y:S02]  /*19cc0*/  IMAD.MOV.U32 R51, RZ, RZ, R10 ;  /* 0x000000ffff337224 */ /* 0x000fe400078e000a */
[----:B------:R-:W-:-:S07]  /*19cd0*/  IMAD.MOV.U32 R37, RZ, RZ, R53 ;  /* 0x000000ffff257224 */ /* 0x000fce00078e0035 */
[----:B------:R-:W-:Y:S05]  /*19ce0*/  WARPSYNC.COLLECTIVE R52, `(.L_x_1394) ;  /* 0x0000000034087348 */ /* 0x000fea0003c00000 */
[----:B------:R0:W1:Y:S02]  /*19cf0*/  SHFL.DOWN P3, R53, R51, R50, R45 ;  /* 0x0800003233357389 */ /* 0x000064000006002d */
[----:B01----:R-:W-:Y:S05]  /*19d00*/  ENDCOLLECTIVE ;  /* 0x000000000000791b */ /* 0x003fea0003800000 */
.L_x_1394:
[----:B------:R-:W-:Y:S02]  /*19d10*/  IMAD.MOV.U32 R51, RZ, RZ, R11 ;  /* 0x000000ffff337224 */ /* 0x000fe400078e000b */
[----:B------:R-:W-:-:S07]  /*19d20*/  IMAD.MOV.U32 R26, RZ, RZ, R53 ;  /* 0x000000ffff1a7224 */ /* 0x000fce00078e0035 */
[----:B------:R-:W-:Y:S05]  /*19d30*/  WARPSYNC.COLLECTIVE R52, `(.L_x_1395) ;  /* 0x0000000034087348 */ /* 0x000fea0003c00000 */
[----:B------:R0:W1:Y:S02]  /*19d40*/  SHFL.DOWN P3, R53, R51, R50, R45 ;  /* 0x0800003233357389 */ /* 0x000064000006002d */
[----:B01----:R-:W-:Y:S05]  /*19d50*/  ENDCOLLECTIVE ;  /* 0x000000000000791b */ /* 0x003fea0003800000 */
.L_x_1395:
[----:B------:R-:W-:Y:S02]  /*19d60*/  IMAD.MOV.U32 R51, RZ, RZ, R24 ;  /* 0x000000ffff337224 */ /* 0x000fe400078e0018 */
[----:B------:R-:W-:-:S07]  /*19d70*/  IMAD.MOV.U32 R27, RZ, RZ, R53 ;  /* 0x000000ffff1b7224 */ /* 0x000fce00078e0035 */
[----:B------:R-:W-:Y:S05]  /*19d80*/  WARPSYNC.COLLECTIVE R52, `(.L_x_1396) ;  /* 0x0000000034087348 */ /* 0x000fea0003c00000 */
[----:B------:R0:W1:Y:S02]  /*19d90*/  SHFL.DOWN P3, R53, R51, R50, R45 ;  /* 0x0800003233357389 */ /* 0x000064000006002d */
[----:B01----:R-:W-:Y:S05]  /*19da0*/  ENDCOLLECTIVE ;  /* 0x000000000000791b */ /* 0x003fea0003800000 */
.L_x_1396:
[----:B------:R-:W-:Y:S01]  /*19db0*/  IMAD.MOV.U32 R39, RZ, RZ, R53 ;  /* 0x000000ffff277224 */ /* 0x000fe200078e0035 */
[----:B------:R-:W-:Y:S06]  /*19dc0*/  BRA `(.L_x_1397) ;  /* 0xffffff7800bc7947 */ /* 0x000fec000383ffff */
.L_x_924:
[----:B------:R-:W-:Y:S01]  /*19dd0*/  BSSY B0, `(.L_x_1398) ;  /* 0x0000007000007945 */ /* 0x000fe20003800000 */
[----:B------:R-:W-:Y:S02]  /*19de0*/  IMAD.MOV.U32 R51, RZ, RZ, R29 ;  /* 0x000000ffff337224 */ /* 0x000fe400078e001d */
[----:B------:R-:W-:Y:S02]  /*19df0*/  IMAD.MOV.U32 R50, RZ, RZ, 0x10 ;  /* 0x00000010ff327424 */ /* 0x000fe400078e00ff */
[----:B------:R-:W-:-:S07]  /*19e00*/  IMAD.MOV.U32 R52, RZ, RZ, -0x1 ;  /* 0xffffffffff347424 */ /* 0x000fce00078e00ff */
[----:B01234-:R-:W-:Y:S05]  /*19e10*/  WARPSYNC.COLLECTIVE R52, `(.L_x_1399) ;  /* 0x0000000034087348 */ /* 0x01ffea0003c00000 */
[----:B------:R0:W0:Y:S02]  /*19e20*/  SHFL.DOWN P3, R53, R51, R50, R45 ;  /* 0x0800003233357389 */ /* 0x000024000006002d */
[----:B01234-:R-:W-:Y:S05]  /*19e30*/  ENDCOLLECTIVE ;  /* 0x000000000000791b */ /* 0x01ffea0003800000 */
.L_x_1399:
[----:B------:R-:W-:Y:S05]  /*19e40*/  BSYNC B0 ;  /* 0x0000000000007941 */ /* 0x000fea0003800000 */
.L_x_1398:
[----:B------:R-:W-:Y:S05]  /*19e50*/  BRA `(.L_x_1400) ;  /* 0xffffff7800b07947 */ /* 0x000fea000383ffff */
.L_x_925:
[----:B------:R-:W-:Y:S01]  /*19e60*/  BSSY B0, `(.L_x_1401) ;  /* 0x0000007000007945 */ /* 0x000fe20003800000 */
[----:B------:R-:W-:Y:S02]  /*19e70*/  IMAD.MOV.U32 R51, RZ, RZ, R7 ;  /* 0x000000ffff337224 */ /* 0x000fe400078e0007 */
[----:B------:R-:W-:Y:S02]  /*19e80*/  IMAD.MOV.U32 R50, RZ, RZ, 0x10 ;  /* 0x00000010ff327424 */ /* 0x000fe400078e00ff */
[----:B------:R-:W-:-:S07]  /*19e90*/  IMAD.MOV.U32 R52, RZ, RZ, -0x1 ;  /* 0xffffffffff347424 */ /* 0x000fce00078e00ff */
[----:B01234-:R-:W-:Y:S05]  /*19ea0*/  WARPSYNC.COLLECTIVE R52, `(.L_x_1402) ;  /* 0x0000000034087348 */ /* 0x01ffea0003c00000 */
[----:B------:R0:W0:Y:S02]  /*19eb0*/  SHFL.DOWN P3, R53, R51, R50, R45 ;  /* 0x0800003233357389 */ /* 0x000024000006002d */
[----:B01234-:R-:W-:Y:S05]  /*19ec0*/  ENDCOLLECTIVE ;  /* 0x000000000000791b */ /* 0x01ffea0003800000 */
.L_x_1402:
[----:B------:R-:W-:Y:S05]  /*19ed0*/  BSYNC B0 ;  /* 0x0000000000007941 */ /* 0x000fea0003800000 */
.L_x_1401:
[----:B------:R-:W-:Y:S05]  /*19ee0*/  BRA `(.L_x_1403) ;  /* 0xffffff7800947947 */ /* 0x000fea000383ffff */
.L_x_926:
[----:B------:R-:W-:Y:S01]  /*19ef0*/  BSSY B0, `(.L_x_1404) ;  /* 0x0000007000007945 */ /* 0x000fe20003800000 */
[----:B------:R-:W-:Y:S02]  /*19f00*/  IMAD.MOV.U32 R51, RZ, RZ, R28 ;  /* 0x000000ffff337224 */ /* 0x000fe400078e001c */
[----:B------:R-:W-:Y:S02]  /*19f10*/  IMAD.MOV.U32 R50, RZ, RZ, 0x10 ;  /* 0x00000010ff327424 */ /* 0x000fe400078e00ff */
[----:B------:R-:W-:-:S07]  /*19f20*/  IMAD.MOV.U32 R52, RZ, RZ, -0x1 ;  /* 0xffffffffff347424 */ /* 0x000fce00078e00ff */
[----:B01234-:R-:W-:Y:S05]  /*19f30*/  WARPSYNC.COLLECTIVE R52, `(.L_x_1405) ;  /* 0x0000000034087348 */ /* 0x01ffea0003c00000 */
[----:B------:R0:W0:Y:S02]  /*19f40*/  SHFL.DOWN P3, R53, R51, R50, R45 ;  /* 0x0800003233357389 */ /* 0x000024000006002d */
[----:B01234-:R-:W-:Y:S05]  /*19f50*/  ENDCOLLECTIVE ;  /* 0x000000000000791b */ /* 0x01ffea0003800000 */
.L_x_1405:
[----:B------:R-:W-:Y:S05]  /*19f60*/  BSYNC B0 ;  /* 0x0000000000007941 */ /* 0x000fea0003800000 */
.L_x_1404:
[----:B------:R-:W-:Y:S05]  /*19f70*/  BRA `(.L_x_1406) ;  /* 0xffffff7800787947 */ /* 0x000fea000383ffff */
.L_x_929:
[----:B------:R-:W-:Y:S01]  /*19f80*/  BSSY B0, `(.L_x_1407) ;  /* 0x0000005000007945 */ /* 0x000fe20003800000 */
[----:B------:R-:W-:-:S07]  /*19f90*/  IMAD.MOV.U32 R52, RZ, RZ, -0x1 ;  /* 0xffffffffff347424 */ /* 0x000fce00078e00ff */
[----:B01234-:R-:W-:Y:S05]  /*19fa0*/  WARPSYNC.COLLECTIVE R52, `(.L_x_1408) ;  /* 0x0000000034087348 */ /* 0x01ffea0003c00000 */
[----:B------:R-:W-:Y:S01]  /*19fb0*/  VOTE.ALL P2, P2 ;  /* 0x0000000000ff7806 */ /* 0x000fe20001040000 */
[----:B01234-:R-:W-:-:S12]  /*19fc0*/  ENDCOLLECTIVE ;  /* 0x000000000000791b */ /* 0x01ffd80003800000 */
.L_x_1408:
[----:B------:R-:W-:Y:S05]  /*19fd0*/  BSYNC B0 ;  /* 0x0000000000007941 */ /* 0x000fea0003800000 */
.L_x_1407:
[----:B------:R-:W-:Y:S05]  /*19fe0*/  BRA `(.L_x_1409) ;  /* 0xffffff7800c47947 */ /* 0x000fea000383ffff */
.L_x_931:
[----:B------:R-:W-:Y:S01]  /*19ff0*/  BSSY B0, `(.L_x_1410) ;  /* 0x0000006000007945 */ /* 0x000fe20003800000 */
[----:B------:R-:W-:Y:S01]  /*1a000*/  PLOP3.LUT P2, PT, P2, PT, PT, 0x8, 0x80 ;  /* 0x000000000080781c */ /* 0x000fe2000174e170 */
[----:B------:R-:W-:-:S12]  /*1a010*/  IMAD.MOV.U32 R52, RZ, RZ, -0x1 ;  /* 0xffffffffff347424 */ /* 0x000fd800078e00ff */
[----:B-123--:R-:W-:Y:S05]  /*1a020*/  WARPSYNC.COLLECTIVE R52, `(.L_x_1411) ;  /* 0x0000000034087348 */ /* 0x00efea0003c00000 */
[----:B------:R-:W-:Y:S01]  /*1a030*/  VOTE.ANY P2, P2 ;  /* 0x0000000000ff7806 */ /* 0x000fe20001040100 */
[----:B-123--:R-:W-:-:S12]  /*1a040*/  ENDCOLLECTIVE ;  /* 0x000000000000791b */ /* 0x00efd80003800000 */
.L_x_1411:
[----:B------:R-:W-:Y:S05]  /*1a050*/  BSYNC B0 ;  /* 0x0000000000007941 */ /* 0x000fea0003800000 */
.L_x_1410:
[----:B------:R-:W-:Y:S05]  /*1a060*/  BRA `(.L_x_1412) ;  /* 0xffffff7800e07947 */ /* 0x000fea000383ffff */
.L_x_936:
[----:B------:R-:W-:Y:S01]  /*1a070*/  BSSY B0, `(.L_x_1413) ;  /* 0x0000006000007945 */ /* 0x000fe20003800000 */
[----:B------:R-:W-:Y:S01]  /*1a080*/  PLOP3.LUT P2, PT, P2, PT, PT, 0x8, 0x80 ;  /* 0x000000000080781c */ /* 0x000fe2000174e170 */
[----:B------:R-:W-:-:S12]  /*1a090*/  IMAD.MOV.U32 R52, RZ, RZ, -0x1 ;  /* 0xffffffffff347424 */ /* 0x000fd800078e00ff */
[----:B-123-5:R-:W-:Y:S05]  /*1a0a0*/  WARPSYNC.COLLECTIVE R52, `(.L_x_1414) ;  /* 0x0000000034087348 */ /* 0x02efea0003c00000 */
[----:B------:R-:W-:Y:S01]  /*1a0b0*/  VOTE.ANY R52, PT, P2 ;  /* 0x0000000000347806 */ /* 0x000fe200010e0100 */
[----:B-123-5:R-:W-:Y:S06]  /*1a0c0*/  ENDCOLLECTIVE ;  /* 0x000000000000791b */ /* 0x02efec0003800000 */
.L_x_1414:
[----:B------:R-:W-:Y:S05]  /*1a0d0*/  BSYNC B0 ;  /* 0x0000000000007941 */ /* 0x000fea0003800000 */
.L_x_1413:
        /* <DEDUP_REMOVED lines=10> */
.L_x_1415:
[----:B------:R-:W-:Y:S02]  /*1a180*/  IMAD.MOV.U32 R51, RZ, RZ, R37 ;  /* 0x000000ffff337224 */ /* 0x000fe400078e0025 */
[----:B------:R-:W-:-:S07]  /*1a190*/  IMAD.MOV.U32 R67, RZ, RZ, R53 ;  /* 0x000000ffff437224 */ /* 0x000fce00078e0035 */
[----:B------:R-:W-:Y:S05]  /*1a1a0*/  WARPSYNC.COLLECTIVE R52, `(.L_x_1416) ;  /* 0x0000000034087348 */ /* 0x000fea0003c00000 */
[----:B------:R0:W1:Y:S02]  /*1a1b0*/  SHFL.DOWN P3, R53, R51, R50, R45 ;  /* 0x0800003233357389 */ /* 0x000064000006002d */
[----:B01----:R-:W-:Y:S05]  /*1a1c0*/  ENDCOLLECTIVE ;  /* 0x000000000000791b */ /* 0x003fea0003800000 */
.L_x_1416:
[----:B------:R-:W-:Y:S01]  /*1a1d0*/  IMAD.MOV.U32 R68, RZ, RZ, R53 ;  /* 0x000000ffff447224 */ /* 0x000fe200078e0035 */
[----:B------:R-:W-:Y:S06]  /*1a1e0*/  BRA `(.L_x_1417) ;  /* 0xffffff7c00f07947 */ /* 0x000fec000383ffff */
.L_x_937:
[----:B------:R-:W-:Y:S01]  /*1a1f0*/  BSSY B0, `(.L_x_1418) ;  /* 0x0000007000007945 */ /* 0x000fe20003800000 */
[----:B------:R-:W-:Y:S02]  /*1a200*/  IMAD.MOV.U32 R51, RZ, RZ, R38 ;  /* 0x000000ffff337224 */ /* 0x000fe400078e0026 */
[----:B------:R-:W-:Y:S02]  /*1a210*/  IMAD.MOV.U32 R50, RZ, RZ, 0x1 ;  /* 0x00000001ff327424 */ /* 0x000fe400078e00ff */
[----:B------:R-:W-:-:S07]  /*1a220*/  IMAD.MOV.U32 R52, RZ, RZ, -0x1 ;  /* 0xffffffffff347424 */ /* 0x000fce00078e00ff */
[----:B0123-5:R-:W-:Y:S05]  /*1a230*/  WARPSYNC.COLLECTIVE R52, `(.L_x_1419) ;  /* 0x0000000034087348 */ /* 0x02ffea0003c00000 */
[----:B------:R4:W0:Y:S02]  /*1a240*/  SHFL.DOWN P3, R53, R51, R50, R45 ;  /* 0x0800003233357389 */ /* 0x000824000006002d */
[----:B012345:R-:W-:Y:S05]  /*1a250*/  ENDCOLLECTIVE ;  /* 0x000000000000791b */ /* 0x03ffea0003800000 */
.L_x_1419:
[----:B------:R-:W-:Y:S05]  /*1a260*/  BSYNC B0 ;  /* 0x0000000000007941 */ /* 0x000fea0003800000 */
.L_x_1418:
[----:B------:R-:W-:Y:S05]  /*1a270*/  BRA `(.L_x_1420) ;  /* 0xffffff7c00d47947 */ /* 0x000fea000383ffff */
.L_x_938:
[----:B------:R-:W-:Y:S01]  /*1a280*/  BSSY B0, `(.L_x_1421) ;  /* 0x0000007000007945 */ /* 0x000fe20003800000 */
[----:B------:R-:W-:Y:S02]  /*1a290*/  IMAD.MOV.U32 R51, RZ, RZ, R39 ;  /* 0x000000ffff337224 */ /* 0x000fe400078e0027 */
[----:B------:R-:W-:Y:S02]  /*1a2a0*/  IMAD.MOV.U32 R50, RZ, RZ, 0x1 ;  /* 0x00000001ff327424 */ /* 0x000fe400078e00ff */
[----:B------:R-:W-:-:S07]  /*1a2b0*/  IMAD.MOV.U32 R52, RZ, RZ, -0x1 ;  /* 0xffffffffff347424 */ /* 0x000fce00078e00ff */
[----:B0123-5:R-:W-:Y:S05]  /*1a2c0*/  WARPSYNC.COLLECTIVE R52, `(.L_x_1422) ;  /* 0x0000000034087348 */ /* 0x02ffea0003c00000 */
[----:B------:R4:W0:Y:S02]  /*1a2d0*/  SHFL.DOWN P3, R53, R51, R50, R45 ;  /* 0x0800003233357389 */ /* 0x000824000006002d */
[----:B012345:R-:W-:Y:S05]  /*1a2e0*/  ENDCOLLECTIVE ;  /* 0x000000000000791b */ /* 0x03ffea0003800000 */
.L_x_1422:
[----:B------:R-:W-:Y:S05]  /*1a2f0*/  BSYNC B0 ;  /* 0x0000000000007941 */ /* 0x000fea0003800000 */
.L_x_1421:
[----:B------:R-:W-:Y:S05]  /*1a300*/  BRA `(.L_x_1423) ;  /* 0xffffff7c00b87947 */ /* 0x000fea000383ffff */
.L_x_939:
[----:B------:R-:W-:Y:S01]  /*1a310*/  BSSY B0, `(.L_x_1424) ;  /* 0x0000007000007945 */ /* 0x000fe20003800000 */
[----:B-----5:R-:W-:Y:S02]  /*1a320*/  IMAD.MOV.U32 R51, RZ, RZ, R24 ;  /* 0x000000ffff337224 */ /* 0x020fe400078e0018 */
[----:B------:R-:W-:Y:S02]  /*1a330*/  IMAD.MOV.U32 R50, RZ, RZ, 0x1 ;  /* 0x00000001ff327424 */ /* 0x000fe400078e00ff */
[----:B------:R-:W-:-:S07]  /*1a340*/  IMAD.MOV.U32 R52, RZ, RZ, -0x1 ;  /* 0xffffffffff347424 */ /* 0x000fce00078e00ff */
[----:B0123--:R-:W-:Y:S05]  /*1a350*/  WARPSYNC.COLLECTIVE R52, `(.L_x_1425) ;  /* 0x0000000034087348 */ /* 0x00ffea0003c00000 */
[----:B------:R4:W0:Y:S02]  /*1a360*/  SHFL.DOWN P3, R53, R51, R50, R45 ;  /* 0x0800003233357389 */ /* 0x000824000006002d */
[----:B01234-:R-:W-:Y:S05]  /*1a370*/  ENDCOLLECTIVE ;  /* 0x000000000000791b */ /* 0x01ffea0003800000 */
.L_x_1425:
[----:B------:R-:W-:Y:S05]  /*1a380*/  BSYNC B0 ;  /* 0x0000000000007941 */ /* 0x000fea0003800000 */
.L_x_1424:
[----:B------:R-:W-:Y:S02]  /*1a390*/  IMAD.MOV.U32 R51, RZ, RZ, R25 ;  /* 0x000000ffff337224 */ /* 0x000fe400078e0019 */
[----:B------:R-:W-:Y:S02]  /*1a3a0*/  IMAD.MOV.U32 R50, RZ, RZ, 0x1 ;  /* 0x00000001ff327424 */ /* 0x000fe400078e00ff */
[----:B------:R-:W-:Y:S02]  /*1a3b0*/  IMAD.MOV.U32 R52, RZ, RZ, -0x1 ;  /* 0xffffffffff347424 */ /* 0x000fe400078e00ff */
[----:B------:R-:W-:-:S07]  /*1a3c0*/  IMAD.MOV.U32 R71, RZ, RZ, R53 ;  /* 0x000000ffff477224 */ /* 0x000fce00078e0035 */
[----:B------:R-:W-:Y:S05]  /*1a3d0*/  WARPSYNC.COLLECTIVE R52, `(.L_x_1426) ;  /* 0x0000000034087348 */ /* 0x000fea0003c00000 */
[----:B------:R0:W1:Y:S02]  /*1a3e0*/  SHFL.DOWN P3, R53, R51, R50, R45 ;  /* 0x0800003233357389 */ /* 0x000064000006002d */
[----:B01----:R-:W-:Y:S05]  /*1a3f0*/  ENDCOLLECTIVE ;  /* 0x000000000000791b */ /* 0x003fea0003800000 */
.L_x_1426:
[----:B------:R-:W-:Y:S02]  /*1a400*/  IMAD.MOV.U32 R51, RZ, RZ, R26 ;  /* 0x000000ffff337224 */ /* 0x000fe400078e001a */
[----:B------:R-:W-:-:S07]  /*1a410*/  IMAD.MOV.U32 R70, RZ, RZ, R53 ;  /* 0x000000ffff467224 */ /* 0x000fce00078e0035 */
[----:B------:R-:W-:Y:S05]  /*1a420*/  WARPSYNC.COLLECTIVE R52, `(.L_x_1427) ;  /* 0x0000000034087348 */ /* 0x000fea0003c00000 */
[----:B------:R0:W1:Y:S02]  /*1a430*/  SHFL.DOWN P3, R53, R51, R50, R45 ;  /* 0x0800003233357389 */ /* 0x000064000006002d */
[----:B01----:R-:W-:Y:S05]  /*1a440*/  ENDCOLLECTIVE ;  /* 0x000000000000791b */ /* 0x003fea0003800000 */
.L_x_1427:
[----:B------:R-:W-:Y:S02]  /*1a450*/  IMAD.MOV.U32 R51, RZ, RZ, R27 ;  /* 0x000000ffff337224 */ /* 0x000fe400078e001b */
[----:B------:R-:W-:-:S07]  /*1a460*/  IMAD.MOV.U32 R49, RZ, RZ, R53 ;  /* 0x000000ffff317224 */ /* 0x000fce00078e0035 */
[----:B------:R-:W-:Y:S05]  /*1a470*/  WARPSYNC.COLLECTIVE R52, `(.L_x_1428) ;  /* 0x0000000034087348 */ /* 0x000fea0003c00000 */
[----:B------:R0:W1:Y:S02]  /*1a480*/  SHFL.DOWN P3, R53, R51, R50, R45 ;  /* 0x0800003233357389 */ /* 0x000064000006002d */
[----:B01----:R-:W-:Y:S05]  /*1a490*/  ENDCOLLECTIVE ;  /* 0x000000000000791b */ /* 0x003fea0003800000 */
.L_x_1428:
[----:B------:R-:W-:Y:S02]  /*1a4a0*/  IMAD.MOV.U32 R51, RZ, RZ, R43 ;  /* 0x000000ffff337224 */ /* 0x000fe400078e002b */
[----:B------:R-:W-:-:S07]  /*1a4b0*/  IMAD.MOV.U32 R72, RZ, RZ, R53 ;  /* 0x000000ffff487224 */ /* 0x000fce00078e0035 */
[----:B------:R-:W-:Y:S05]  /*1a4c0*/  WARPSYNC.COLLECTIVE R52, `(.L_x_1429) ;  /* 0x0000000034087348 */ /* 0x000fea0003c00000 */
[----:B------:R0:W1:Y:S02]  /*1a4d0*/  SHFL.DOWN P3, R53, R51, R50, R45 ;  /* 0x0800003233357389 */ /* 0x000064000006002d */
[----:B01----:R-:W-:Y:S05]  /*1a4e0*/  ENDCOLLECTIVE ;  /* 0x000000000000791b */ /* 0x003fea0003800000 */
.L_x_1429:
[----:B------:R-:W-:Y:S01]  /*1a4f0*/  IMAD.MOV.U32 R69, RZ, RZ, R53 ;  /* 0x000000ffff457224 */ /* 0x000fe200078e0035 */
[----:B------:R-:W-:Y:S06]  /*1a500*/  BRA `(.L_x_1430) ;  /* 0xffffff7c00547947 */ /* 0x000fec000383ffff */
.L_x_940:
[----:B------:R-:W-:Y:S01]  /*1a510*/  BSSY B0, `(.L_x_1431) ;  /* 0x0000007000007945 */ /* 0x000fe20003800000 */
[----:B------:R-:W-:Y:S02]  /*1a520*/  IMAD.MOV.U32 R51, RZ, RZ, R42 ;  /* 0x000000ffff337224 */ /* 0x000fe400078e002a */
[----:B------:R-:W-:Y:S02]  /*1a530*/  IMAD.MOV.U32 R50, RZ, RZ, 0x1 ;  /* 0x00000001ff327424 */ /* 0x000fe400078e00ff */
[----:B------:R-:W-:-:S07]  /*1a540*/  IMAD.MOV.U32 R52, RZ, RZ, -0x1 ;  /* 0xffffffffff347424 */ /* 0x000fce00078e00ff */
[----:B01234-:R-:W-:Y:S05]  /*1a550*/  WARPSYNC.COLLECTIVE R52, `(.L_x_1432) ;  /* 0x0000000034087348 */ /* 0x01ffea0003c00000 */
[----:B------:R0:W0:Y:S02]  /*1a560*/  SHFL.DOWN P3, R53, R51, R50, R45 ;  /* 0x0800003233357389 */ /* 0x000024000006002d */
[----:B01234-:R-:W-:Y:S05]  /*1a570*/  ENDCOLLECTIVE ;  /* 0x000000000000791b */ /* 0x01ffea0003800000 */
.L_x_1432:
[----:B------:R-:W-:Y:S05]  /*1a580*/  BSYNC B0 ;  /* 0x0000000000007941 */ /* 0x000fea0003800000 */
.L_x_1431:
[----:B------:R-:W-:Y:S05]  /*1a590*/  BRA `(.L_x_1433) ;  /* 0xffffff7c003c7947 */ /* 0x000fea000383ffff */
.L_x_941:
[----:B------:R-:W-:Y:S01]  /*1a5a0*/  BSSY B0, `(.L_x_1434) ;  /* 0x0000007000007945 */ /* 0x000fe20003800000 */
[----:B------:R-:W-:Y:S02]  /*1a5b0*/  IMAD.MOV.U32 R51, RZ, RZ, R40 ;  /* 0x000000ffff337224 */ /* 0x000fe400078e0028 */
[----:B------:R-:W-:Y:S02]  /*1a5c0*/  IMAD.MOV.U32 R50, RZ, RZ, 0x1 ;  /* 0x00000001ff327424 */ /* 0x000fe400078e00ff */
[----:B------:R-:W-:-:S07]  /*1a5d0*/  IMAD.MOV.U32 R52, RZ, RZ, -0x1 ;  /* 0xffffffffff347424 */ /* 0x000fce00078e00ff */
[----:B01234-:R-:W-:Y:S05]  /*1a5e0*/  WARPSYNC.COLLECTIVE R52, `(.L_x_1435) ;  /* 0x0000000034087348 */ /* 0x01ffea0003c00000 */
[----:B------:R0:W0:Y:S02]  /*1a5f0*/  SHFL.DOWN P3, R53, R51, R50, R45 ;  /* 0x0800003233357389 */ /* 0x000024000006002d */
[----:B01234-:R-:W-:Y:S05]  /*1a600*/  ENDCOLLECTIVE ;  /* 0x000000000000791b */ /* 0x01ffea0003800000 */
.L_x_1435:
[----:B------:R-:W-:Y:S05]  /*1a610*/  BSYNC B0 ;  /* 0x0000000000007941 */ /* 0x000fea0003800000 */
.L_x_1434:
[----:B------:R-:W-:Y:S05]  /*1a620*/  BRA `(.L_x_1436) ;  /* 0xffffff7c00207947 */ /* 0x000fea000383ffff */
.L_x_942:
[----:B------:R-:W-:Y:S01]  /*1a630*/  BSSY B0, `(.L_x_1437) ;  /* 0x0000007000007945 */ /* 0x000fe20003800000 */
[----:B------:R-:W-:Y:S02]  /*1a640*/  IMAD.MOV.U32 R51, RZ, RZ, R41 ;  /* 0x000000ffff337224 */ /* 0x000fe400078e0029 */
[----:B------:R-:W-:Y:S02]  /*1a650*/  IMAD.MOV.U32 R50, RZ, RZ, 0x1 ;  /* 0x00000001ff327424 */ /* 0x000fe400078e00ff */
[----:B------:R-:W-:-:S07]  /*1a660*/  IMAD.MOV.U32 R52, RZ, RZ, -0x1 ;  /* 0xffffffffff347424 */ /* 0x000fce00078e00ff */
[----:B01234-:R-:W-:Y:S05]  /*1a670*/  WARPSYNC.COLLECTIVE R52, `(.L_x_1438) ;  /* 0x0000000034087348 */ /* 0x01ffea0003c00000 */
[----:B------:R0:W0:Y:S02]  /*1a680*/  SHFL.DOWN P3, R53, R51, R50, R45 ;  /* 0x0800003233357389 */ /* 0x000024000006002d */
[----:B01234-:R-:W-:Y:S05]  /*1a690*/  ENDCOLLECTIVE ;  /* 0x000000000000791b */ /* 0x01ffea0003800000 */
.L_x_1438:
[----:B------:R-:W-:Y:S05]  /*1a6a0*/  BSYNC B0 ;  /* 0x0000000000007941 */ /* 0x000fea0003800000 */
.L_x_1437:
[----:B------:R-:W-:Y:S05]  /*1a6b0*/  BRA `(.L_x_1439) ;  /* 0xffffff7c00047947 */ /* 0x000fea000383ffff */
.L_x_945:
[----:B------:R-:W-:Y:S01]  /*1a6c0*/  BSSY B0, `(.L_x_1440) ;  /* 0x0000007000007945 */ /* 0x000fe20003800000 */
[----:B------:R-:W-:Y:S02]  /*1a6d0*/  IMAD.MOV.U32 R51, RZ, RZ, R48 ;  /* 0x000000ffff337224 */ /* 0x000fe400078e0030 */
[----:B------:R-:W-:Y:S02]  /*1a6e0*/  IMAD.MOV.U32 R50, RZ, RZ, 0x2 ;  /* 0x00000002ff327424 */ /* 0x000fe400078e00ff */
[----:B------:R-:W-:-:S07]  /*1a6f0*/  IMAD.MOV.U32 R52, RZ, RZ, -0x1 ;  /* 0xffffffffff347424 */ /* 0x000fce00078e00ff */
[----:B01234-:R-:W-:Y:S05]  /*1a700*/  WARPSYNC.COLLECTIVE R52, `(.L_x_1441) ;  /* 0x0000000034087348 */ /* 0x01ffea0003c00000 */
[----:B------:R0:W0:Y:S02]  /*1a710*/  SHFL.DOWN P3, R53, R51, R50, R45 ;  /* 0x0800003233357389 */ /* 0x000024000006002d */
[----:B01234-:R-:W-:Y:S05]  /*1a720*/  ENDCOLLECTIVE ;  /* 0x000000000000791b */ /* 0x01ffea0003800000 */
.L_x_1441:
[----:B------:R-:W-:Y:S05]  /*1a730*/  BSYNC B0 ;  /* 0x0000000000007941 */ /* 0x000fea0003800000 */
.L_x_1440:
[----:B------:R-:W-:Y:S02]  /*1a740*/  IMAD.MOV.U32 R51, RZ, RZ, R65 ;  /* 0x000000ffff337224 */ /* 0x000fe400078e0041 */
[----:B------:R-:W-:Y:S02]  /*1a750*/  IMAD.MOV.U32 R50, RZ, RZ, 0x2 ;  /* 0x00000002ff327424 */ /* 0x000fe400078e00ff */
[----:B------:R-:W-:Y:S02]  /*1a760*/  IMAD.MOV.U32 R52, RZ, RZ, -0x1 ;  /* 0xffffffffff347424 */ /* 0x000fe400078e00ff */
[----:B------:R-:W-:-:S07]  /*1a770*/  IMAD.MOV.U32 R72, RZ, RZ, R53 ;  /* 0x000000ffff487224 */ /* 0x000fce00078e0035 */
[----:B------:R-:W-:Y:S05]  /*1a780*/  WARPSYNC.COLLECTIVE R52, `(.L_x_1442) ;  /* 0x0000000034087348 */ /* 0x000fea0003c00000 */
[----:B------:R0:W1:Y:S02]  /*1a790*/  SHFL.DOWN P3, R53, R51, R50, R45 ;  /* 0x0800003233357389 */ /* 0x000064000006002d */
[----:B01----:R-:W-:Y:S05]  /*1a7a0*/  ENDCOLLECTIVE ;  /* 0x000000000000791b */ /* 0x003fea0003800000 */
.L_x_1442:
[----:B------:R-:W-:Y:S01]  /*1a7b0*/  IMAD.MOV.U32 R71, RZ, RZ, R53 ;  /* 0x000000ffff477224 */ /* 0x000fe200078e0035 */
[----:B------:R-:W-:Y:S06]  /*1a7c0*/  BRA `(.L_x_1443) ;  /* 0xffffff7c00207947 */ /* 0x000fec000383ffff */
.L_x_946:
[----:B------:R-:W-:Y:S01]  /*1a7d0*/  BSSY B0, `(.L_x_1444) ;  /* 0x0000007000007945 */ /* 0x000fe20003800000 */
[----:B------:R-:W-:Y:S02]  /*1a7e0*/  IMAD.MOV.U32 R51, RZ, RZ, R38 ;  /* 0x000000ffff337224 */ /* 0x000fe400078e0026 */
[----:B------:R-:W-:Y:S02]  /*1a7f0*/  IMAD.MOV.U32 R50, RZ, RZ, 0x2 ;  /* 0x00000002ff327424 */ /* 0x000fe400078e00ff */
[----:B------:R-:W-:-:S07]  /*1a800*/  IMAD.MOV.U32 R52, RZ, RZ, -0x1 ;  /* 0xffffffffff347424 */ /* 0x000fce00078e00ff */
[----:B01234-:R-:W-:Y:S05]  /*1a810*/  WARPSYNC.COLLECTIVE R52, `(.L_x_1445) ;  /* 0x0000000034087348 */ /* 0x01ffea0003c00000 */
[----:B------:R0:W0:Y:S02]  /*1a820*/  SHFL.DOWN P3, R53, R51, R50, R45 ;  /* 0x0800003233357389 */ /* 0x000024000006002d */
[----:B01234-:R-:W-:Y:S05]  /*1a830*/  ENDCOLLECTIVE ;  /* 0x000000000000791b */ /* 0x01ffea0003800000 */
.L_x_1445:
[----:B------:R-:W-:Y:S05]  /*1a840*/  BSYNC B0 ;  /* 0x0000000000007941 */ /* 0x000fea0003800000 */
.L_x_1444:
[----:B------:R-:W-:Y:S05]  /*1a850*/  BRA `(.L_x_1446) ;  /* 0xffffff7c00047947 */ /* 0x000fea000383ffff */
.L_x_947:
[----:B------:R-:W-:Y:S01]  /*1a860*/  BSSY B0, `(.L_x_1447) ;  /* 0x0000007000007945 */ /* 0x000fe20003800000 */
[----:B------:R-:W-:Y:S02]  /*1a870*/  IMAD.MOV.U32 R51, RZ, RZ, R39 ;  /* 0x000000ffff337224 */ /* 0x000fe400078e0027 */
[----:B------:R-:W-:Y:S02]  /*1a880*/  IMAD.MOV.U32 R50, RZ, RZ, 0x2 ;  /* 0x00000002ff327424 */ /* 0x000fe400078e00ff */
[----:B------:R-:W-:-:S07]  /*1a890*/  IMAD.MOV.U32 R52, RZ, RZ, -0x1 ;  /* 0xffffffffff347424 */ /* 0x000fce00078e00ff */
[----:B01234-:R-:W-:Y:S05]  /*1a8a0*/  WARPSYNC.COLLECTIVE R52, `(.L_x_1448) ;  /* 0x0000000034087348 */ /* 0x01ffea0003c00000 */
[----:B------:R0:W0:Y:S02]  /*1a8b0*/  SHFL.DOWN P3, R53, R51, R50, R45 ;  /* 0x0800003233357389 */ /* 0x000024000006002d */
[----:B01234-:R-:W-:Y:S05]  /*1a8c0*/  ENDCOLLECTIVE ;  /* 0x000000000000791b */ /* 0x01ffea0003800000 */
.L_x_1448:
[----:B------:R-:W-:Y:S05]  /*1a8d0*/  BSYNC B0 ;  /* 0x0000000000007941 */ /* 0x000fea0003800000 */
.L_x_1447:
[----:B------:R-:W-:Y:S05]  /*1a8e0*/  BRA `(.L_x_1449) ;  /* 0xffffff7800e87947 */ /* 0x000fea000383ffff */
.L_x_948:
[----:B------:R-:W-:Y:S01]  /*1a8f0*/  BSSY B0, `(.L_x_1450) ;  /* 0x0000007000007945 */ /* 0x000fe20003800000 */
[----:B------:R-:W-:Y:S02]  /*1a900*/  IMAD.MOV.U32 R51, RZ, RZ, R24 ;  /* 0x000000ffff337224 */ /* 0x000fe400078e0018 */
[----:B------:R-:W-:Y:S02]  /*1a910*/  IMAD.MOV.U32 R50, RZ, RZ, 0x2 ;  /* 0x00000002ff327424 */ /* 0x000fe400078e00ff */
[----:B------:R-:W-:-:S07]  /*1a920*/  IMAD.MOV.U32 R52, RZ, RZ, -0x1 ;  /* 0xffffffffff347424 */ /* 0x000fce00078e00ff */
[----:B01234-:R-:W-:Y:S05]  /*1a930*/  WARPSYNC.COLLECTIVE R52, `(.L_x_1451) ;  /* 0x0000000034087348 */ /* 0x01ffea0003c00000 */
[----:B------:R0:W0:Y:S02]  /*1a940*/  SHFL.DOWN P3, R53, R51, R50, R45 ;  /* 0x0800003233357389 */ /* 0x000024000006002d */
[----:B01234-:R-:W-:Y:S05]  /*1a950*/  ENDCOLLECTIVE ;  /* 0x000000000000791b */ /* 0x01ffea0003800000 */
.L_x_1451:
[----:B------:R-:W-:Y:S05]  /*1a960*/  BSYNC B0 ;  /* 0x0000000000007941 */ /* 0x000fea0003800000 */
.L_x_1450:
[----:B------:R-:W-:Y:S02]  /*1a970*/  IMAD.MOV.U32 R51, RZ, RZ, R25 ;  /* 0x000000ffff337224 */ /* 0x000fe400078e0019 */
[----:B------:R-:W-:Y:S02]  /*1a980*/  IMAD.MOV.U32 R50, RZ, RZ, 0x2 ;  /* 0x00000002ff327424 */ /* 0x000fe400078e00ff */
[----:B------:R-:W-:Y:S02]  /*1a990*/  IMAD.MOV.U32 R52, RZ, RZ, -0x1 ;  /* 0xffffffffff347424 */ /* 0x000fe400078e00ff */
[----:B------:R-:W-:-:S07]  /*1a9a0*/  IMAD.MOV.U32 R49, RZ, RZ, R53 ;  /* 0x000000ffff317224 */ /* 0x000fce00078e0035 */
[----:B------:R-:W-:Y:S05]  /*1a9b0*/  WARPSYNC.COLLECTIVE R52, `(.L_x_1452) ;  /* 0x0000000034087348 */ /* 0x000fea0003c00000 */
[----:B------:R0:W1:Y:S02]  /*1a9c0*/  SHFL.DOWN P3, R53, R51, R50, R45 ;  /* 0x0800003233357389 */ /* 0x000064000006002d */
[----:B01----:R-:W-:Y:S05]  /*1a9d0*/  ENDCOLLECTIVE ;  /* 0x000000000000791b */ /* 0x003fea0003800000 */
.L_x_1452:
[----:B------:R-:W-:Y:S02]  /*1a9e0*/  IMAD.MOV.U32 R51, RZ, RZ, R26 ;  /* 0x000000ffff337224 */ /* 0x000fe400078e001a */
[----:B------:R-:W-:-:S07]  /*1a9f0*/  IMAD.MOV.U32 R70, RZ, RZ, R53 ;  /* 0x000000ffff467224 */ /* 0x000fce00078e0035 */
[----:B------:R-:W-:Y:S05]  /*1aa00*/  WARPSYNC.COLLECTIVE R52, `(.L_x_1453) ;  /* 0x0000000034087348 */ /* 0x000fea0003c00000 */
[----:B------:R0:W1:Y:S02]  /*1aa10*/  SHFL.DOWN P3, R53, R51, R50, R45 ;  /* 0x0800003233357389 */ /* 0x000064000006002d */
[----:B01----:R-:W-:Y:S05]  /*1aa20*/  ENDCOLLECTIVE ;  /* 0x000000000000791b */ /* 0x003fea0003800000 */
.L_x_1453:
[----:B------:R-:W-:Y:S02]  /*1aa30*/  IMAD.MOV.U32 R51, RZ, RZ, R27 ;  /* 0x000000ffff337224 */ /* 0x000fe400078e001b */
[----:B------:R-:W-:-:S07]  /*1aa40*/  IMAD.MOV.U32 R69, RZ, RZ, R53 ;  /* 0x000000ffff457224 */ /* 0x000fce00078e0035 */
[----:B------:R-:W-:Y:S05]  /*1aa50*/  WARPSYNC.COLLECTIVE R52, `(.L_x_1454) ;  /* 0x0000000034087348 */ /* 0x000fea0003c00000 */
[----:B------:R0:W1:Y:S02]  /*1aa60*/  SHFL.DOWN P3, R53, R51, R50, R45 ;  /* 0x0800003233357389 */ /* 0x000064000006002d */
[----:B01----:R-:W-:Y:S05]  /*1aa70*/  ENDCOLLECTIVE ;  /* 0x000000000000791b */ /* 0x003fea0003800000 */
.L_x_1454:
[----:B------:R-:W-:Y:S02]  /*1aa80*/  IMAD.MOV.U32 R51, RZ, RZ, R43 ;  /* 0x000000ffff337224 */ /* 0x000fe400078e002b */
[----:B------:R-:W-:-:S07]  /*1aa90*/  IMAD.MOV.U32 R68, RZ, RZ, R53 ;  /* 0x000000ffff447224 */ /* 0x000fce00078e0035 */
[----:B------:R-:W-:Y:S05]  /*1aaa0*/  WARPSYNC.COLLECTIVE R52, `(.L_x_1455) ;  /* 0x0000000034087348 */ /* 0x000fea0003c00000 */
[----:B------:R0:W1:Y:S02]  /*1aab0*/  SHFL.DOWN P3, R53, R51, R50, R45 ;  /* 0x0800003233357389 */ /* 0x000064000006002d */
[----:B01----:R-:W-:Y:S05]  /*1aac0*/  ENDCOLLECTIVE ;  /* 0x000000000000791b */ /* 0x003fea0003800000 */
.L_x_1455:
[----:B------:R-:W-:Y:S01]  /*1aad0*/  IMAD.MOV.U32 R67, RZ, RZ, R53 ;  /* 0x000000ffff437224 */ /* 0x000fe200078e0035 */
[----:B------:R-:W-:Y:S06]  /*1aae0*/  BRA `(.L_x_1456) ;  /* 0xffffff7800847947 */ /* 0x000fec000383ffff */
.L_x_949:
[----:B------:R-:W-:Y:S01]  /*1aaf0*/  BSSY B0, `(.L_x_1457) ;  /* 0x0000007000007945 */ /* 0x000fe20003800000 */
[----:B------:R-:W-:Y:S02]  /*1ab00*/  IMAD.MOV.U32 R51, RZ, RZ, R42 ;  /* 0x000000ffff337224 */ /* 0x000fe400078e002a */
[----:B------:R-:W-:Y:S02]  /*1ab10*/  IMAD.MOV.U32 R50, RZ, RZ, 0x2 ;  /* 0x00000002ff327424 */ /* 0x000fe400078e00ff */
[----:B------:R-:W-:-:S07]  /*1ab20*/  IMAD.MOV.U32 R52, RZ, RZ, -0x1 ;  /* 0xffffffffff347424 */ /* 0x000fce00078e00ff */
[----:B01234-:R-:W-:Y:S05]  /*1ab30*/  WARPSYNC.COLLECTIVE R52, `(.L_x_1458) ;  /* 0x0000000034087348 */ /* 0x01ffea0003c00000 */
[----:B------:R0:W0:Y:S02]  /*1ab40*/  SHFL.DOWN P3, R53, R51, R50, R45 ;  /* 0x0800003233357389 */ /* 0x000024000006002d */
[----:B01234-:R-:W-:Y:S05]  /*1ab50*/  ENDCOLLECTIVE ;  /* 0x000000000000791b */ /* 0x01ffea0003800000 */
.L_x_1458:
[----:B------:R-:W-:Y:S05]  /*1ab60*/  BSYNC B0 ;  /* 0x0000000000007941 */ /* 0x000fea0003800000 */
.L_x_1457:
[----:B------:R-:W-:Y:S05]  /*1ab70*/  BRA `(.L_x_1459) ;  /* 0xffffff7800707947 */ /* 0x000fea000383ffff */
.L_x_950:
[----:B------:R-:W-:Y:S01]  /*1ab80*/  BSSY B0, `(.L_x_1460) ;  /* 0x0000007000007945 */ /* 0x000fe20003800000 */
[----:B------:R-:W-:Y:S02]  /*1ab90*/  IMAD.MOV.U32 R51, RZ, RZ, R40 ;  /* 0x000000ffff337224 */ /* 0x000fe400078e0028 */
[----:B------:R-:W-:Y:S02]  /*1aba0*/  IMAD.MOV.U32 R50, RZ, RZ, 0x2 ;  /* 0x00000002ff327424 */ /* 0x000fe400078e00ff */
[----:B------:R-:W-:-:S07]  /*1abb0*/  IMAD.MOV.U32 R52, RZ, RZ, -0x1 ;  /* 0xffffffffff347424 */ /* 0x000fce00078e00ff */
[----:B01234-:R-:W-:Y:S05]  /*1abc0*/  WARPSYNC.COLLECTIVE R52, `(.L_x_1461) ;  /* 0x0000000034087348 */ /* 0x01ffea0003c00000 */
[----:B------:R0:W0:Y:S02]  /*1abd0*/  SHFL.DOWN P3, R53, R51, R50, R45 ;  /* 0x0800003233357389 */ /* 0x000024000006002d */
[----:B01234-:R-:W-:Y:S05]  /*1abe0*/  ENDCOLLECTIVE ;  /* 0x000000000000791b */ /* 0x01ffea0003800000 */
.L_x_1461:
[----:B------:R-:W-:Y:S05]  /*1abf0*/  BSYNC B0 ;  /* 0x0000000000007941 */ /* 0x000fea0003800000 */
.L_x_1460:
[----:B------:R-:W-:Y:S05]  /*1ac00*/  BRA `(.L_x_1462) ;  /* 0xffffff7800547947 */ /* 0x000fea000383ffff */
.L_x_951:
[----:B------:R-:W-:Y:S01]  /*1ac10*/  BSSY B0, `(.L_x_1463) ;  /* 0x0000007000007945 */ /* 0x000fe20003800000 */
[----:B------:R-:W-:Y:S02]  /*1ac20*/  IMAD.MOV.U32 R51, RZ, RZ, R41 ;  /* 0x000000ffff337224 */ /* 0x000fe400078e0029 */
[----:B------:R-:W-:Y:S02]  /*1ac30*/  IMAD.MOV.U32 R50, RZ, RZ, 0x2 ;  /* 0x00000002ff327424 */ /* 0x000fe400078e00ff */
[----:B------:R-:W-:-:S07]  /*1ac40*/  IMAD.MOV.U32 R52, RZ, RZ, -0x1 ;  /* 0xffffffffff347424 */ /* 0x000fce00078e00ff */
[----:B01234-:R-:W-:Y:S05]  /*1ac50*/  WARPSYNC.COLLECTIVE R52, `(.L_x_1464) ;  /* 0x0000000034087348 */ /* 0x01ffea0003c00000 */
[----:B------:R0:W0:Y:S02]  /*1ac60*/  SHFL.DOWN P3, R53, R51, R50, R45 ;  /* 0x0800003233357389 */ /* 0x000024000006002d */
[----:B01234-:R-:W-:Y:S05]  /*1ac70*/  ENDCOLLECTIVE ;  /* 0x000000000000791b */ /* 0x01ffea0003800000 */
.L_x_1464:
[----:B------:R-:W-:Y:S05]  /*1ac80*/  BSYNC B0 ;  /* 0x0000000000007941 */ /* 0x000fea0003800000 */
.L_x_1463:
[----:B------:R-:W-:Y:S05]  /*1ac90*/  BRA `(.L_x_1465) ;  /* 0xffffff7800387947 */ /* 0x000fea000383ffff */
.L_x_954:
[----:B------:R-:W-:Y:S01]  /*1aca0*/  BSSY B0, `(.L_x_1466) ;  /* 0x0000007000007945 */ /* 0x000fe20003800000 */
[----:B------:R-:W-:Y:S02]  /*1acb0*/  IMAD.MOV.U32 R51, RZ, RZ, R48 ;  /* 0x000000ffff337224 */ /* 0x000fe400078e0030 */
[----:B------:R-:W-:Y:S02]  /*1acc0*/  IMAD.MOV.U32 R50, RZ, RZ, 0x4 ;  /* 0x00000004ff327424 */ /* 0x000fe400078e00ff */
[----:B------:R-:W-:-:S07]  /*1acd0*/  IMAD.MOV.U32 R52, RZ, RZ, -0x1 ;  /* 0xffffffffff347424 */ /* 0x000fce00078e00ff */
[----:B01234-:R-:W-:Y:S05]  /*1ace0*/  WARPSYNC.COLLECTIVE R52, `(.L_x_1467) ;  /* 0x0000000034087348 */ /* 0x01ffea0003c00000 */
[----:B------:R0:W0:Y:S02]  /*1acf0*/  SHFL.DOWN P3, R53, R51, R50, R45 ;  /* 0x0800003233357389 */ /* 0x000024000006002d */
[----:B01234-:R-:W-:Y:S05]  /*1ad00*/  ENDCOLLECTIVE ;  /* 0x000000000000791b */ /* 0x01ffea0003800000 */
.L_x_1467:
[----:B------:R-:W-:Y:S05]  /*1ad10*/  BSYNC B0 ;  /* 0x0000000000007941 */ /* 0x000fea0003800000 */
.L_x_1466:
[----:B------:R-:W-:Y:S02]  /*1ad20*/  IMAD.MOV.U32 R51, RZ, RZ, R65 ;  /* 0x000000ffff337224 */ /* 0x000fe400078e0041 */
[----:B------:R-:W-:Y:S02]  /*1ad30*/  IMAD.MOV.U32 R50, RZ, RZ, 0x4 ;  /* 0x00000004ff327424 */ /* 0x000fe400078e00ff */
[----:B------:R-:W-:Y:S02]  /*1ad40*/  IMAD.MOV.U32 R52, RZ, RZ, -0x1 ;  /* 0xffffffffff347424 */ /* 0x000fe400078e00ff */
[----:B------:R-:W-:-:S07]  /*1ad50*/  IMAD.MOV.U32 R72, RZ, RZ, R53 ;  /* 0x000000ffff487224 */ /* 0x000fce00078e0035 */
[----:B------:R-:W-:Y:S05]  /*1ad60*/  WARPSYNC.COLLECTIVE R52, `(.L_x_1468) ;  /* 0x0000000034087348 */ /* 0x000fea0003c00000 */
[----:B------:R0:W1:Y:S02]  /*1ad70*/  SHFL.DOWN P3, R53, R51, R50, R45 ;  /* 0x0800003233357389 */ /* 0x000064000006002d */
[----:B01----:R-:W-:Y:S05]  /*1ad80*/  ENDCOLLECTIVE ;  /* 0x000000000000791b */ /* 0x003fea0003800000 */
.L_x_1468:
[----:B------:R-:W-:Y:S01]  /*1ad90*/  IMAD.MOV.U32 R71, RZ, RZ, R53 ;  /* 0x000000ffff477224 */ /* 0x000fe200078e0035 */
[----:B------:R-:W-:Y:S06]  /*1ada0*/  BRA `(.L_x_1469) ;  /* 0xffffff7800547947 */ /* 0x000fec000383ffff */
.L_x_955:
[----:B------:R-:W-:Y:S01]  /*1adb0*/  BSSY B0, `(.L_x_1470) ;  /* 0x0000007000007945 */ /* 0x000fe20003800000 */
[----:B------:R-:W-:Y:S02]  /*1adc0*/  IMAD.MOV.U32 R51, RZ, RZ, R38 ;  /* 0x000000ffff337224 */ /* 0x000fe400078e0026 */
[----:B------:R-:W-:Y:S02]  /*1add0*/  IMAD.MOV.U32 R50, RZ, RZ, 0x4 ;  /* 0x00000004ff327424 */ /* 0x000fe400078e00ff */
[----:B------:R-:W-:-:S07]  /*1ade0*/  IMAD.MOV.U32 R52, RZ, RZ, -0x1 ;  /* 0xffffffffff347424 */ /* 0x000fce00078e00ff */
[----:B01234-:R-:W-:Y:S05]  /*1adf0*/  WARPSYNC.COLLECTIVE R52, `(.L_x_1471) ;  /* 0x0000000034087348 */ /* 0x01ffea0003c00000 */
[----:B------:R0:W0:Y:S02]  /*1ae00*/  SHFL.DOWN P3, R53, R51, R50, R45 ;  /* 0x0800003233357389 */ /* 0x000024000006002d */
[----:B01234-:R-:W-:Y:S05]  /*1ae10*/  ENDCOLLECTIVE ;  /* 0x000000000000791b */ /* 0x01ffea0003800000 */
.L_x_1471:
[----:B------:R-:W-:Y:S05]  /*1ae20*/  BSYNC B0 ;  /* 0x0000000000007941 */ /* 0x000fea0003800000 */
.L_x_1470:
[----:B------:R-:W-:Y:S05]  /*1ae30*/  BRA `(.L_x_1472) ;  /* 0xffffff7800387947 */ /* 0x000fea000383ffff */
.L_x_956:
[----:B------:R-:W-:Y:S01]  /*1ae40*/  BSSY B0, `(.L_x_1473) ;  /* 0x0000007000007945 */ /* 0x000fe20003800000 */
[----:B------:R-:W-:Y:S02]  /*1ae50*/  IMAD.MOV.U32 R51, RZ, RZ, R39 ;  /* 0x000000ffff337224 */ /* 0x000fe400078e0027 */
[----:B------:R-:W-:Y:S02]  /*1ae60*/  IMAD.MOV.U32 R50, RZ, RZ, 0x4 ;  /* 0x00000004ff327424 */ /* 0x000fe400078e00ff */
[----:B------:R-:W-:-:S07]  /*1ae70*/  IMAD.MOV.U32 R52, RZ, RZ, -0x1 ;  /* 0xffffffffff347424 */ /* 0x000fce00078e00ff */
[----:B01234-:R-:W-:Y:S05]  /*1ae80*/  WARPSYNC.COLLECTIVE R52, `(.L_x_1474) ;  /* 0x0000000034087348 */ /* 0x01ffea0003c00000 */
[----:B------:R0:W0:Y:S02]  /*1ae90*/  SHFL.DOWN P3, R53, R51, R50, R45 ;  /* 0x0800003233357389 */ /* 0x000024000006002d */
[----:B01234-:R-:W-:Y:S05]  /*1aea0*/  ENDCOLLECTIVE ;  /* 0x000000000000791b */ /* 0x01ffea0003800000 */
.L_x_1474:
[----:B------:R-:W-:Y:S05]  /*1aeb0*/  BSYNC B0 ;  /* 0x0000000000007941 */ /* 0x000fea0003800000 */
.L_x_1473:
[----:B------:R-:W-:Y:S05]  /*1aec0*/  BRA `(.L_x_1475) ;  /* 0xffffff78001c7947 */ /* 0x000fea000383ffff */
.L_x_957:
[----:B------:R-:W-:Y:S01]  /*1aed0*/  BSSY B0, `(.L_x_1476) ;  /* 0x0000007000007945 */ /* 0x000fe20003800000 */
[----:B------:R-:W-:Y:S02]  /*1aee0*/  IMAD.MOV.U32 R51, RZ, RZ, R24 ;  /* 0x000000ffff337224 */ /* 0x000fe400078e0018 */
[----:B------:R-:W-:Y:S02]  /*1aef0*/  IMAD.MOV.U32 R50, RZ, RZ, 0x4 ;  /* 0x00000004ff327424 */ /* 0x000fe400078e00ff */
[----:B------:R-:W-:-:S07]  /*1af00*/  IMAD.MOV.U32 R52, RZ, RZ, -0x1 ;  /* 0xffffffffff347424 */ /* 0x000fce00078e00ff */
[----:B01234-:R-:W-:Y:S05]  /*1af10*/  WARPSYNC.COLLECTIVE R52, `(.L_x_1477) ;  /* 0x0000000034087348 */ /* 0x01ffea0003c00000 */
[----:B------:R0:W0:Y:S02]  /*1af20*/  SHFL.DOWN P3, R53, R51, R50, R45 ;  /* 0x0800003233357389 */ /* 0x000024000006002d */
[----:B01234-:R-:W-:Y:S05]  /*1af30*/  ENDCOLLECTIVE ;  /* 0x000000000000791b */ /* 0x01ffea0003800000 */
.L_x_1477:
[----:B------:R-:W-:Y:S05]  /*1af40*/  BSYNC B0 ;  /* 0x0000000000007941 */ /* 0x000fea0003800000 */
.L_x_1476:
[----:B------:R-:W-:Y:S02]  /*1af50*/  IMAD.MOV.U32 R51, RZ, RZ, R25 ;  /* 0x000000ffff337224 */ /* 0x000fe400078e0019 */
[----:B------:R-:W-:Y:S02]  /*1af60*/  IMAD.MOV.U32 R50, RZ, RZ, 0x4 ;  /* 0x00000004ff327424 */ /* 0x000fe400078e00ff */
[----:B------:R-:W-:Y:S02]  /*1af70*/  IMAD.MOV.U32 R52, RZ, RZ, -0x1 ;  /* 0xffffffffff347424 */ /* 0x000fe400078e00ff */
[----:B------:R-:W-:-:S07]  /*1af80*/  IMAD.MOV.U32 R49, RZ, RZ, R53 ;  /* 0x000000ffff317224 */ /* 0x000fce00078e0035 */
[----:B------:R-:W-:Y:S05]  /*1af90*/  WARPSYNC.COLLECTIVE R52, `(.L_x_1478) ;  /* 0x0000000034087348 */ /* 0x000fea0003c00000 */
[----:B------:R0:W1:Y:S02]  /*1afa0*/  SHFL.DOWN P3, R53, R51, R50, R45 ;  /* 0x0800003233357389 */ /* 0x000064000006002d */
[----:B01----:R-:W-:Y:S05]  /*1afb0*/  ENDCOLLECTIVE ;  /* 0x000000000000791b */ /* 0x003fea0003800000 */
.L_x_1478:
[----:B------:R-:W-:Y:S02]  /*1afc0*/  IMAD.MOV.U32 R51, RZ, RZ, R26 ;  /* 0x000000ffff337224 */ /* 0x000fe400078e001a */
[----:B------:R-:W-:-:S07]  /*1afd0*/  IMAD.MOV.U32 R70, RZ, RZ, R53 ;  /* 0x000000ffff467224 */ /* 0x000fce00078e0035 */
[----:B------:R-:W-:Y:S05]  /*1afe0*/  WARPSYNC.COLLECTIVE R52, `(.L_x_1479) ;  /* 0x0000000034087348 */ /* 0x000fea0003c00000 */
[----:B------:R0:W1:Y:S02]  /*1aff0*/  SHFL.DOWN P3, R53, R51, R50, R45 ;  /* 0x0800003233357389 */ /* 0x000064000006002d */
[----:B01----:R-:W-:Y:S05]  /*1b000*/  ENDCOLLECTIVE ;  /* 0x000000000000791b */ /* 0x003fea0003800000 */
.L_x_1479:
[----:B------:R-:W-:Y:S02]  /*1b010*/  IMAD.MOV.U32 R51, RZ, RZ, R27 ;  /* 0x000000ffff337224 */ /* 0x000fe400078e001b */
[----:B------:R-:W-:-:S07]  /*1b020*/  IMAD.MOV.U32 R69, RZ, RZ, R53 ;  /* 0x000000ffff457224 */ /* 0x000fce00078e0035 */
[----:B------:R-:W-:Y:S05]  /*1b030*/  WARPSYNC.COLLECTIVE R52, `(.L_x_1480) ;  /* 0x0000000034087348 */ /* 0x000fea0003c00000 */
[----:B------:R0:W1:Y:S02]  /*1b040*/  SHFL.DOWN P3, R53, R51, R50, R45 ;  /* 0x0800003233357389 */ /* 0x000064000006002d */
[----:B01----:R-:W-:Y:S05]  /*1b050*/  ENDCOLLECTIVE ;  /* 0x000000000000791b */ /* 0x003fea0003800000 */
.L_x_1480:
[----:B------:R-:W-:Y:S02]  /*1b060*/  IMAD.MOV.U32 R51, RZ, RZ, R43 ;  /* 0x000000ffff337224 */ /* 0x000fe400078e002b */
[----:B------:R-:W-:-:S07]  /*1b070*/  IMAD.MOV.U32 R68, RZ, RZ, R53 ;  /* 0x000000ffff447224 */ /* 0x000fce00078e0035 */
[----:B------:R-:W-:Y:S05]  /*1b080*/  WARPSYNC.COLLECTIVE R52, `(.L_x_1481) ;  /* 0x0000000034087348 */ /* 0x000fea0003c00000 */
[----:B------:R0:W1:Y:S02]  /*1b090*/  SHFL.DOWN P3, R53, R51, R50, R45 ;  /* 0x0800003233357389 */ /* 0x000064000006002d */
[----:B01----:R-:W-:Y:S05]  /*1b0a0*/  ENDCOLLECTIVE ;  /* 0x000000000000791b */ /* 0x003fea0003800000 */
.L_x_1481:
[----:B------:R-:W-:Y:S01]  /*1b0b0*/  IMAD.MOV.U32 R67, RZ, RZ, R53 ;  /* 0x000000ffff437224 */ /* 0x000fe200078e0035 */
[----:B------:R-:W-:Y:S06]  /*1b0c0*/  BRA `(.L_x_1482) ;  /* 0xffffff7400b87947 */ /* 0x000fec000383ffff */
.L_x_958:
[----:B------:R-:W-:Y:S01]  /*1b0d0*/  BSSY B0, `(.L_x_1483) ;  /* 0x0000007000007945 */ /* 0x000fe20003800000 */
[----:B------:R-:W-:Y:S02]  /*1b0e0*/  IMAD.MOV.U32 R51, RZ, RZ, R42 ;  /* 0x000000ffff337224 */ /* 0x000fe400078e002a */
[----:B------:R-:W-:Y:S02]  /*1b0f0*/  IMAD.MOV.U32 R50, RZ, RZ, 0x4 ;  /* 0x00000004ff327424 */ /* 0x000fe400078e00ff */
[----:B------:R-:W-:-:S07]  /*1b100*/  IMAD.MOV.U32 R52, RZ, RZ, -0x1 ;  /* 0xffffffffff347424 */ /* 0x000fce00078e00ff */
[----:B01234-:R-:W-:Y:S05]  /*1b110*/  WARPSYNC.COLLECTIVE R52, `(.L_x_1484) ;  /* 0x0000000034087348 */ /* 0x01ffea0003c00000 */
[----:B------:R0:W0:Y:S02]  /*1b120*/  SHFL.DOWN P3, R53, R51, R50, R45 ;  /* 0x0800003233357389 */ /* 0x000024000006002d */
[----:B01234-:R-:W-:Y:S05]  /*1b130*/  ENDCOLLECTIVE ;  /* 0x000000000000791b */ /* 0x01ffea0003800000 */
.L_x_1484:
[----:B------:R-:W-:Y:S05]  /*1b140*/  BSYNC B0 ;  /* 0x0000000000007941 */ /* 0x000fea0003800000 */
.L_x_1483:
[----:B------:R-:W-:Y:S05]  /*1b150*/  BRA `(.L_x_1485) ;  /* 0xffffff7400a47947 */ /* 0x000fea000383ffff */
.L_x_959:
[----:B------:R-:W-:Y:S01]  /*1b160*/  BSSY B0, `(.L_x_1486) ;  /* 0x0000007000007945 */ /* 0x000fe20003800000 */
[----:B------:R-:W-:Y:S02]  /*1b170*/  IMAD.MOV.U32 R51, RZ, RZ, R40 ;  /* 0x000000ffff337224 */ /* 0x000fe400078e0028 */
[----:B------:R-:W-:Y:S02]  /*1b180*/  IMAD.MOV.U32 R50, RZ, RZ, 0x4 ;  /* 0x00000004ff327424 */ /* 0x000fe400078e00ff */
[----:B------:R-:W-:-:S07]  /*1b190*/  IMAD.MOV.U32 R52, RZ, RZ, -0x1 ;  /* 0xffffffffff347424 */ /* 0x000fce00078e00ff */
[----:B01234-:R-:W-:Y:S05]  /*1b1a0*/  WARPSYNC.COLLECTIVE R52, `(.L_x_1487) ;  /* 0x0000000034087348 */ /* 0x01ffea0003c00000 */
[----:B------:R0:W0:Y:S02]  /*1b1b0*/  SHFL.DOWN P3, R53, R51, R50, R45 ;  /* 0x0800003233357389 */ /* 0x000024000006002d */
[----:B01234-:R-:W-:Y:S05]  /*1b1c0*/  ENDCOLLECTIVE ;  /* 0x000000000000791b */ /* 0x01ffea0003800000 */
.L_x_1487:
[----:B------:R-:W-:Y:S05]  /*1b1d0*/  BSYNC B0 ;  /* 0x0000000000007941 */ /* 0x000fea0003800000 */
.L_x_1486:
[----:B------:R-:W-:Y:S05]  /*1b1e0*/  BRA `(.L_x_1488) ;  /* 0xffffff7400887947 */ /* 0x000fea000383ffff */
.L_x_960:
[----:B------:R-:W-:Y:S01]  /*1b1f0*/  BSSY B0, `(.L_x_1489) ;  /* 0x0000007000007945 */ /* 0x000fe20003800000 */
[----:B------:R-:W-:Y:S02]  /*1b200*/  IMAD.MOV.U32 R51, RZ, RZ, R41 ;  /* 0x000000ffff337224 */ /* 0x000fe400078e0029 */
[----:B------:R-:W-:Y:S02]  /*1b210*/  IMAD.MOV.U32 R50, RZ, RZ, 0x4 ;  /* 0x00000004ff327424 */ /* 0x000fe400078e00ff */
[----:B------:R-:W-:-:S07]  /*1b220*/  IMAD.MOV.U32 R52, RZ, RZ, -0x1 ;  /* 0xffffffffff347424 */ /* 0x000fce00078e00ff */
[----:B01234-:R-:W-:Y:S05]  /*1b230*/  WARPSYNC.COLLECTIVE R52, `(.L_x_1490) ;  /* 0x0000000034087348 */ /* 0x01ffea0003c00000 */
[----:B------:R0:W0:Y:S02]  /*1b240*/  SHFL.DOWN P3, R53, R51, R50, R45 ;  /* 0x0800003233357389 */ /* 0x000024000006002d */
[----:B01234-:R-:W-:Y:S05]  /*1b250*/  ENDCOLLECTIVE ;  /* 0x000000000000791b */ /* 0x01ffea0003800000 */
.L_x_1490:
[----:B------:R-:W-:Y:S05]  /*1b260*/  BSYNC B0 ;  /* 0x0000000000007941 */ /* 0x000fea0003800000 */
.L_x_1489:
[----:B------:R-:W-:Y:S05]  /*1b270*/  BRA `(.L_x_1491) ;  /* 0xffffff74006c7947 */ /* 0x000fea000383ffff */
.L_x_963:
[----:B------:R-:W-:Y:S01]  /*1b280*/  BSSY B0, `(.L_x_1492) ;  /* 0x0000007000007945 */ /* 0x000fe20003800000 */
[----:B------:R-:W-:Y:S02]  /*1b290*/  IMAD.MOV.U32 R51, RZ, RZ, R48 ;  /* 0x000000ffff337224 */ /* 0x000fe400078e0030 */
[----:B------:R-:W-:Y:S02]  /*1b2a0*/  IMAD.MOV.U32 R50, RZ, RZ, 0x8 ;  /* 0x00000008ff327424 */ /* 0x000fe400078e00ff */
[----:B------:R-:W-:-:S07]  /*1b2b0*/  IMAD.MOV.U32 R52, RZ, RZ, -0x1 ;  /* 0xffffffffff347424 */ /* 0x000fce00078e00ff */
[----:B01234-:R-:W-:Y:S05]  /*1b2c0*/  WARPSYNC.COLLECTIVE R52, `(.L_x_1493) ;  /* 0x0000000034087348 */ /* 0x01ffea0003c00000 */
[----:B------:R0:W0:Y:S02]  /*1b2d0*/  SHFL.DOWN P3, R53, R51, R50, R45 ;  /* 0x0800003233357389 */ /* 0x000024000006002d */
[----:B01234-:R-:W-:Y:S05]  /*1b2e0*/  ENDCOLLECTIVE ;  /* 0x000000000000791b */ /* 0x01ffea0003800000 */
.L_x_1493:
[----:B------:R-:W-:Y:S05]  /*1b2f0*/  BSYNC B0 ;  /* 0x0000000000007941 */ /* 0x000fea0003800000 */
.L_x_1492:
[----:B------:R-:W-:Y:S02]  /*1b300*/  IMAD.MOV.U32 R51, RZ, RZ, R65 ;  /* 0x000000ffff337224 */ /* 0x000fe400078e0041 */
[----:B------:R-:W-:Y:S02]  /*1b310*/  IMAD.MOV.U32 R50, RZ, RZ, 0x8 ;  /* 0x00000008ff327424 */ /* 0x000fe400078e00ff */
[----:B------:R-:W-:Y:S02]  /*1b320*/  IMAD.MOV.U32 R52, RZ, RZ, -0x1 ;  /* 0xffffffffff347424 */ /* 0x000fe400078e00ff */
[----:B------:R-:W-:-:S07]  /*1b330*/  IMAD.MOV.U32 R72, RZ, RZ, R53 ;  /* 0x000000ffff487224 */ /* 0x000fce00078e0035 */
[----:B------:R-:W-:Y:S05]  /*1b340*/  WARPSYNC.COLLECTIVE R52, `(.L_x_1494) ;  /* 0x0000000034087348 */ /* 0x000fea0003c00000 */
[----:B------:R0:W1:Y:S02]  /*1b350*/  SHFL.DOWN P3, R53, R51, R50, R45 ;  /* 0x0800003233357389 */ /* 0x000064000006002d */
[----:B01----:R-:W-:Y:S05]  /*1b360*/  ENDCOLLECTIVE ;  /* 0x000000000000791b */ /* 0x003fea0003800000 */
.L_x_1494:
[----:B------:R-:W-:Y:S01]  /*1b370*/  IMAD.MOV.U32 R71, RZ, RZ, R53 ;  /* 0x000000ffff477224 */ /* 0x000fe200078e0035 */
[----:B------:R-:W-:Y:S06]  /*1b380*/  BRA `(.L_x_1495) ;  /* 0xffffff7400887947 */ /* 0x000fec000383ffff */
.L_x_964:
[----:B------:R-:W-:Y:S01]  /*1b390*/  BSSY B0, `(.L_x_1496) ;  /* 0x0000007000007945 */ /* 0x000fe20003800000 */
[----:B------:R-:W-:Y:S02]  /*1b3a0*/  IMAD.MOV.U32 R51, RZ, RZ, R38 ;  /* 0x000000ffff337224 */ /* 0x000fe400078e0026 */
[----:B------:R-:W-:Y:S02]  /*1b3b0*/  IMAD.MOV.U32 R50, RZ, RZ, 0x8 ;  /* 0x00000008ff327424 */ /* 0x000fe400078e00ff */
[----:B------:R-:W-:-:S07]  /*1b3c0*/  IMAD.MOV.U32 R52, RZ, RZ, -0x1 ;  /* 0xffffffffff347424 */ /* 0x000fce00078e00ff */
[----:B01234-:R-:W-:Y:S05]  /*1b3d0*/  WARPSYNC.COLLECTIVE R52, `(.L_x_1497) ;  /* 0x0000000034087348 */ /* 0x01ffea0003c00000 */
[----:B------:R0:W0:Y:S02]  /*1b3e0*/  SHFL.DOWN P3, R53, R51, R50, R45 ;  /* 0x0800003233357389 */ /* 0x000024000006002d */
[----:B01234-:R-:W-:Y:S05]  /*1b3f0*/  ENDCOLLECTIVE ;  /* 0x000000000000791b */ /* 0x01ffea0003800000 */
.L_x_1497:
[----:B------:R-:W-:Y:S05]  /*1b400*/  BSYNC B0 ;  /* 0x0000000000007941 */ /* 0x000fea0003800000 */
.L_x_1496:
[----:B------:R-:W-:Y:S05]  /*1b410*/  BRA `(.L_x_1498) ;  /* 0xffffff74006c7947 */ /* 0x000fea000383ffff */
.L_x_965:
[----:B------:R-:W-:Y:S01]  /*1b420*/  BSSY B0, `(.L_x_1499) ;  /* 0x0000007000007945 */ /* 0x000fe20003800000 */
[----:B------:R-:W-:Y:S02]  /*1b430*/  IMAD.MOV.U32 R51, RZ, RZ, R39 ;  /* 0x000000ffff337224 */ /* 0x000fe400078e0027 */
[----:B------:R-:W-:Y:S02]  /*1b440*/  IMAD.MOV.U32 R50, RZ, RZ, 0x8 ;  /* 0x00000008ff327424 */ /* 0x000fe400078e00ff */
[----:B------:R-:W-:-:S07]  /*1b450*/  IMAD.MOV.U32 R52, RZ, RZ, -0x1 ;  /* 0xffffffffff347424 */ /* 0x000fce00078e00ff */
[----:B01234-:R-:W-:Y:S05]  /*1b460*/  WARPSYNC.COLLECTIVE R52, `(.L_x_1500) ;  /* 0x0000000034087348 */ /* 0x01ffea0003c00000 */
[----:B------:R0:W0:Y:S02]  /*1b470*/  SHFL.DOWN P3, R53, R51, R50, R45 ;  /* 0x0800003233357389 */ /* 0x000024000006002d */
[----:B01234-:R-:W-:Y:S05]  /*1b480*/  ENDCOLLECTIVE ;  /* 0x000000000000791b */ /* 0x01ffea0003800000 */
.L_x_1500:
[----:B------:R-:W-:Y:S05]  /*1b490*/  BSYNC B0 ;  /* 0x0000000000007941 */ /* 0x000fea0003800000 */
.L_x_1499:
[----:B------:R-:W-:Y:S05]  /*1b4a0*/  BRA `(.L_x_1501) ;  /* 0xffffff7400507947 */ /* 0x000fea000383ffff */
.L_x_966:
[----:B------:R-:W-:Y:S01]  /*1b4b0*/  BSSY B0, `(.L_x_1502) ;  /* 0x0000007000007945 */ /* 0x000fe20003800000 */
[----:B------:R-:W-:Y:S02]  /*1b4c0*/  IMAD.MOV.U32 R51, RZ, RZ, R24 ;  /* 0x000000ffff337224 */ /* 0x000fe400078e0018 */
[----:B------:R-:W-:Y:S02]  /*1b4d0*/  IMAD.MOV.U32 R50, RZ, RZ, 0x8 ;  /* 0x00000008ff327424 */ /* 0x000fe400078e00ff */
[----:B------:R-:W-:-:S07]  /*1b4e0*/  IMAD.MOV.U32 R52, RZ, RZ, -0x1 ;  /* 0xffffffffff347424 */ /* 0x000fce00078e00ff */
[----:B01234-:R-:W-:Y:S05]  /*1b4f0*/  WARPSYNC.COLLECTIVE R52, `(.L_x_1503) ;  /* 0x0000000034087348 */ /* 0x01ffea0003c00000 */
[----:B------:R0:W0:Y:S02]  /*1b500*/  SHFL.DOWN P3, R53, R51, R50, R45 ;  /* 0x0800003233357389 */ /* 0x000024000006002d */
[----:B01234-:R-:W-:Y:S05]  /*1b510*/  ENDCOLLECTIVE ;  /* 0x000000000000791b */ /* 0x01ffea0003800000 */
.L_x_1503:
[----:B------:R-:W-:Y:S05]  /*1b520*/  BSYNC B0 ;  /* 0x0000000000007941 */ /* 0x000fea0003800000 */
.L_x_1502:
[----:B------:R-:W-:Y:S02]  /*1b530*/  IMAD.MOV.U32 R51, RZ, RZ, R25 ;  /* 0x000000ffff337224 */ /* 0x000fe400078e0019 */
[----:B------:R-:W-:Y:S02]  /*1b540*/  IMAD.MOV.U32 R50, RZ, RZ, 0x8 ;  /* 0x00000008ff327424 */ /* 0x000fe400078e00ff */
[----:B------:R-:W-:Y:S02]  /*1b550*/  IMAD.MOV.U32 R52, RZ, RZ, -0x1 ;  /* 0xffffffffff347424 */ /* 0x000fe400078e00ff */
[----:B------:R-:W-:-:S07]  /*1b560*/  IMAD.MOV.U32 R49, RZ, RZ, R53 ;  /* 0x000000ffff317224 */ /* 0x000fce00078e0035 */
[----:B------:R-:W-:Y:S05]  /*1b570*/  WARPSYNC.COLLECTIVE R52, `(.L_x_1504) ;  /* 0x0000000034087348 */ /* 0x000fea0003c00000 */
[----:B------:R0:W1:Y:S02]  /*1b580*/  SHFL.DOWN P3, R53, R51, R50, R45 ;  /* 0x0800003233357389 */ /* 0x000064000006002d */
[----:B01----:R-:W-:Y:S05]  /*1b590*/  ENDCOLLECTIVE ;  /* 0x000000000000791b */ /* 0x003fea0003800000 */
.L_x_1504:
[----:B------:R-:W-:Y:S02]  /*1b5a0*/  IMAD.MOV.U32 R51, RZ, RZ, R26 ;  /* 0x000000ffff337224 */ /* 0x000fe400078e001a */
[----:B------:R-:W-:-:S07]  /*1b5b0*/  IMAD.MOV.U32 R70, RZ, RZ, R53 ;  /* 0x000000ffff467224 */ /* 0x000fce00078e0035 */
[----:B------:R-:W-:Y:S05]  /*1b5c0*/  WARPSYNC.COLLECTIVE R52, `(.L_x_1505) ;  /* 0x0000000034087348 */ /* 0x000fea0003c00000 */
[----:B------:R0:W1:Y:S02]  /*1b5d0*/  SHFL.DOWN P3, R53, R51, R50, R45 ;  /* 0x0800003233357389 */ /* 0x000064000006002d */
[----:B01----:R-:W-:Y:S05]  /*1b5e0*/  ENDCOLLECTIVE ;  /* 0x000000000000791b */ /* 0x003fea0003800000 */
.L_x_1505:
[----:B------:R-:W-:Y:S02]  /*1b5f0*/  IMAD.MOV.U32 R51, RZ, RZ, R27 ;  /* 0x000000ffff337224 */ /* 0x000fe400078e001b */
[----:B------:R-:W-:-:S07]  /*1b600*/  IMAD.MOV.U32 R69, RZ, RZ, R53 ;  /* 0x000000ffff457224 */ /* 0x000fce00078e0035 */
[----:B------:R-:W-:Y:S05]  /*1b610*/  WARPSYNC.COLLECTIVE R52, `(.L_x_1506) ;  /* 0x0000000034087348 */ /* 0x000fea0003c00000 */
[----:B------:R0:W1:Y:S02]  /*1b620*/  SHFL.DOWN P3, R53, R51, R50, R45 ;  /* 0x0800003233357389 */ /* 0x000064000006002d */
[----:B01----:R-:W-:Y:S05]  /*1b630*/  ENDCOLLECTIVE ;  /* 0x000000000000791b */ /* 0x003fea0003800000 */
.L_x_1506:
[----:B------:R-:W-:Y:S02]  /*1b640*/  IMAD.MOV.U32 R51, RZ, RZ, R43 ;  /* 0x000000ffff337224 */ /* 0x000fe400078e002b */
[----:B------:R-:W-:-:S07]  /*1b650*/  IMAD.MOV.U32 R68, RZ, RZ, R53 ;  /* 0x000000ffff447224 */ /* 0x000fce00078e0035 */
[----:B------:R-:W-:Y:S05]  /*1b660*/  WARPSYNC.COLLECTIVE R52, `(.L_x_1507) ;  /* 0x0000000034087348 */ /* 0x000fea0003c00000 */
[----:B------:R0:W1:Y:S02]  /*1b670*/  SHFL.DOWN P3, R53, R51, R50, R45 ;  /* 0x0800003233357389 */ /* 0x000064000006002d */
[----:B01----:R-:W-:Y:S05]  /*1b680*/  ENDCOLLECTIVE ;  /* 0x000000000000791b */ /* 0x003fea0003800000 */
.L_x_1507:
[----:B------:R-:W-:Y:S01]  /*1b690*/  IMAD.MOV.U32 R67, RZ, RZ, R53 ;  /* 0x000000ffff437224 */ /* 0x000fe200078e0035 */
[----:B------:R-:W-:Y:S06]  /*1b6a0*/  BRA `(.L_x_1508) ;  /* 0xffffff7000ec7947 */ /* 0x000fec000383ffff */
.L_x_967:
[----:B------:R-:W-:Y:S01]  /*1b6b0*/  BSSY B0, `(.L_x_1509) ;  /* 0x0000007000007945 */ /* 0x000fe20003800000 */
[----:B------:R-:W-:Y:S02]  /*1b6c0*/  IMAD.MOV.U32 R51, RZ, RZ, R42 ;  /* 0x000000ffff337224 */ /* 0x000fe400078e002a */
[----:B------:R-:W-:Y:S02]  /*1b6d0*/  IMAD.MOV.U32 R50, RZ, RZ, 0x8 ;  /* 0x00000008ff327424 */ /* 0x000fe400078e00ff */
[----:B------:R-:W-:-:S07]  /*1b6e0*/  IMAD.MOV.U32 R52, RZ, RZ, -0x1 ;  /* 0xffffffffff347424 */ /* 0x000fce00078e00ff */
[----:B01234-:R-:W-:Y:S05]  /*1b6f0*/  WARPSYNC.COLLECTIVE R52, `(.L_x_1510) ;  /* 0x0000000034087348 */ /* 0x01ffea0003c00000 */
[----:B------:R0:W0:Y:S02]  /*1b700*/  SHFL.DOWN P3, R53, R51, R50, R45 ;  /* 0x0800003233357389 */ /* 0x000024000006002d */
[----:B01234-:R-:W-:Y:S05]  /*1b710*/  ENDCOLLECTIVE ;  /* 0x000000000000791b */ /* 0x01ffea0003800000 */
.L_x_1510:
[----:B------:R-:W-:Y:S05]  /*1b720*/  BSYNC B0 ;  /* 0x0000000000007941 */ /* 0x000fea0003800000 */
.L_x_1509:
[----:B------:R-:W-:Y:S05]  /*1b730*/  BRA `(.L_x_1511) ;  /* 0xffffff7000d87947 */ /* 0x000fea000383ffff */
.L_x_968:
[----:B------:R-:W-:Y:S01]  /*1b740*/  BSSY B0, `(.L_x_1512) ;  /* 0x0000007000007945 */ /* 0x000fe20003800000 */
[----:B------:R-:W-:Y:S02]  /*1b750*/  IMAD.MOV.U32 R51, RZ, RZ, R40 ;  /* 0x000000ffff337224 */ /* 0x000fe400078e0028 */
[----:B------:R-:W-:Y:S02]  /*1b760*/  IMAD.MOV.U32 R50, RZ, RZ, 0x8 ;  /* 0x00000008ff327424 */ /* 0x000fe400078e00ff */
[----:B------:R-:W-:-:S07]  /*1b770*/  IMAD.MOV.U32 R52, RZ, RZ, -0x1 ;  /* 0xffffffffff347424 */ /* 0x000fce00078e00ff */
[----:B01234-:R-:W-:Y:S05]  /*1b780*/  WARPSYNC.COLLECTIVE R52, `(.L_x_1513) ;  /* 0x0000000034087348 */ /* 0x01ffea0003c00000 */
[----:B------:R0:W0:Y:S02]  /*1b790*/  SHFL.DOWN P3, R53, R51, R50, R45 ;  /* 0x0800003233357389 */ /* 0x000024000006002d */
[----:B01234-:R-:W-:Y:S05]  /*1b7a0*/  ENDCOLLECTIVE ;  /* 0x000000000000791b */ /* 0x01ffea0003800000 */
.L_x_1513:
[----:B------:R-:W-:Y:S05]  /*1b7b0*/  BSYNC B0 ;  /* 0x0000000000007941 */ /* 0x000fea0003800000 */
.L_x_1512:
[----:B------:R-:W-:Y:S05]  /*1b7c0*/  BRA `(.L_x_1514) ;  /* 0xffffff7000bc7947 */ /* 0x000fea000383ffff */
.L_x_969:
[----:B------:R-:W-:Y:S01]  /*1b7d0*/  BSSY B0, `(.L_x_1515) ;  /* 0x0000007000007945 */ /* 0x000fe20003800000 */
[----:B------:R-:W-:Y:S02]  /*1b7e0*/  IMAD.MOV.U32 R51, RZ, RZ, R41 ;  /* 0x000000ffff337224 */ /* 0x000fe400078e0029 */
[----:B------:R-:W-:Y:S02]  /*1b7f0*/  IMAD.MOV.U32 R50, RZ, RZ, 0x8 ;  /* 0x00000008ff327424 */ /* 0x000fe400078e00ff */
[----:B------:R-:W-:-:S07]  /*1b800*/  IMAD.MOV.U32 R52, RZ, RZ, -0x1 ;  /* 0xffffffffff347424 */ /* 0x000fce00078e00ff */
[----:B01234-:R-:W-:Y:S05]  /*1b810*/  WARPSYNC.COLLECTIVE R52, `(.L_x_1516) ;  /* 0x0000000034087348 */ /* 0x01ffea0003c00000 */
[----:B------:R0:W0:Y:S02]  /*1b820*/  SHFL.DOWN P3, R53, R51, R50, R45 ;  /* 0x0800003233357389 */ /* 0x000024000006002d */
[----:B01234-:R-:W-:Y:S05]  /*1b830*/  ENDCOLLECTIVE ;  /* 0x000000000000791b */ /* 0x01ffea0003800000 */
.L_x_1516:
[----:B------:R-:W-:Y:S05]  /*1b840*/  BSYNC B0 ;  /* 0x0000000000007941 */ /* 0x000fea0003800000 */
.L_x_1515:
[----:B------:R-:W-:Y:S05]  /*1b850*/  BRA `(.L_x_1517) ;  /* 0xffffff7000a07947 */ /* 0x000fea000383ffff */
.L_x_972:
[----:B------:R-:W-:Y:S01]  /*1b860*/  BSSY B0, `(.L_x_1518) ;  /* 0x0000007000007945 */ /* 0x000fe20003800000 */
[----:B------:R-:W-:Y:S02]  /*1b870*/  IMAD.MOV.U32 R51, RZ, RZ, R48 ;  /* 0x000000ffff337224 */ /* 0x000fe400078e0030 */
[----:B------:R-:W-:Y:S02]  /*1b880*/  IMAD.MOV.U32 R50, RZ, RZ, 0x10 ;  /* 0x00000010ff327424 */ /* 0x000fe400078e00ff */
[----:B------:R-:W-:-:S07]  /*1b890*/  IMAD.MOV.U32 R52, RZ, RZ, -0x1 ;  /* 0xffffffffff347424 */ /* 0x000fce00078e00ff */
[----:B01234-:R-:W-:Y:S05]  /*1b8a0*/  WARPSYNC.COLLECTIVE R52, `(.L_x_1519) ;  /* 0x0000000034087348 */ /* 0x01ffea0003c00000 */
[----:B------:R0:W0:Y:S02]  /*1b8b0*/  SHFL.DOWN P3, R53, R51, R50, R45 ;  /* 0x0800003233357389 */ /* 0x000024000006002d */
[----:B01234-:R-:W-:Y:S05]  /*1b8c0*/  ENDCOLLECTIVE ;  /* 0x000000000000791b */ /* 0x01ffea0003800000 */
.L_x_1519:
[----:B------:R-:W-:Y:S05]  /*1b8d0*/  BSYNC B0 ;  /* 0x0000000000007941 */ /* 0x000fea0003800000 */
.L_x_1518:
[----:B------:R-:W-:Y:S02]  /*1b8e0*/  IMAD.MOV.U32 R51, RZ, RZ, R65 ;  /* 0x000000ffff337224 */ /* 0x000fe400078e0041 */
[----:B------:R-:W-:Y:S02]  /*1b8f0*/  IMAD.MOV.U32 R50, RZ, RZ, 0x10 ;  /* 0x00000010ff327424 */ /* 0x000fe400078e00ff */
[----:B------:R-:W-:Y:S02]  /*1b900*/  IMAD.MOV.U32 R52, RZ, RZ, -0x1 ;  /* 0xffffffffff347424 */ /* 0x000fe400078e00ff */
[----:B------:R-:W-:-:S07]  /*1b910*/  IMAD.MOV.U32 R72, RZ, RZ, R53 ;  /* 0x000000ffff487224 */ /* 0x000fce00078e0035 */
[----:B------:R-:W-:Y:S05]  /*1b920*/  WARPSYNC.COLLECTIVE R52, `(.L_x_1520) ;  /* 0x0000000034087348 */ /* 0x000fea0003c00000 */
[----:B------:R0:W1:Y:S02]  /*1b930*/  SHFL.DOWN P3, R53, R51, R50, R45 ;  /* 0x0800003233357389 */ /* 0x000064000006002d */
[----:B01----:R-:W-:Y:S05]  /*1b940*/  ENDCOLLECTIVE ;  /* 0x000000000000791b */ /* 0x003fea0003800000 */
.L_x_1520:
[----:B------:R-:W-:Y:S01]  /*1b950*/  IMAD.MOV.U32 R67, RZ, RZ, R53 ;  /* 0x000000ffff437224 */ /* 0x000fe200078e0035 */
[----:B------:R-:W-:Y:S06]  /*1b960*/  BRA `(.L_x_1521) ;  /* 0xffffff7000bc7947 */ /* 0x000fec000383ffff */
.L_x_973:
[----:B------:R-:W-:Y:S01]  /*1b970*/  BSSY B0, `(.L_x_1522) ;  /* 0x0000007000007945 */ /* 0x000fe20003800000 */
[----:B------:R-:W-:Y:S02]  /*1b980*/  IMAD.MOV.U32 R51, RZ, RZ, R38 ;  /* 0x000000ffff337224 */ /* 0x000fe400078e0026 */
[----:B------:R-:W-:Y:S02]  /*1b990*/  IMAD.MOV.U32 R50, RZ, RZ, 0x10 ;  /* 0x00000010ff327424 */ /* 0x000fe400078e00ff */
[----:B------:R-:W-:-:S07]  /*1b9a0*/  IMAD.MOV.U32 R52, RZ, RZ, -0x1 ;  /* 0xffffffffff347424 */ /* 0x000fce00078e00ff */
[----:B01234-:R-:W-:Y:S05]  /*1b9b0*/  WARPSYNC.COLLECTIVE R52, `(.L_x_1523) ;  /* 0x0000000034087348 */ /* 0x01ffea0003c00000 */
[----:B------:R0:W0:Y:S02]  /*1b9c0*/  SHFL.DOWN P3, R53, R51, R50, R45 ;  /* 0x0800003233357389 */ /* 0x000024000006002d */
[----:B01234-:R-:W-:Y:S05]  /*1b9d0*/  ENDCOLLECTIVE ;  /* 0x000000000000791b */ /* 0x01ffea0003800000 */
.L_x_1523:
[----:B------:R-:W-:Y:S05]  /*1b9e0*/  BSYNC B0 ;  /* 0x0000000000007941 */ /* 0x000fea0003800000 */
.L_x_1522:
[----:B------:R-:W-:Y:S05]  /*1b9f0*/  BRA `(.L_x_1524) ;  /* 0xffffff7000a07947 */ /* 0x000fea000383ffff */
.L_x_974:
[----:B------:R-:W-:Y:S01]  /*1ba00*/  BSSY B0, `(.L_x_1525) ;  /* 0x0000007000007945 */ /* 0x000fe20003800000 */
[----:B------:R-:W-:Y:S02]  /*1ba10*/  IMAD.MOV.U32 R51, RZ, RZ, R39 ;  /* 0x000000ffff337224 */ /* 0x000fe400078e0027 */
[----:B------:R-:W-:Y:S02]  /*1ba20*/  IMAD.MOV.U32 R50, RZ, RZ, 0x10 ;  /* 0x00000010ff327424 */ /* 0x000fe400078e00ff */
[----:B------:R-:W-:-:S07]  /*1ba30*/  IMAD.MOV.U32 R52, RZ, RZ, -0x1 ;  /* 0xffffffffff347424 */ /* 0x000fce00078e00ff */
[----:B01234-:R-:W-:Y:S05]  /*1ba40*/  WARPSYNC.COLLECTIVE R52, `(.L_x_1526) ;  /* 0x0000000034087348 */ /* 0x01ffea0003c00000 */
[----:B------:R0:W0:Y:S02]  /*1ba50*/  SHFL.DOWN P3, R53, R51, R50, R45 ;  /* 0x0800003233357389 */ /* 0x000024000006002d */
[----:B01234-:R-:W-:Y:S05]  /*1ba60*/  ENDCOLLECTIVE ;  /* 0x000000000000791b */ /* 0x01ffea0003800000 */
.L_x_1526:
[----:B------:R-:W-:Y:S05]  /*1ba70*/  BSYNC B0 ;  /* 0x0000000000007941 */ /* 0x000fea0003800000 */
.L_x_1525:
[----:B------:R-:W-:Y:S05]  /*1ba80*/  BRA `(.L_x_1527) ;  /* 0xffffff7000847947 */ /* 0x000fea000383ffff */
.L_x_975:
[----:B------:R-:W-:Y:S01]  /*1ba90*/  BSSY B0, `(.L_x_1528) ;  /* 0x0000007000007945 */ /* 0x000fe20003800000 */
[----:B------:R-:W-:Y:S02]  /*1baa0*/  IMAD.MOV.U32 R51, RZ, RZ, R24 ;  /* 0x000000ffff337224 */ /* 0x000fe400078e0018 */
[----:B------:R-:W-:Y:S02]  /*1bab0*/  IMAD.MOV.U32 R50, RZ, RZ, 0x10 ;  /* 0x00000010ff327424 */ /* 0x000fe400078e00ff */
[----:B------:R-:W-:-:S07]  /*1bac0*/  IMAD.MOV.U32 R52, RZ, RZ, -0x1 ;  /* 0xffffffffff347424 */ /* 0x000fce00078e00ff */
[----:B01234-:R-:W-:Y:S05]  /*1bad0*/  WARPSYNC.COLLECTIVE R52, `(.L_x_1529) ;  /* 0x0000000034087348 */ /* 0x01ffea0003c00000 */
[----:B------:R0:W0:Y:S02]  /*1bae0*/  SHFL.DOWN P3, R53, R51, R50, R45 ;  /* 0x0800003233357389 */ /* 0x000024000006002d */
[----:B01234-:R-:W-:Y:S05]  /*1baf0*/  ENDCOLLECTIVE ;  /* 0x000000000000791b */ /* 0x01ffea0003800000 */
.L_x_1529:
[----:B------:R-:W-:Y:S05]  /*1bb00*/  BSYNC B0 ;  /* 0x0000000000007941 */ /* 0x000fea0003800000 */
.L_x_1528:
[----:B------:R-:W-:Y:S02]  /*1bb10*/  IMAD.MOV.U32 R51, RZ, RZ, R25 ;  /* 0x000000ffff337224 */ /* 0x000fe400078e0019 */
[----:B------:R-:W-:Y:S02]  /*1bb20*/  IMAD.MOV.U32 R50, RZ, RZ, 0x10 ;  /* 0x00000010ff327424 */ /* 0x000fe400078e00ff */
[----:B------:R-:W-:Y:S02]  /*1bb30*/  IMAD.MOV.U32 R52, RZ, RZ, -0x1 ;  /* 0xffffffffff347424 */ /* 0x000fe400078e00ff */
[----:B------:R-:W-:-:S07]  /*1bb40*/  IMAD.MOV.U32 R70, RZ, RZ, R53 ;  /* 0x000000ffff467224 */ /* 0x000fce00078e0035 */
[----:B------:R-:W-:Y:S05]  /*1bb50*/  WARPSYNC.COLLECTIVE R52, `(.L_x_1530) ;  /* 0x0000000034087348 */ /* 0x000fea0003c00000 */
[----:B------:R0:W1:Y:S02]  /*1bb60*/  SHFL.DOWN P3, R53, R51, R50, R45 ;  /* 0x0800003233357389 */ /* 0x000064000006002d */
[----:B01----:R-:W-:Y:S05]  /*1bb70*/  ENDCOLLECTIVE ;  /* 0x000000000000791b */ /* 0x003fea0003800000 */
.L_x_1530:
[----:B------:R-:W-:Y:S02]  /*1bb80*/  IMAD.MOV.U32 R51, RZ, RZ, R26 ;  /* 0x000000ffff337224 */ /* 0x000fe400078e001a */
[----:B------:R-:W-:-:S07]  /*1bb90*/  IMAD.MOV.U32 R69, RZ, RZ, R53 ;  /* 0x000000ffff457224 */ /* 0x000fce00078e0035 */
[----:B------:R-:W-:Y:S05]  /*1bba0*/  WARPSYNC.COLLECTIVE R52, `(.L_x_1531) ;  /* 0x0000000034087348 */ /* 0x000fea0003c00000 */
[----:B------:R0:W1:Y:S02]  /*1bbb0*/  SHFL.DOWN P3, R53, R51, R50, R45 ;  /* 0x0800003233357389 */ /* 0x000064000006002d */
[----:B01----:R-:W-:Y:S05]  /*1bbc0*/  ENDCOLLECTIVE ;  /* 0x000000000000791b */ /* 0x003fea0003800000 */
.L_x_1531:
[----:B------:R-:W-:Y:S02]  /*1bbd0*/  IMAD.MOV.U32 R51, RZ, RZ, R27 ;  /* 0x000000ffff337224 */ /* 0x000fe400078e001b */
[----:B------:R-:W-:-:S07]  /*1bbe0*/  IMAD.MOV.U32 R49, RZ, RZ, R53 ;  /* 0x000000ffff317224 */ /* 0x000fce00078e0035 */
[----:B------:R-:W-:Y:S05]  /*1bbf0*/  WARPSYNC.COLLECTIVE R52, `(.L_x_1532) ;  /* 0x0000000034087348 */ /* 0x000fea0003c00000 */
[----:B------:R0:W1:Y:S02]  /*1bc00*/  SHFL.DOWN P3, R53, R51, R50, R45 ;  /* 0x0800003233357389 */ /* 0x000064000006002d */
[----:B01----:R-:W-:Y:S05]  /*1bc10*/  ENDCOLLECTIVE ;  /* 0x000000000000791b */ /* 0x003fea0003800000 */
.L_x_1532:
[----:B------:R-:W-:Y:S02]  /*1bc20*/  IMAD.MOV.U32 R51, RZ, RZ, R43 ;  /* 0x000000ffff337224 */ /* 0x000fe400078e002b */
[----:B------:R-:W-:-:S07]  /*1bc30*/  IMAD.MOV.U32 R71, RZ, RZ, R53 ;  /* 0x000000ffff477224 */ /* 0x000fce00078e0035 */
[----:B------:R-:W-:Y:S05]  /*1bc40*/  WARPSYNC.COLLECTIVE R52, `(.L_x_1533) ;  /* 0x0000000034087348 */ /* 0x000fea0003c00000 */
[----:B------:R0:W1:Y:S02]  /*1bc50*/  SHFL.DOWN P3, R53, R51, R50, R45 ;  /* 0x0800003233357389 */ /* 0x000064000006002d */
[----:B01----:R-:W-:Y:S05]  /*1bc60*/  ENDCOLLECTIVE ;  /* 0x000000000000791b */ /* 0x003fea0003800000 */
.L_x_1533:
[----:B------:R-:W-:Y:S01]  /*1bc70*/  IMAD.MOV.U32 R68, RZ, RZ, R53 ;  /* 0x000000ffff447224 */ /* 0x000fe200078e0035 */
[----:B------:R-:W-:Y:S06]  /*1bc80*/  BRA `(.L_x_1534) ;  /* 0xffffff7000207947 */ /* 0x000fec000383ffff */
.L_x_976:
[----:B------:R-:W-:Y:S01]  /*1bc90*/  BSSY B0, `(.L_x_1535) ;  /* 0x0000007000007945 */ /* 0x000fe20003800000 */
[----:B------:R-:W-:Y:S02]  /*1bca0*/  IMAD.MOV.U32 R51, RZ, RZ, R42 ;  /* 0x000000ffff337224 */ /* 0x000fe400078e002a */
[----:B------:R-:W-:Y:S02]  /*1bcb0*/  IMAD.MOV.U32 R50, RZ, RZ, 0x10 ;  /* 0x00000010ff327424 */ /* 0x000fe400078e00ff */
[----:B------:R-:W-:-:S07]  /*1bcc0*/  IMAD.MOV.U32 R52, RZ, RZ, -0x1 ;  /* 0xffffffffff347424 */ /* 0x000fce00078e00ff */
[----:B01234-:R-:W-:Y:S05]  /*1bcd0*/  WARPSYNC.COLLECTIVE R52, `(.L_x_1536) ;  /* 0x0000000034087348 */ /* 0x01ffea0003c00000 */
[----:B------:R0:W0:Y:S02]  /*1bce0*/  SHFL.DOWN P3, R53, R51, R50, R45 ;  /* 0x0800003233357389 */ /* 0x000024000006002d */
[----:B01234-:R-:W-:Y:S05]  /*1bcf0*/  ENDCOLLECTIVE ;  /* 0x000000000000791b */ /* 0x01ffea0003800000 */
.L_x_1536:
[----:B------:R-:W-:Y:S05]  /*1bd00*/  BSYNC B0 ;  /* 0x0000000000007941 */ /* 0x000fea0003800000 */
.L_x_1535:
[----:B------:R-:W-:Y:S05]  /*1bd10*/  BRA `(.L_x_1537) ;  /* 0xffffff7000047947 */ /* 0x000fea000383ffff */
.L_x_977:
[----:B------:R-:W-:Y:S01]  /*1bd20*/  BSSY B0, `(.L_x_1538) ;  /* 0x0000007000007945 */ /* 0x000fe20003800000 */
[----:B------:R-:W-:Y:S02]  /*1bd30*/  IMAD.MOV.U32 R51, RZ, RZ, R40 ;  /* 0x000000ffff337224 */ /* 0x000fe400078e0028 */
[----:B------:R-:W-:Y:S02]  /*1bd40*/  IMAD.MOV.U32 R50, RZ, RZ, 0x10 ;  /* 0x00000010ff327424 */ /* 0x000fe400078e00ff */
[----:B------:R-:W-:-:S07]  /*1bd50*/  IMAD.MOV.U32 R52, RZ, RZ, -0x1 ;  /* 0xffffffffff347424 */ /* 0x000fce00078e00ff */
[----:B01234-:R-:W-:Y:S05]  /*1bd60*/  WARPSYNC.COLLECTIVE R52, `(.L_x_1539) ;  /* 0x0000000034087348 */ /* 0x01ffea0003c00000 */
[----:B------:R0:W0:Y:S02]  /*1bd70*/  SHFL.DOWN P3, R53, R51, R50, R45 ;  /* 0x0800003233357389 */ /* 0x000024000006002d */
[----:B01234-:R-:W-:Y:S05]  /*1bd80*/  ENDCOLLECTIVE ;  /* 0x000000000000791b */ /* 0x01ffea0003800000 */
.L_x_1539:
[----:B------:R-:W-:Y:S05]  /*1bd90*/  BSYNC B0 ;  /* 0x0000000000007941 */ /* 0x000fea0003800000 */
.L_x_1538:
[----:B------:R-:W-:Y:S05]  /*1bda0*/  BRA `(.L_x_1540) ;  /* 0xffffff6c00e87947 */ /* 0x000fea000383ffff */
.L_x_978:
[----:B------:R-:W-:Y:S01]  /*1bdb0*/  BSSY B0, `(.L_x_1541) ;  /* 0x0000007000007945 */ /* 0x000fe20003800000 */
[----:B------:R-:W-:Y:S02]  /*1bdc0*/  IMAD.MOV.U32 R51, RZ, RZ, R41 ;  /* 0x000000ffff337224 */ /* 0x000fe400078e0029 */
[----:B------:R-:W-:Y:S02]  /*1bdd0*/  IMAD.MOV.U32 R50, RZ, RZ, 0x10 ;  /* 0x00000010ff327424 */ /* 0x000fe400078e00ff */
[----:B------:R-:W-:-:S07]  /*1bde0*/  IMAD.MOV.U32 R52, RZ, RZ, -0x1 ;  /* 0xffffffffff347424 */ /* 0x000fce00078e00ff */
[----:B01234-:R-:W-:Y:S05]  /*1bdf0*/  WARPSYNC.COLLECTIVE R52, `(.L_x_1542) ;  /* 0x0000000034087348 */ /* 0x01ffea0003c00000 */
[----:B------:R0:W0:Y:S02]  /*1be00*/  SHFL.DOWN P3, R53, R51, R50, R45 ;  /* 0x0800003233357389 */ /* 0x000024000006002d */
[----:B01234-:R-:W-:Y:S05]  /*1be10*/  ENDCOLLECTIVE ;  /* 0x000000000000791b */ /* 0x01ffea0003800000 */
.L_x_1542:
[----:B------:R-:W-:Y:S05]  /*1be20*/  BSYNC B0 ;  /* 0x0000000000007941 */ /* 0x000fea0003800000 */
.L_x_1541:
[----:B------:R-:W-:Y:S05]  /*1be30*/  BRA `(.L_x_1543) ;  /* 0xffffff6c00cc7947 */ /* 0x000fea000383ffff */
.L_x_981:
[----:B------:R-:W-:Y:S01]  /*1be40*/  BSSY B0, `(.L_x_1544) ;  /* 0x0000005000007945 */ /* 0x000fe20003800000 */
[----:B------:R-:W-:-:S07]  /*1be50*/  IMAD.MOV.U32 R52, RZ, RZ, -0x1 ;  /* 0xffffffffff347424 */ /* 0x000fce00078e00ff */
[----:B-1-3--:R-:W-:Y:S05]  /*1be60*/  WARPSYNC.COLLECTIVE R52, `(.L_x_1545) ;  /* 0x0000000034087348 */ /* 0x00afea0003c00000 */
[----:B------:R-:W-:Y:S01]  /*1be70*/  VOTE.ALL P2, P2 ;  /* 0x0000000000ff7806 */ /* 0x000fe20001040000 */
[----:B-1-3--:R-:W-:-:S12]  /*1be80*/  ENDCOLLECTIVE ;  /* 0x000000000000791b */ /* 0x00afd80003800000 */
.L_x_1545:
[----:B------:R-:W-:Y:S05]  /*1be90*/  BSYNC B0 ;  /* 0x0000000000007941 */ /* 0x000fea0003800000 */
.L_x_1544:
[----:B------:R-:W-:Y:S05]  /*1bea0*/  BRA `(.L_x_1546) ;  /* 0xffffff7000487947 */ /* 0x000fea000383ffff */
        .type           $_ZN6thrust24THRUST_300001_SM_1000_NS8cuda_cub4core6detail13_kernel_agentINS1_15__reduce_by_key16ReduceByKeyAgentINS0_6detail15normal_iteratorINS0_10device_ptrIiEEEENS0_12zip_iteratorIN4cuda3std3__45tupleIJNS0_18transform_iteratorIN12Trajectories21PhaseToComplexFunctorENS0_20permutation_iteratorINS9_IdEESB_EENS0_11use_defaultESN_EESB_EEEEENS0_16discard_iteratorISN_EENSC_INSG_IJNS8_INS9_I7double2EEEESB_EEEEENSF_8equal_toIiEENSI_21ReduceComplexAndIndexEPllEEJSB_SQ_SS_SX_S11_N3cub18CUB_300001_SM_100024ReduceByKeyScanTileStateINSG_IJST_iEEElLb0EEESZ_S10_llEEEvDpT0_$__internal_trig_reduction_slowpathd,@function
        .size           $_ZN6thrust24THRUST_300001_SM_1000_NS8cuda_cub4core6detail13_kernel_agentINS1_15__reduce_by_key16ReduceByKeyAgentINS0_6detail15normal_iteratorINS0_10device_ptrIiEEEENS0_12zip_iteratorIN4cuda3std3__45tupleIJNS0_18transform_iteratorIN12Trajectories21PhaseToComplexFunctorENS0_20permutation_iteratorINS9_IdEESB_EENS0_11use_defaultESN_EESB_EEEEENS0_16discard_iteratorISN_EENSC_INSG_IJNS8_INS9_I7double2EEEESB_EEEEENSF_8equal_toIiEENSI_21ReduceComplexAndIndexEPllEEJSB_SQ_SS_SX_S11_N3cub18CUB_300001_SM_100024ReduceByKeyScanTileStateINSG_IJST_iEEElLb0EEESZ_S10_llEEEvDpT0_$__internal_trig_reduction_slowpathd,(.L_x_2571 - $_ZN6thrust24THRUST_300001_SM_1000_NS8cuda_cub4core6detail13_kernel_agentINS1_15__reduce_by_key16ReduceByKeyAgentINS0_6detail15normal_iteratorINS0_10device_ptrIiEEEENS0_12zip_iteratorIN4cuda3std3__45tupleIJNS0_18transform_iteratorIN12Trajectories21PhaseToComplexFunctorENS0_20permutation_iteratorINS9_IdEESB_EENS0_11use_defaultESN_EESB_EEEEENS0_16discard_iteratorISN_EENSC_INSG_IJNS8_INS9_I7double2EEEESB_EEEEENSF_8equal_toIiEENSI_21ReduceComplexAndIndexEPllEEJSB_SQ_SS_SX_S11_N3cub18CUB_300001_SM_100024ReduceByKeyScanTileStateINSG_IJST_iEEElLb0EEESZ_S10_llEEEvDpT0_$__internal_trig_reduction_slowpathd)
$_ZN6thrust24THRUST_300001_SM_1000_NS8cuda_cub4core6detail13_kernel_agentINS1_15__reduce_by_key16ReduceByKeyAgentINS0_6detail15normal_iteratorINS0_10device_ptrIiEEEENS0_12zip_iteratorIN4cuda3std3__45tupleIJNS0_18transform_iteratorIN12Trajectories21PhaseToComplexFunctorENS0_20permutation_iteratorINS9_IdEESB_EENS0_11use_defaultESN_EESB_EEEEENS0_16discard_iteratorISN_EENSC_INSG_IJNS8_INS9_I7double2EEEESB_EEEEENSF_8equal_toIiEENSI_21ReduceComplexAndIndexEPllEEJSB_SQ_SS_SX_S11_N3cub18CUB_300001_SM_100024ReduceByKeyScanTileStateINSG_IJST_iEEElLb0EEESZ_S10_llEEEvDpT0_$__internal_trig_reduction_slowpathd:
[--C-:B------:R-:W-:Y:S01]  /*1beb0*/  SHF.R.U32.HI R36, RZ, 0x14, R9.reuse ;  /* 0x00000014ff247819 */ /* 0x100fe20000011609 */
[----:B------:R-:W-:Y:S02]  /*1bec0*/  IMAD.MOV.U32 R10, RZ, RZ, R9 ;  /* 0x000000ffff0a7224 */ /* 0x000fe400078e0009 */
[----:B------:R-:W-:Y:S01]  /*1bed0*/  IMAD.MOV.U32 R3, RZ, RZ, RZ ;  /* 0x000000ffff037224 */ /* 0x000fe200078e00ff */
[----:B------:R-:W-:-:S04]  /*1bee0*/  LOP3.LUT R2, R36, 0x7ff, RZ, 0xc0, !PT ;  /* 0x000007ff24027812 */ /* 0x000fc800078ec0ff */
[----:B------:R-:W-:-:S13]  /*1bef0*/  ISETP.NE.AND P0, PT, R2, 0x7ff, PT ;  /* 0x000007ff0200780c */ /* 0x000fda0003f05270 */
[----:B------:R-:W-:Y:S05]  /*1bf00*/  @!P0 BRA `(.L_x_1547) ;  /* 0x0000000800488947 */ /* 0x000fea0003800000 */
[----:B------:R-:W-:Y:S01]  /*1bf10*/  VIADD R3, R2, 0xfffffc00 ;  /* 0xfffffc0002037836 */ /* 0x000fe20000000000 */
[----:B------:R-:W-:Y:S01]  /*1bf20*/  BSSY.RECONVERGENT B0, `(.L_x_1548) ;  /* 0x000002f000007945 */ /* 0x000fe20003800200 */
[----:B------:R-:W-:-:S03]  /*1bf30*/  CS2R R14, SRZ ;  /* 0x00000000000e7805 */ /* 0x000fc6000001ff00 */
[----:B------:R-:W-:Y:S02]  /*1bf40*/  SHF.R.U32.HI R2, RZ, 0x6, R3 ;  /* 0x00000006ff027819 */ /* 0x000fe40000011603 */
[----:B------:R-:W-:Y:S02]  /*1bf50*/  ISETP.GE.U32.AND P0, PT, R3, 0x80, PT ;  /* 0x000000800300780c */ /* 0x000fe40003f06070 */
[C---:B------:R-:W-:Y:S02]  /*1bf60*/  IADD3 R3, PT, PT, -R2.reuse, 0x13, RZ ;  /* 0x0000001302037810 */ /* 0x040fe40007ffe1ff */
[----:B------:R-:W-:Y:S02]  /*1bf70*/  IADD3 R5, PT, PT, -R2, 0xf, RZ ;  /* 0x0000000f02057810 */ /* 0x000fe40007ffe1ff */
[----:B------:R-:W-:-:S04]  /*1bf80*/  SEL R3, R3, 0x12, P0 ;  /* 0x0000001203037807 */ /* 0x000fc80000000000 */
[----:B------:R-:W-:-:S13]  /*1bf90*/  ISETP.GE.AND P0, PT, R5, R3, PT ;  /* 0x000000030500720c */ /* 0x000fda0003f06270 */
[----:B------:R-:W-:Y:S05]  /*1bfa0*/  @P0 BRA `(.L_x_1549) ;  /* 0x0000000000980947 */ /* 0x000fea0003800000 */
[----:B------:R-:W0:Y:S01]  /*1bfb0*/  LDC.64 R46, c[0x0][0x358] ;  /* 0x0000d600ff2e7b82 */ /* 0x000e220000000a00 */
[C---:B------:R-:W-:Y:S01]  /*1bfc0*/  SHF.L.U64.HI R12, R4.reuse, 0xb, R10 ;  /* 0x0000000b040c7819 */ /* 0x040fe2000001020a */
[----:B------:R-:W-:Y:S01]  /*1bfd0*/  BSSY.RECONVERGENT B1, `(.L_x_1550) ;  /* 0x0000022000017945 */ /* 0x000fe20003800200 */
[----:B------:R-:W-:Y:S01]  /*1bfe0*/  IMAD.SHL.U32 R4, R4, 0x800, RZ ;  /* 0x0000080004047824 */ /* 0x000fe200078e00ff */
[----:B------:R-:W-:Y:S01]  /*1bff0*/  IADD3 R10, PT, PT, RZ, -R2, -R3 ;  /* 0x80000002ff0a7210 */ /* 0x000fe20007ffe803 */
[----:B------:R-:W-:Y:S01]  /*1c000*/  IMAD.MOV.U32 R11, RZ, RZ, RZ ;  /* 0x000000ffff0b7224 */ /* 0x000fe200078e00ff */
[----:B------:R-:W-:Y:S02]  /*1c010*/  CS2R R14, SRZ ;  /* 0x00000000000e7805 */ /* 0x000fe4000001ff00 */
[----:B------:R-:W-:-:S07]  /*1c020*/  LOP3.LUT R12, R12, 0x80000000, RZ, 0xfc, !PT ;  /* 0x800000000c0c7812 */ /* 0x000fce00078efcff */
.L_x_1551:
[----:B------:R-:W1:Y:S01]  /*1c030*/  LDC.64 R28, c[0x4][0x168] ;  /* 0x01005a00ff1c7b82 */ /* 0x000e620000000a00 */
[----:B0-----:R-:W-:Y:S02]  /*1c040*/  R2UR UR4, R46 ;  /* 0x000000002e0472ca */ /* 0x001fe400000e0000 */
[----:B------:R-:W-:Y:S01]  /*1c050*/  R2UR UR5, R47 ;  /* 0x000000002f0572ca */ /* 0x000fe200000e0000 */
[----:B-1----:R-:W-:-:S12]  /*1c060*/  IMAD.WIDE R28, R5, 0x8, R28 ;  /* 0x00000008051c7825 */ /* 0x002fd800078e021c */
[----:B------:R-:W2:Y:S01]  /*1c070*/  LDG.E.64.CONSTANT R28, desc[UR4][R28.64] ;  /* 0x000000041c1c7981 */ /* 0x000ea2000c1e9b00 */
[----:B------:R-:W-:Y:S02]  /*1c080*/  VIADD R10, R10, 0x1 ;  /* 0x000000010a0a7836 */ /* 0x000fe40000000000 */
[----:B------:R-:W-:Y:S02]  /*1c090*/  VIADD R5, R5, 0x1 ;  /* 0x0000000105057836 */ /* 0x000fe40000000000 */
[----:B--2---:R-:W-:-:S04]  /*1c0a0*/  IMAD.WIDE.U32 R32, P2, R28, R4, R14 ;  /* 0x000000041c207225 */ /* 0x004fc8000784000e */
[C---:B------:R-:W-:Y:S02]  /*1c0b0*/  IMAD R14, R28.reuse, R12, RZ ;  /* 0x0000000c1c0e7224 */ /* 0x040fe400078e02ff */
[----:B------:R-:W-:Y:S02]  /*1c0c0*/  IMAD R13, R29, R4, RZ ;  /* 0x000000041d0d7224 */ /* 0x000fe400078e02ff */
[----:B------:R-:W-:Y:S01]  /*1c0d0*/  IMAD.HI.U32 R15, R28, R12, RZ ;  /* 0x0000000c1c0f7227 */ /* 0x000fe200078e00ff */
[----:B------:R-:W-:-:S03]  /*1c0e0*/  IADD3 R14, P0, PT, R14, R33, RZ ;  /* 0x000000210e0e7210 */ /* 0x000fc60007f1e0ff */
[----:B------:R-:W-:Y:S01]  /*1c0f0*/  IMAD.X R15, RZ, RZ, R15, P2 ;  /* 0x000000ffff0f7224 */ /* 0x000fe200010e060f */
[----:B------:R-:W-:Y:S01]  /*1c100*/  IADD3 R33, P1, PT, R13, R14, RZ ;  /* 0x0000000e0d217210 */ /* 0x000fe20007f3e0ff */
[----:B------:R-:W-:Y:S02]  /*1c110*/  IMAD R14, R11, 0x8, R1 ;  /* 0x000000080b0e7824 */ /* 0x000fe400078e0201 */
[----:B------:R-:W-:-:S03]  /*1c120*/  IMAD.HI.U32 R13, R29, R4, RZ ;  /* 0x000000041d0d7227 */ /* 0x000fc600078e00ff */
[----:B------:R0:W-:Y:S01]  /*1c130*/  STL.64 [R14], R32 ;  /* 0x000000200e007387 */ /* 0x0001e20000100a00 */
[----:B------:R-:W-:Y:S01]  /*1c140*/  IMAD R24, R29, R12, RZ ;  /* 0x0000000c1d187224 */ /* 0x000fe200078e02ff */
[----:B------:R-:W-:Y:S01]  /*1c150*/  IADD3.X R13, P0, PT, R13, R15, RZ, P0, !PT ;  /* 0x0000000f0d0d7210 */ /* 0x000fe2000071e4ff */
[----:B------:R-:W-:-:S03]  /*1c160*/  VIADD R11, R11, 0x1 ;  /* 0x000000010b0b7836 */ /* 0x000fc60000000000 */
[----:B------:R-:W-:Y:S01]  /*1c170*/  IADD3.X R13, P1, PT, R24, R13, RZ, P1, !PT ;  /* 0x0000000d180d7210 */ /* 0x000fe20000f3e4ff */
[----:B0-----:R-:W-:-:S04]  /*1c180*/  IMAD.HI.U32 R14, R29, R12, RZ ;  /* 0x0000000c1d0e7227 */ /* 0x001fc800078e00ff */
[----:B------:R-:W-:Y:S01]  /*1c190*/  IMAD.X R14, RZ, RZ, R14, P0 ;  /* 0x000000ffff0e7224 */ /* 0x000fe200000e060e */
[----:B------:R-:W-:-:S03]  /*1c1a0*/  ISETP.NE.AND P0, PT, R10, -0xf, PT ;  /* 0xfffffff10a00780c */ /* 0x000fc60003f05270 */
[----:B------:R-:W-:-:S04]  /*1c1b0*/  IMAD.X R14, RZ, RZ, R14, P1 ;  /* 0x000000ffff0e7224 */ /* 0x000fc800008e060e */
[----:B------:R-:W-:Y:S02]  /*1c1c0*/  IMAD.MOV.U32 R15, RZ, RZ, R14 ;  /* 0x000000ffff0f7224 */ /* 0x000fe400078e000e */
[----:B------:R-:W-:-:S04]  /*1c1d0*/  IMAD.MOV.U32 R14, RZ, RZ, R13 ;  /* 0x000000ffff0e7224 */ /* 0x000fc800078e000d */
[----:B------:R-:W-:Y:S05]  /*1c1e0*/  @P0 BRA `(.L_x_1551) ;  /* 0xfffffffc00900947 */ /* 0x000fea000383ffff */
[----:B------:R-:W-:Y:S05]  /*1c1f0*/  BSYNC.RECONVERGENT B1 ;  /* 0x0000000000017941 */ /* 0x000fea0003800200 */
.L_x_1550:
[----:B------:R-:W-:-:S07]  /*1c200*/  IMAD.MOV.U32 R5, RZ, RZ, R3 ;  /* 0x000000ffff057224 */ /* 0x000fce00078e0003 */
.L_x_1549:
[----:B------:R-:W-:Y:S05]  /*1c210*/  BSYNC.RECONVERGENT B0 ;  /* 0x0000000000007941 */ /* 0x000fea0003800200 */
.L_x_1548:
[----:B------:R-:W-:Y:S01]  /*1c220*/  LOP3.LUT P0, R10, R36, 0x3f, RZ, 0xc0, !PT ;  /* 0x0000003f240a7812 */ /* 0x000fe2000780c0ff */
[----:B------:R-:W-:-:S04]  /*1c230*/  IMAD.IADD R2, R2, 0x1, R5 ;  /* 0x0000000102027824 */ /* 0x000fc800078e0205 */
[----:B------:R-:W-:-:S05]  /*1c240*/  IMAD.U32 R2, R2, 0x8, R1 ;  /* 0x0000000802027824 */ /* 0x000fca00078e0001 */
[----:B------:R0:W-:Y:S04]  /*1c250*/  STL.64 [R2+-0x78], R14 ;  /* 0xffff880e02007387 */ /* 0x0001e80000100a00 */
[----:B------:R-:W2:Y:S04]  /*1c260*/  @P0 LDL.64 R12, [R1+0x8] ;  /* 0x00000800010c0983 */ /* 0x000ea80000100a00 */
[----:B------:R-:W3:Y:S04]  /*1c270*/  LDL.64 R4, [R1+0x10] ;  /* 0x0000100001047983 */ /* 0x000ee80000100a00 */
[----:B0-----:R-:W4:Y:S01]  /*1c280*/  LDL.64 R2, [R1+0x18] ;  /* 0x0000180001027983 */ /* 0x001f220000100a00 */
[----:B------:R-:W-:Y:S01]  /*1c290*/  @P0 LOP3.LUT R28, R10, 0x3f, RZ, 0x3c, !PT ;  /* 0x0000003f0a1c0812 */ /* 0x000fe200078e3cff */
[----:B------:R-:W-:Y:S01]  /*1c2a0*/  BSSY.RECONVERGENT B0, `(.L_x_1552) ;  /* 0x0000034000007945 */ /* 0x000fe20003800200 */
[----:B--2---:R-:W-:-:S02]  /*1c2b0*/  @P0 SHF.R.U64 R24, R12, 0x1, R13 ;  /* 0x000000010c180819 */ /* 0x004fc4000000120d */
[----:B------:R-:W-:Y:S02]  /*1c2c0*/  @P0 SHF.R.U32.HI R15, RZ, 0x1, R13 ;  /* 0x00000001ff0f0819 */ /* 0x000fe4000001160d */
[----:B---3--:R-:W-:Y:S02]  /*1c2d0*/  @P0 SHF.L.U32 R14, R4, R10, RZ ;  /* 0x0000000a040e0219 */ /* 0x008fe400000006ff */
[----:B------:R-:W-:Y:S02]  /*1c2e0*/  @P0 SHF.R.U64 R24, R24, R28, R15 ;  /* 0x0000001c18180219 */ /* 0x000fe4000000120f */
[--C-:B------:R-:W-:Y:S02]  /*1c2f0*/  @P0 SHF.R.U32.HI R11, RZ, 0x1, R5.reuse ;  /* 0x00000001ff0b0819 */ /* 0x100fe40000011605 */
[C-C-:B------:R-:W-:Y:S02]  /*1c300*/  @P0 SHF.R.U64 R12, R4.reuse, 0x1, R5.reuse ;  /* 0x00000001040c0819 */ /* 0x140fe40000001205 */
[----:B------:R-:W-:-:S02]  /*1c310*/  @P0 SHF.L.U64.HI R13, R4, R10, R5 ;  /* 0x0000000a040d0219 */ /* 0x000fc40000010205 */
[----:B------:R-:W-:Y:S02]  /*1c320*/  @P0 SHF.R.U32.HI R29, RZ, R28, R15 ;  /* 0x0000001cff1d0219 */ /* 0x000fe4000001160f */
[----:B------:R-:W-:Y:S02]  /*1c330*/  @P0 LOP3.LUT R4, R14, R24, RZ, 0xfc, !PT ;  /* 0x000000180e040212 */ /* 0x000fe400078efcff */
[----:B----4-:R-:W-:Y:S02]  /*1c340*/  @P0 SHF.L.U32 R15, R2, R10, RZ ;  /* 0x0000000a020f0219 */ /* 0x010fe400000006ff */
[----:B------:R-:W-:Y:S02]  /*1c350*/  @P0 SHF.R.U64 R12, R12, R28, R11 ;  /* 0x0000001c0c0c0219 */ /* 0x000fe4000000120b */
[----:B------:R-:W-:Y:S02]  /*1c360*/  @P0 LOP3.LUT R5, R13, R29, RZ, 0xfc, !PT ;  /* 0x0000001d0d050212 */ /* 0x000fe400078efcff */
[----:B------:R-:W-:Y:S01]  /*1c370*/  @P0 SHF.L.U64.HI R14, R2, R10, R3 ;  /* 0x0000000a020e0219 */ /* 0x000fe20000010203 */
[----:B------:R-:W-:Y:S01]  /*1c380*/  IMAD.SHL.U32 R10, R4, 0x4, RZ ;  /* 0x00000004040a7824 */ /* 0x000fe200078e00ff */
[----:B------:R-:W-:-:S02]  /*1c390*/  @P0 SHF.R.U32.HI R13, RZ, R28, R11 ;  /* 0x0000001cff0d0219 */ /* 0x000fc4000001160b */
[----:B------:R-:W-:Y:S02]  /*1c3a0*/  @P0 LOP3.LUT R2, R15, R12, RZ, 0xfc, !PT ;  /* 0x0000000c0f020212 */ /* 0x000fe400078efcff */
[----:B------:R-:W-:Y:S02]  /*1c3b0*/  SHF.L.U64.HI R11, R4, 0x2, R5 ;  /* 0x00000002040b7819 */ /* 0x000fe40000010205 */
[----:B------:R-:W-:Y:S02]  /*1c3c0*/  @P0 LOP3.LUT R3, R14, R13, RZ, 0xfc, !PT ;  /* 0x0000000d0e030212 */ /* 0x000fe400078efcff */
[----:B------:R-:W-:Y:S02]  /*1c3d0*/  SHF.L.W.U32.HI R12, R5, 0x2, R2 ;  /* 0x00000002050c7819 */ /* 0x000fe40000010e02 */
[----:B------:R-:W-:Y:S02]  /*1c3e0*/  IADD3 RZ, P0, PT, RZ, -R10, RZ ;  /* 0x8000000affff7210 */ /* 0x000fe40007f1e0ff */
[----:B------:R-:W-:-:S02]  /*1c3f0*/  LOP3.LUT R13, RZ, R11, RZ, 0x33, !PT ;  /* 0x0000000bff0d7212 */ /* 0x000fc400078e33ff */
[----:B------:R-:W-:Y:S02]  /*1c400*/  SHF.L.W.U32.HI R5, R2, 0x2, R3 ;  /* 0x0000000202057819 */ /* 0x000fe40000010e03 */
[----:B------:R-:W-:Y:S02]  /*1c410*/  LOP3.LUT R4, RZ, R12, RZ, 0x33, !PT ;  /* 0x0000000cff047212 */ /* 0x000fe400078e33ff */
[----:B------:R-:W-:Y:S02]  /*1c420*/  IADD3.X R14, P0, PT, RZ, R13, RZ, P0, !PT ;  /* 0x0000000dff0e7210 */ /* 0x000fe4000071e4ff */
[----:B------:R-:W-:Y:S02]  /*1c430*/  LOP3.LUT R2, RZ, R5, RZ, 0x33, !PT ;  /* 0x00000005ff027212 */ /* 0x000fe400078e33ff */
[----:B------:R-:W-:Y:S02]  /*1c440*/  IADD3.X R13, P1, PT, RZ, R4, RZ, P0, !PT ;  /* 0x00000004ff0d7210 */ /* 0x000fe4000073e4ff */
[----:B------:R-:W-:-:S03]  /*1c450*/  ISETP.GT.U32.AND P2, PT, R12, -0x1, PT ;  /* 0xffffffff0c00780c */ /* 0x000fc60003f44070 */
[----:B------:R-:W-:Y:S01]  /*1c460*/  IMAD.X R2, RZ, RZ, R2, P1 ;  /* 0x000000ffff027224 */ /* 0x000fe200008e0602 */
[----:B------:R-:W-:-:S04]  /*1c470*/  ISETP.GT.AND.EX P0, PT, R5, -0x1, PT, P2 ;  /* 0xffffffff0500780c */ /* 0x000fc80003f04320 */
[----:B------:R-:W-:Y:S02]  /*1c480*/  SEL R4, R5, R2, P0 ;  /* 0x0000000205047207 */ /* 0x000fe40000000000 */
[----:B------:R-:W-:Y:S02]  /*1c490*/  SEL R12, R12, R13, P0 ;  /* 0x0000000d0c0c7207 */ /* 0x000fe40000000000 */
[----:B------:R-:W-:Y:S02]  /*1c4a0*/  ISETP.NE.U32.AND P1, PT, R4, RZ, PT ;  /* 0x000000ff0400720c */ /* 0x000fe40003f25070 */
[----:B------:R-:W-:Y:S02]  /*1c4b0*/  SEL R11, R11, R14, P0 ;  /* 0x0000000e0b0b7207 */ /* 0x000fe40000000000 */
[----:B------:R-:W-:Y:S01]  /*1c4c0*/  SEL R2, R12, R4, !P1 ;  /* 0x000000040c027207 */ /* 0x000fe20004800000 */
[----:B------:R-:W-:-:S05]  /*1c4d0*/  @!P0 IMAD.MOV R10, RZ, RZ, -R10 ;  /* 0x000000ffff0a8224 */ /* 0x000fca00078e0a0a */
[----:B------:R-:W0:Y:S02]  /*1c4e0*/  FLO.U32 R2, R2 ;  /* 0x0000000200027300 */ /* 0x000e2400000e0000 */
[C---:B0-----:R-:W-:Y:S02]  /*1c4f0*/  IADD3 R13, PT, PT, -R2.reuse, 0x1f, RZ ;  /* 0x0000001f020d7810 */ /* 0x041fe40007ffe1ff */
[----:B------:R-:W-:-:S03]  /*1c500*/  IADD3 R2, PT, PT, -R2, 0x3f, RZ ;  /* 0x0000003f02027810 */ /* 0x000fc60007ffe1ff */
[----:B------:R-:W-:-:S05]  /*1c510*/  @P1 IMAD.MOV R2, RZ, RZ, R13 ;  /* 0x000000ffff021224 */ /* 0x000fca00078e020d */
[----:B------:R-:W-:-:S13]  /*1c520*/  ISETP.NE.AND P1, PT, R2, RZ, PT ;  /* 0x000000ff0200720c */ /* 0x000fda0003f25270 */
[----:B------:R-:W-:Y:S05]  /*1c530*/  @!P1 BRA `(.L_x_1553) ;  /* 0x0000000000289947 */ /* 0x000fea0003800000 */
[----:B------:R-:W-:Y:S02]  /*1c540*/  LOP3.LUT R13, R2, 0x3f, RZ, 0xc0, !PT ;  /* 0x0000003f020d7812 */ /* 0x000fe400078ec0ff */
[--C-:B------:R-:W-:Y:S02]  /*1c550*/  SHF.R.U64 R14, R10, 0x1, R11.reuse ;  /* 0x000000010a0e7819 */ /* 0x100fe4000000120b */
[----:B------:R-:W-:Y:S02]  /*1c560*/  SHF.R.U32.HI R11, RZ, 0x1, R11 ;  /* 0x00000001ff0b7819 */ /* 0x000fe4000001160b */
[----:B------:R-:W-:Y:S02]  /*1c570*/  LOP3.LUT R10, R2, 0x3f, RZ, 0xc, !PT ;  /* 0x0000003f020a7812 */ /* 0x000fe400078e0cff */
[CC--:B------:R-:W-:Y:S02]  /*1c580*/  SHF.L.U64.HI R15, R12.reuse, R13.reuse, R4 ;  /* 0x0000000d0c0f7219 */ /* 0x0c0fe40000010204 */
[----:B------:R-:W-:-:S02]  /*1c590*/  SHF.L.U32 R12, R12, R13, RZ ;  /* 0x0000000d0c0c7219 */ /* 0x000fc400000006ff */
[-CC-:B------:R-:W-:Y:S02]  /*1c5a0*/  SHF.R.U64 R4, R14, R10.reuse, R11.reuse ;  /* 0x0000000a0e047219 */ /* 0x180fe4000000120b */
[----:B------:R-:W-:Y:S02]  /*1c5b0*/  SHF.R.U32.HI R10, RZ, R10, R11 ;  /* 0x0000000aff0a7219 */ /* 0x000fe4000001160b */
[----:B------:R-:W-:Y:S02]  /*1c5c0*/  LOP3.LUT R12, R12, R4, RZ, 0xfc, !PT ;  /* 0x000000040c0c7212 */ /* 0x000fe400078efcff */
[----:B------:R-:W-:-:S07]  /*1c5d0*/  LOP3.LUT R4, R15, R10, RZ, 0xfc, !PT ;  /* 0x0000000a0f047212 */ /* 0x000fce00078efcff */
.L_x_1553:
[----:B------:R-:W-:Y:S05]  /*1c5e0*/  BSYNC.RECONVERGENT B0 ;  /* 0x0000000000007941 */ /* 0x000fea0003800200 */
.L_x_1552:
[----:B------:R-:W-:Y:S01]  /*1c5f0*/  IMAD.WIDE.U32 R10, R12, 0x2168c235, RZ ;  /* 0x2168c2350c0a7825 */ /* 0x000fe200078e00ff */
[----:B------:R-:W-:-:S03]  /*1c600*/  SHF.R.U32.HI R3, RZ, 0x1e, R3 ;  /* 0x0000001eff037819 */ /* 0x000fc60000011603 */
[----:B------:R-:W-:Y:S01]  /*1c610*/  IMAD.MOV.U32 R14, RZ, RZ, R11 ;  /* 0x000000ffff0e7224 */ /* 0x000fe200078e000b */
[----:B------:R-:W-:Y:S01]  /*1c620*/  IADD3 RZ, P1, PT, R10, R10, RZ ;  /* 0x0000000a0aff7210 */ /* 0x000fe20007f3e0ff */
[----:B------:R-:W-:Y:S01]  /*1c630*/  IMAD.MOV.U32 R15, RZ, RZ, RZ ;  /* 0x000000ffff0f7224 */ /* 0x000fe200078e00ff */
[----:B------:R-:W-:Y:S01]  /*1c640*/  LEA.HI R3, R5, R3, RZ, 0x1 ;  /* 0x0000000305037211 */ /* 0x000fe200078f08ff */
[----:B------:R-:W-:-:S04]  /*1c650*/  IMAD.HI.U32 R11, R4, -0x36f0255e, RZ ;  /* 0xc90fdaa2040b7827 */ /* 0x000fc800078e00ff */
[----:B------:R-:W-:-:S04]  /*1c660*/  IMAD.WIDE.U32 R12, R12, -0x36f0255e, R14 ;  /* 0xc90fdaa20c0c7825 */ /* 0x000fc800078e000e */
[----:B------:R-:W-:-:S04]  /*1c670*/  IMAD.WIDE.U32 R12, P2, R4, 0x2168c235, R12 ;  /* 0x2168c235040c7825 */ /* 0x000fc8000784000c */
[----:B------:R-:W-:Y:S01]  /*1c680*/  IMAD R4, R4, -0x36f0255e, RZ ;  /* 0xc90fdaa204047824 */ /* 0x000fe200078e02ff */
[----:B------:R-:W-:Y:S01]  /*1c690*/  IADD3.X RZ, P1, PT, R12, R12, RZ, P1, !PT ;  /* 0x0000000c0cff7210 */ /* 0x000fe20000f3e4ff */
[----:B------:R-:W-:-:S03]  /*1c6a0*/  IMAD.X R10, RZ, RZ, R11, P2 ;  /* 0x000000ffff0a7224 */ /* 0x000fc600010e060b */
[----:B------:R-:W-:-:S04]  /*1c6b0*/  IADD3 R4, P2, PT, R4, R13, RZ ;  /* 0x0000000d04047210 */ /* 0x000fc80007f5e0ff */
[C---:B------:R-:W-:Y:S01]  /*1c6c0*/  ISETP.GT.U32.AND P3, PT, R4.reuse, RZ, PT ;  /* 0x000000ff0400720c */ /* 0x040fe20003f64070 */
[----:B------:R-:W-:Y:S01]  /*1c6d0*/  IMAD.X R10, RZ, RZ, R10, P2 ;  /* 0x000000ffff0a7224 */ /* 0x000fe200010e060a */
[----:B------:R-:W-:-:S04]  /*1c6e0*/  IADD3.X R11, P2, PT, R4, R4, RZ, P1, !PT ;  /* 0x00000004040b7210 */ /* 0x000fc80000f5e4ff */
[C---:B------:R-:W-:Y:S01]  /*1c6f0*/  ISETP.GT.AND.EX P1, PT, R10.reuse, RZ, PT, P3 ;  /* 0x000000ff0a00720c */ /* 0x040fe20003f24330 */
[----:B------:R-:W-:-:S03]  /*1c700*/  IMAD.X R12, R10, 0x1, R10, P2 ;  /* 0x000000010a0c7824 */ /* 0x000fc600010e060a */
[----:B------:R-:W-:Y:S02]  /*1c710*/  SEL R4, R11, R4, P1 ;  /* 0x000000040b047207 */ /* 0x000fe40000800000 */
[----:B------:R-:W-:Y:S02]  /*1c720*/  SEL R10, R12, R10, P1 ;  /* 0x0000000a0c0a7207 */ /* 0x000fe40000800000 */
[----:B------:R-:W-:Y:S02]  /*1c730*/  IADD3 R11, P2, PT, R4, 0x1, RZ ;  /* 0x00000001040b7810 */ /* 0x000fe40007f5e0ff */
[----:B------:R-:W-:-:S03]  /*1c740*/  SEL R12, RZ, 0xffffffff, !P1 ;  /* 0xffffffffff0c7807 */ /* 0x000fc60004800000 */
[----:B------:R-:W-:Y:S01]  /*1c750*/  IMAD.X R4, RZ, RZ, R10, P2 ;  /* 0x000000ffff047224 */ /* 0x000fe200010e060a */
[----:B------:R-:W-:Y:S01]  /*1c760*/  LOP3.LUT P1, R10, R9, 0x80000000, RZ, 0xc0, !PT ;  /* 0x80000000090a7812 */ /* 0x000fe2000782c0ff */
[----:B------:R-:W-:-:S03]  /*1c770*/  IMAD.IADD R2, R12, 0x1, -R2 ;  /* 0x000000010c027824 */ /* 0x000fc600078e0a02 */
[----:B------:R-:W-:Y:S01]  /*1c780*/  SHF.R.U64 R11, R11, 0xa, R4 ;  /* 0x0000000a0b0b7819 */ /* 0x000fe20000001204 */
[----:B------:R-:W-:Y:S01]  /*1c790*/  IMAD.SHL.U32 R9, R2, 0x100000, RZ ;  /* 0x0010000002097824 */ /* 0x000fe200078e00ff */
[----:B------:R-:W-:Y:S02]  /*1c7a0*/  @!P0 LOP3.LUT R10, R10, 0x80000000, RZ, 0x3c, !PT ;  /* 0x800000000a0a8812 */ /* 0x000fe400078e3cff */
[----:B------:R-:W-:-:S04]  /*1c7b0*/  IADD3 R11, P2, PT, R11, 0x1, RZ ;  /* 0x000000010b0b7810 */ /* 0x000fc80007f5e0ff */
[----:B------:R-:W-:Y:S01]  /*1c7c0*/  LEA.HI.X R4, R4, RZ, RZ, 0x16, P2 ;  /* 0x000000ff04047211 */ /* 0x000fe200010fb4ff */
[----:B------:R-:W-:-:S03]  /*1c7d0*/  @P1 IMAD.MOV R3, RZ, RZ, -R3 ;  /* 0x000000ffff031224 */ /* 0x000fc600078e0a03 */
[--C-:B------:R-:W-:Y:S02]  /*1c7e0*/  SHF.R.U64 R11, R11, 0x1, R4.reuse ;  /* 0x000000010b0b7819 */ /* 0x100fe40000001204 */
[----:B------:R-:W-:Y:S02]  /*1c7f0*/  SHF.R.U32.HI R2, RZ, 0x1, R4 ;  /* 0x00000001ff027819 */ /* 0x000fe40000011604 */
[----:B------:R-:W-:-:S04]  /*1c800*/  IADD3 R4, P2, P3, RZ, RZ, R11 ;  /* 0x000000ffff047210 */ /* 0x000fc80007b5e00b */
[----:B------:R-:W-:-:S04]  /*1c810*/  IADD3.X R2, PT, PT, R9, 0x3fe00000, R2, P2, P3 ;  /* 0x3fe0000009027810 */ /* 0x000fc800017e6402 */
[----:B------:R-:W-:-:S07]  /*1c820*/  LOP3.LUT R10, R2, R10, RZ, 0xfc, !PT ;  /* 0x0000000a020a7212 */ /* 0x000fce00078efcff */
.L_x_1547:
[----:B------:R-:W-:Y:S02]  /*1c830*/  IMAD.MOV.U32 R2, RZ, RZ, R4 ;  /* 0x000000ffff027224 */ /* 0x000fe400078e0004 */
[----:B------:R-:W-:Y:S02]  /*1c840*/  IMAD.MOV.U32 R4, RZ, RZ, R8 ;  /* 0x000000ffff047224 */ /* 0x000fe400078e0008 */
[----:B------:R-:W-:Y:S02]  /*1c850*/  IMAD.MOV.U32 R5, RZ, RZ, 0x0 ;  /* 0x00000000ff057424 */ /* 0x000fe400078e00ff */
[----:B------:R-:W-:Y:S02]  /*1c860*/  IMAD.MOV.U32 R9, RZ, RZ, R3 ;  /* 0x000000ffff097224 */ /* 0x000fe400078e0003 */
[----:B------:R-:W-:Y:S01]  /*1c870*/  IMAD.MOV.U32 R3, RZ, RZ, R10 ;  /* 0x000000ffff037224 */ /* 0x000fe200078e000a */
[----:B------:R-:W-:Y:S06]  /*1c880*/  RET.REL.NODEC R4 `(_ZN6thrust24THRUST_300001_SM_1000_NS8cuda_cub4core6detail13_kernel_agentINS1_15__reduce_by_key16ReduceByKeyAgentINS0_6detail15normal_iteratorINS0_10device_ptrIiEEEENS0_12zip_iteratorIN4cuda3std3__45tupleIJNS0_18transform_iteratorIN12Trajectories21PhaseToComplexFunctorENS0_20permutation_iteratorINS9_IdEESB_EENS0_11use_defaultESN_EESB_EEEEENS0_16discard_iteratorISN_EENSC_INSG_IJNS8_INS9_I7double2EEEESB_EEEEENSF_8equal_toIiEENSI_21ReduceComplexAndIndexEPllEEJSB_SQ_SS_SX_S11_N3cub18CUB_300001_SM_100024ReduceByKeyScanTileStateINSG_IJST_iEEElLb0EEESZ_S10_llEEEvDpT0_) ;  /* 0xfffffe3404dc7950 */ /* 0x000fec0003c3ffff */
.L_x_1554:
        /* <DEDUP_REMOVED lines=15> */
.L_x_2571:


//--------------------- .text._ZN6thrust24THRUST_300001_SM_1000_NS8cuda_cub4core6detail13_kernel_agentINS1_15__reduce_by_key9InitAgentIN3cub18CUB_300001_SM_100024ReduceByKeyScanTileStateIN4cuda3std3__45tupleIJ7double2iEEElLb0EEElPlEEJSG_lSH_EEEvDpT0_ --------------------------
	.section	.text._ZN6thrust24THRUST_300001_SM_1000_NS8cuda_cub4core6detail13_kernel_agentINS1_15__reduce_by_key9InitAgentIN3cub18CUB_300001_SM_100024ReduceByKeyScanTileStateIN4cuda3std3__45tupleIJ7double2iEEElLb0EEElPlEEJSG_lSH_EEEvDpT0_,"ax",@progbits
	.align	128
        .global         _ZN6thrust24THRUST_300001_SM_1000_NS8cuda_cub4core6detail13_kernel_agentINS1_15__reduce_by_key9InitAgentIN3cub18CUB_300001_SM_100024ReduceByKeyScanTileStateIN4cuda3std3__45tupleIJ7double2iEEElLb0EEElPlEEJSG_lSH_EEEvDpT0_
        .type           _ZN6thrust24THRUST_300001_SM_1000_NS8cuda_cub4core6detail13_kernel_agentINS1_15__reduce_by_key9InitAgentIN3cub18CUB_300001_SM_100024ReduceByKeyScanTileStateIN4cuda3std3__45tupleIJ7double2iEEElLb0EEElPlEEJSG_lSH_EEEvDpT0_,@function
        .size           _ZN6thrust24THRUST_300001_SM_1000_NS8cuda_cub4core6detail13_kernel_agentINS1_15__reduce_by_key9InitAgentIN3cub18CUB_300001_SM_100024ReduceByKeyScanTileStateIN4cuda3std3__45tupleIJ7double2iEEElLb0EEElPlEEJSG_lSH_EEEvDpT0_,(.L_x_2590 - _ZN6thrust24THRUST_300001_SM_1000_NS8cuda_cub4core6detail13_kernel_agentINS1_15__reduce_by_key9InitAgentIN3cub18CUB_300001_SM_100024ReduceByKeyScanTileStateIN4cuda3std3__45tupleIJ7double2iEEElLb0EEElPlEEJSG_lSH_EEEvDpT0_)
        .other          _ZN6thrust24THRUST_300001_SM_1000_NS8cuda_cub4core6detail13_kernel_agentINS1_15__reduce_by_key9InitAgentIN3cub18CUB_300001_SM_100024ReduceByKeyScanTileStateIN4cuda3std3__45tupleIJ7double2iEEElLb0EEElPlEEJSG_lSH_EEEvDpT0_,@"STO_CUDA_ENTRY STV_DEFAULT"
_ZN6thrust24THRUST_300001_SM_1000_NS8cuda_cub4core6detail13_kernel_agentINS1_15__reduce_by_key9InitAgentIN3cub18CUB_300001_SM_100024ReduceByKeyScanTileStateIN4cuda3std3__45tupleIJ7double2iEEElLb0EEElPlEEJSG_lSH_EEEvDpT0_:
.text._ZN6thrust24THRUST_300001_SM_1000_NS8cuda_cub4core6detail13_kernel_agentINS1_15__reduce_by_key9InitAgentIN3cub18CUB_300001_SM_100024ReduceByKeyScanTileStateIN4cuda3std3__45tupleIJ7double2iEEElLb0EEElPlEEJSG_lSH_EEEvDpT0_:
[----:B------:R-:W-:Y:S01]  /*0000*/  LDC R1, c[0x0][0x37c] ;  /* 0x0000df00ff017b82 */ /* 0x000fe20000000800 */
[----:B------:R-:W0:Y:S07]  /*0010*/  S2R R0, SR_TID.X ;  /* 0x0000000000007919 */ /* 0x000e2e0000002100 */
[----:B------:R-:W1:Y:S01]  /*0020*/  S2UR UR6, SR_CTAID.X ;  /* 0x00000000000679c3 */ /* 0x000e620000002500 */
[----:B------:R-:W2:Y:S07]  /*0030*/  LDCU UR4, c[0x0][0x398] ;  /* 0x00007300ff0477ac */ /* 0x000eae0008000800 */
[----:B------:R-:W1:Y:S01]  /*0040*/  LDC R7, c[0x0][0x360] ;  /* 0x0000d800ff077b82 */ /* 0x000e620000000800 */
[C---:B0-----:R-:W-:Y:S01]  /*0050*/  ISETP.GT.U32.AND P0, PT, R0.reuse, 0x1f, PT ;  /* 0x0000001f0000780c */ /* 0x041fe20003f04070 */
[----:B-1----:R-:W-:Y:S01]  /*0060*/  IMAD R7, R7, UR6, R0 ;  /* 0x0000000607077c24 */ /* 0x002fe2000f8e0200 */
[----:B------:R-:W-:-:S02]  /*0070*/  LOP3.LUT P2, RZ, R0, UR6, RZ, 0xfc, !PT ;  /* 0x0000000600ff7c12 */ /* 0x000fc4000f84fcff */
[----:B------:R-:W-:Y:S02]  /*0080*/  ISETP.NE.OR P0, PT, RZ, UR6, P0 ;  /* 0x00000006ff007c0c */ /* 0x000fe40008705670 */
[----:B--2---:R-:W-:Y:S01]  /*0090*/  ISETP.GE.AND P1, PT, R7, UR4, PT ;  /* 0x0000000407007c0c */ /* 0x004fe2000bf26270 */
[----:B------:R-:W0:Y:S10]  /*00a0*/  LDCU.64 UR4, c[0x0][0x358] ;  /* 0x00006b00ff0477ac */ /* 0x000e340008000a00 */
[----:B------:R-:W1:Y:S08]  /*00b0*/  @!P0 LDC.64 R4, c[0x0][0x380] ;  /* 0x0000e000ff048b82 */ /* 0x000e700000000a00 */
[----:B------:R-:W2:Y:S01]  /*00c0*/  @!P1 LDC.64 R2, c[0x0][0x380] ;  /* 0x0000e000ff029b82 */ /* 0x000ea20000000a00 */
[----:B-1----:R-:W-:-:S04]  /*00d0*/  @!P0 IMAD.WIDE.U32 R4, R0, 0x4, R4 ;  /* 0x0000000400048825 */ /* 0x002fc800078e0004 */
[----:B--2---:R-:W-:Y:S01]  /*00e0*/  @!P1 IMAD.WIDE R2, R7, 0x4, R2 ;  /* 0x0000000407029825 */ /* 0x004fe200078e0202 */
[----:B------:R-:W-:-:S05]  /*00f0*/  @!P1 MOV R7, 0x63 ;  /* 0x0000006300079802 */ /* 0x000fca0000000f00 */
[----:B0-----:R0:W-:Y:S04]  /*0100*/  @!P1 STG.E desc[UR4][R2.64+0x80], R7 ;  /* 0x0000800702009986 */ /* 0x0011e8000c101904 */
[----:B------:R0:W-:Y:S01]  /*0110*/  @!P0 STG.E desc[UR4][R4.64], RZ ;  /* 0x000000ff04008986 */ /* 0x0001e2000c101904 */
[----:B------:R-:W-:Y:S05]  /*0120*/  @P2 EXIT ;  /* 0x000000000000294d */ /* 0x000fea0003800000 */
[----:B0-----:R-:W0:Y:S02]  /*0130*/  LDC.64 R2, c[0x0][0x3a0] ;  /* 0x0000e800ff027b82 */ /* 0x001e240000000a00 */
[----:B0-----:R-:W-:Y:S01]  /*0140*/  STG.E.64 desc[UR4][R2.64], RZ ;  /* 0x000000ff02007986 */ /* 0x001fe2000c101b04 */
[----:B------:R-:W-:Y:S05]  /*0150*/  EXIT ;  /* 0x000000000000794d */ /* 0x000fea0003800000 */
.L_x_1555:
        /* <DEDUP_REMOVED lines=10> */
.L_x_2590:


//--------------------- .text._ZN6thrust24THRUST_300001_SM_1000_NS8cuda_cub4core6detail13_kernel_agentINS1_15__reduce_by_key16ReduceByKeyAgentINS0_6detail15normal_iteratorINS0_10device_ptrIiEEEENS0_12zip_iteratorIN4cuda3std3__45tupleIJNS0_18transform_iteratorIN12Trajectories21PhaseToComplexFunctorENS0_20permutation_iteratorINS9_IdEESB_EENS0_11use_defaultESN_EESB_EEEEENS0_16discard_iteratorISN_EENSC_INSG_IJNS8_INS9_I7double2EEEESB_EEEEENSF_8equal_toIiEENSI_21ReduceComplexAndIndexEPiiEEJSB_SQ_SS_SX_S11_N3cub18CUB_300001_SM_100024ReduceByKeyScanTileStateINSG_IJST_iEEEiLb0EEESZ_S10_iiEEEvDpT0_ --------------------------
	.section	.text._ZN6thrust24THRUST_300001_SM_1000_NS8cuda_cub4core6detail13_kernel_agentINS1_15__reduce_by_key16ReduceByKeyAgentINS0_6detail15normal_iteratorINS0_10device_ptrIiEEEENS0_12zip_iteratorIN4cuda3std3__45tupleIJNS0_18transform_iteratorIN12Trajectories21PhaseToComplexFunctorENS0_20permutation_iteratorINS9_IdEESB_EENS0_11use_defaultESN_EESB_EEEEENS0_16discard_iteratorISN_EENSC_INSG_IJNS8_INS9_I7double2EEEESB_EEEEENSF_8equal_toIiEENSI_21ReduceComplexAndIndexEPiiEEJSB_SQ_SS_SX_S11_N3cub18CUB_300001_SM_100024ReduceByKeyScanTileStateINSG_IJST_iEEEiLb0EEESZ_S10_iiEEEvDpT0_,"ax",@progbits
	.align	128
        .global         _ZN6thrust24THRUST_300001_SM_1000_NS8cuda_cub4core6detail13_kernel_agentINS1_15__reduce_by_key16ReduceByKeyAgentINS0_6detail15normal_iteratorINS0_10device_ptrIiEEEENS0_12zip_iteratorIN4cuda3std3__45tupleIJNS0_18transform_iteratorIN12Trajectories21PhaseToComplexFunctorENS0_20permutation_iteratorINS9_IdEESB_EENS0_11use_defaultESN_EESB_EEEEENS0_16discard_iteratorISN_EENSC_INSG_IJNS8_INS9_I7double2EEEESB_EEEEENSF_8equal_toIiEENSI_21ReduceComplexAndIndexEPiiEEJSB_SQ_SS_SX_S11_N3cub18CUB_300001_SM_100024ReduceByKeyScanTileStateINSG_IJST_iEEEiLb0EEESZ_S10_iiEEEvDpT0_
        .type           _ZN6thrust24THRUST_300001_SM_1000_NS8cuda_cub4core6detail13_kernel_agentINS1_15__reduce_by_key16ReduceByKeyAgentINS0_6detail15normal_iteratorINS0_10device_ptrIiEEEENS0_12zip_iteratorIN4cuda3std3__45tupleIJNS0_18transform_iteratorIN12Trajectories21PhaseToComplexFunctorENS0_20permutation_iteratorINS9_IdEESB_EENS0_11use_defaultESN_EESB_EEEEENS0_16discard_iteratorISN_EENSC_INSG_IJNS8_INS9_I7double2EEEESB_EEEEENSF_8equal_toIiEENSI_21ReduceComplexAndIndexEPiiEEJSB_SQ_SS_SX_S11_N3cub18CUB_300001_SM_100024ReduceByKeyScanTileStateINSG_IJST_iEEEiLb0EEESZ_S10_iiEEEvDpT0_,@function
        .size           _ZN6thrust24THRUST_300001_SM_1000_NS8cuda_cub4core6detail13_kernel_agentINS1_15__reduce_by_key16ReduceByKeyAgentINS0_6detail15normal_iteratorINS0_10device_ptrIiEEEENS0_12zip_iteratorIN4cuda3std3__45tupleIJNS0_18transform_iteratorIN12Trajectories21PhaseToComplexFunctorENS0_20permutation_iteratorINS9_IdEESB_EENS0_11use_defaultESN_EESB_EEEEENS0_16discard_iteratorISN_EENSC_INSG_IJNS8_INS9_I7double2EEEESB_EEEEENSF_8equal_toIiEENSI_21ReduceComplexAndIndexEPiiEEJSB_SQ_SS_SX_S11_N3cub18CUB_300001_SM_100024ReduceByKeyScanTileStateINSG_IJST_iEEEiLb0EEESZ_S10_iiEEEvDpT0_,(.L_x_2572 - _ZN6thrust24THRUST_300001_SM_1000_NS8cuda_cub4core6detail13_kernel_agentINS1_15__reduce_by_key16ReduceByKeyAgentINS0_6detail15normal_iteratorINS0_10device_ptrIiEEEENS0_12zip_iteratorIN4cuda3std3__45tupleIJNS0_18transform_iteratorIN12Trajectories21PhaseToComplexFunctorENS0_20permutation_iteratorINS9_IdEESB_EENS0_11use_defaultESN_EESB_EEEEENS0_16discard_iteratorISN_EENSC_INSG_IJNS8_INS9_I7double2EEEESB_EEEEENSF_8equal_toIiEENSI_21ReduceComplexAndIndexEPiiEEJSB_SQ_SS_SX_S11_N3cub18CUB_300001_SM_100024ReduceByKeyScanTileStateINSG_IJST_iEEEiLb0EEESZ_S10_iiEEEvDpT0_)
        .other          _ZN6thrust24THRUST_300001_SM_1000_NS8cuda_cub4core6detail13_kernel_agentINS1_15__reduce_by_key16ReduceByKeyAgentINS0_6detail15normal_iteratorINS0_10device_ptrIiEEEENS0_12zip_iteratorIN4cuda3std3__45tupleIJNS0_18transform_iteratorIN12Trajectories21PhaseToComplexFunctorENS0_20permutation_iteratorINS9_IdEESB_EENS0_11use_defaultESN_EESB_EEEEENS0_16discard_iteratorISN_EENSC_INSG_IJNS8_INS9_I7double2EEEESB_EEEEENSF_8equal_toIiEENSI_21ReduceComplexAndIndexEPiiEEJSB_SQ_SS_SX_S11_N3cub18CUB_300001_SM_100024ReduceByKeyScanTileStateINSG_IJST_iEEEiLb0EEESZ_S10_iiEEEvDpT0_,@"STO_CUDA_ENTRY STV_DEFAULT"
_ZN6thrust24THRUST_300001_SM_1000_NS8cuda_cub4core6detail13_kernel_agentINS1_15__reduce_by_key16ReduceByKeyAgentINS0_6detail15normal_iteratorINS0_10device_ptrIiEEEENS0_12zip_iteratorIN4cuda3std3__45tupleIJNS0_18transform_iteratorIN12Trajectories21PhaseToComplexFunctorENS0_20permutation_iteratorINS9_IdEESB_EENS0_11use_defaultESN_EESB_EEEEENS0_16discard_iteratorISN_EENSC_INSG_IJNS8_INS9_I7double2EEEESB_EEEEENSF_8equal_toIiEENSI_21ReduceComplexAndIndexEPiiEEJSB_SQ_SS_SX_S11_N3cub18CUB_300001_SM_100024ReduceByKeyScanTileStateINSG_IJST_iEEEiLb0EEESZ_S10_iiEEEvDpT0_:
.text._ZN6thrust24THRUST_300001_SM_1000_NS8cuda_cub4core6detail13_kernel_agentINS1_15__reduce_by_key16ReduceByKeyAgentINS0_6detail15normal_iteratorINS0_10device_ptrIiEEEENS0_12zip_iteratorIN4cuda3std3__45tupleIJNS0_18transform_iteratorIN12Trajectories21PhaseToComplexFunctorENS0_20permutation_iteratorINS9_IdEESB_EENS0_11use_defaultESN_EESB_EEEEENS0_16discard_iteratorISN_EENSC_INSG_IJNS8_INS9_I7double2EEEESB_EEEEENSF_8equal_toIiEENSI_21ReduceComplexAndIndexEPiiEEJSB_SQ_SS_SX_S11_N3cub18CUB_300001_SM_100024ReduceByKeyScanTileStateINSG_IJST_iEEEiLb0EEESZ_S10_iiEEEvDpT0_:
[----:B------:R-:W0:Y:S01]  /*0000*/  LDC R1, c[0x0][0x37c] ;  /* 0x0000df00ff017b82 */ /* 0x000e220000000800 */
[----:B------:R-:W1:Y:S01]  /*0010*/  S2R R34, SR_CTAID.X ;  /* 0x0000000000227919 */ /* 0x000e620000002500 */
[----:B------:R-:W2:Y:S01]  /*0020*/  LDCU UR4, c[0x0][0x3ec] ;  /* 0x00007d80ff0477ac */ /* 0x000ea20008000800 */
[----:B0-----:R-:W-:Y:S01]  /*0030*/  VIADD R1, R1, 0xffffffd8 ;  /* 0xffffffd801017836 */ /* 0x001fe20000000000 */
[----:B------:R-:W0:Y:S01]  /*0040*/  LDCU.64 UR8, c[0x0][0x358] ;  /* 0x00006b00ff0877ac */ /* 0x000e220008000a00 */
[----:B-1----:R-:W-:-:S05]  /*0050*/  IMAD.SHL.U32 R26, R34, 0x200, RZ ;  /* 0x00000200221a7824 */ /* 0x002fca00078e00ff */
[----:B--2---:R-:W-:-:S04]  /*0060*/  IADD3 R35, PT, PT, -R26, UR4, RZ ;  /* 0x000000041a237c10 */ /* 0x004fc8000fffe1ff */
[----:B------:R-:W-:-:S13]  /*0070*/  ISETP.GE.AND P0, PT, R35, 0x201, PT ;  /* 0x000002012300780c */ /* 0x000fda0003f06270 */
[----:B0-----:R-:W-:Y:S05]  /*0080*/  @!P0 BRA `(.L_x_1556) ;  /* 0x0000009c00488947 */ /* 0x001fea0003800000 */
[----:B------:R-:W-:-:S13]  /*0090*/  ISETP.NE.AND P0, PT, R34, RZ, PT ;  /* 0x000000ff2200720c */ /* 0x000fda0003f05270 */
[----:B------:R-:W-:Y:S05]  /*00a0*/  @P0 BRA `(.L_x_1557) ;  /* 0x0000003400640947 */ /* 0x000fea0003800000 */
[----:B------:R-:W0:Y:S01]  /*00b0*/  S2R R19, SR_TID.X ;  /* 0x0000000000137919 */ /* 0x000e220000002100 */
[----:B------:R-:W1:Y:S01]  /*00c0*/  LDC.64 R2, c[0x0][0x380] ;  /* 0x0000e000ff027b82 */ /* 0x000e620000000a00 */
[----:B------:R-:W2:Y:S01]  /*00d0*/  S2R R7, SR_CgaCtaId ;  /* 0x0000000000077919 */ /* 0x000ea20000008800 */
[----:B------:R-:W3:Y:S01]  /*00e0*/  S2R R18, SR_LANEID ;  /* 0x0000000000127919 */ /* 0x000ee20000000000 */
[----:B------:R-:W-:-:S05]  /*00f0*/  MOV R22, 0x400 ;  /* 0x0000040000167802 */ /* 0x000fca0000000f00 */
[----:B------:R-:W4:Y:S08]  /*0100*/  LDC.64 R20, c[0x0][0x388] ;  /* 0x0000e200ff147b82 */ /* 0x000f300000000a00 */
[----:B------:R-:W5:Y:S08]  /*0110*/  LDC.64 R14, c[0x0][0x390] ;  /* 0x0000e400ff0e7b82 */ /* 0x000f700000000a00 */
[----:B------:R-:W5:Y:S01]  /*0120*/  LDC.64 R34, c[0x0][0x3a0] ;  /* 0x0000e800ff227b82 */ /* 0x000f620000000a00 */
[----:B0-----:R-:W-:-:S05]  /*0130*/  IMAD.SHL.U32 R0, R19, 0x2, RZ ;  /* 0x0000000213007824 */ /* 0x001fca00078e00ff */
[----:B------:R-:W-:-:S04]  /*0140*/  LOP3.LUT R33, R0, 0x7c0, RZ, 0xc0, !PT ;  /* 0x000007c000217812 */ /* 0x000fc800078ec0ff */
[----:B------:R-:W-:-:S05]  /*0150*/  LOP3.LUT R5, R33, 0x1f, R19, 0xf8, !PT ;  /* 0x0000001f21057812 */ /* 0x000fca00078ef813 */
[----:B------:R-:W-:-:S04]  /*0160*/  IMAD.IADD R5, R26, 0x1, R5 ;  /* 0x000000011a057824 */ /* 0x000fc800078e0205 */
[----:B-1----:R-:W-:-:S05]  /*0170*/  IMAD.WIDE.U32 R2, R5, 0x4, R2 ;  /* 0x0000000405027825 */ /* 0x002fca00078e0002 */
[----:B------:R-:W5:Y:S04]  /*0180*/  LDG.E.CONSTANT R0, desc[UR8][R2.64] ;  /* 0x0000000802007981 */ /* 0x000f68000c1e9900 */
[----:B------:R-:W5:Y:S01]  /*0190*/  LDG.E.CONSTANT R4, desc[UR8][R2.64+0x80] ;  /* 0x0000800802047981 */ /* 0x000f62000c1e9900 */
[----:B--2---:R-:W-:Y:S01]  /*01a0*/  LEA R22, R7, R22, 0x18 ;  /* 0x0000001607167211 */ /* 0x004fe200078ec0ff */
[----:B---3--:R-:W-:Y:S02]  /*01b0*/  IMAD.IADD R33, R33, 0x1, R18 ;  /* 0x0000000121217824 */ /* 0x008fe400078e0212 */
[----:B----4-:R-:W-:-:S04]  /*01c0*/  IMAD.WIDE.U32 R20, R5, 0x4, R20 ;  /* 0x0000000405147825 */ /* 0x010fc800078e0014 */
[----:B------:R-:W-:-:S04]  /*01d0*/  IMAD R27, R33, 0x4, R22 ;  /* 0x00000004211b7824 */ /* 0x000fc800078e0216 */
[----:B------:R-:W-:Y:S01]  /*01e0*/  IMAD R25, R18, 0x4, R27 ;  /* 0x0000000412197824 */ /* 0x000fe200078e021b */
[----:B-----5:R0:W-:Y:S04]  /*01f0*/  STS [R27], R0 ;  /* 0x000000001b007388 */ /* 0x0201e80000000800 */
[----:B------:R1:W-:Y:S01]  /*0200*/  STS [R27+0x80], R4 ;  /* 0x000080041b007388 */ /* 0x0003e20000000800 */
[----:B------:R-:W-:-:S03]  /*0210*/  NOP ;  /* 0x0000000000007918 */ /* 0x000fc60000000000 */
[----:B------:R1:W2:Y:S01]  /*0220*/  LDS.64 R16, [R25] ;  /* 0x0000000019107984 */ /* 0x0002a20000000a00 */
[----:B------:R-:W-:Y:S06]  /*0230*/  BAR.SYNC.DEFER_BLOCKING 0x0 ;  /* 0x0000000000007b1d */ /* 0x000fec0000010000 */
[----:B------:R-:W3:Y:S02]  /*0240*/  LDG.E R3, desc[UR8][R20.64] ;  /* 0x0000000814037981 */ /* 0x000ee4000c1e1900 */
[----:B---3--:R-:W-:-:S06]  /*0250*/  IMAD.WIDE R14, R3, 0x8, R14 ;  /* 0x00000008030e7825 */ /* 0x008fcc00078e020e */
[----:B------:R-:W3:Y:S01]  /*0260*/  LDG.E.64 R14, desc[UR8][R14.64] ;  /* 0x000000080e0e7981 */ /* 0x000ee2000c1e1b00 */
[----:B------:R-:W-:Y:S01]  /*0270*/  LOP3.LUT R7, R19, 0x3e0, RZ, 0xc0, !PT ;  /* 0x000003e013077812 */ /* 0x000fe200078ec0ff */
[----:B------:R-:W-:Y:S01]  /*0280*/  BSSY.RECONVERGENT B2, `(.L_x_1558) ;  /* 0x000001e000027945 */ /* 0x000fe20003800200 */
[----:B------:R-:W-:-:S04]  /*0290*/  IMAD.WIDE.U32 R34, R5, 0x4, R34 ;  /* 0x0000000405227825 */ /* 0x000fc800078e0022 */
[----:B------:R-:W-:Y:S01]  /*02a0*/  IMAD.IADD R26, R7, 0x1, R18 ;  /* 0x00000001071a7824 */ /* 0x000fe200078e0212 */
[----:B---3--:R-:W-:-:S14]  /*02b0*/  DSETP.NEU.AND P0, PT, |R14|, +INF , PT ;  /* 0x7ff000000e00742a */ /* 0x008fdc0003f0d200 */
[----:B------:R-:W-:Y:S01]  /*02c0*/  @!P0 DMUL R2, RZ, R14 ;  /* 0x0000000eff028228 */ /* 0x000fe20000000000 */
[----:B0-----:R-:W-:Y:S01]  /*02d0*/  @!P0 IMAD.MOV.U32 R0, RZ, RZ, 0x1 ;  /* 0x00000001ff008424 */ /* 0x001fe200078e00ff */
        /* <DEDUP_REMOVED lines=21> */
[----:B------:R-:W-:Y:S05]  /*0430*/  CALL.REL.NOINC `($_ZN6thrust24THRUST_300001_SM_1000_NS8cuda_cub4core6detail13_kernel_agentINS1_15__reduce_by_key16ReduceByKeyAgentINS0_6detail15normal_iteratorINS0_10device_ptrIiEEEENS0_12zip_iteratorIN4cuda3std3__45tupleIJNS0_18transform_iteratorIN12Trajectories21PhaseToComplexFunctorENS0_20permutation_iteratorINS9_IdEESB_EENS0_11use_defaultESN_EESB_EEEEENS0_16discard_iteratorISN_EENSC_INSG_IJNS8_INS9_I7double2EEEESB_EEEEENSF_8equal_toIiEENSI_21ReduceComplexAndIndexEPiiEEJSB_SQ_SS_SX_S11_N3cub18CUB_300001_SM_100024ReduceByKeyScanTileStateINSG_IJST_iEEEiLb0EEESZ_S10_iiEEEvDpT0_$__internal_trig_reduction_slowpathd) ;  /* 0x000001c400c07944 */ /* 0x000fea0003c00000 */
.L_x_1561:
[----:B------:R-:W-:Y:S05]  /*0440*/  BSYNC.RECONVERGENT B3 ;  /* 0x0000000000037941 */ /* 0x000fea0003800200 */
.L_x_1560:
[----:B------:R-:W-:-:S07]  /*0450*/  VIADD R0, R4, 0x1 ;  /* 0x0000000104007836 */ /* 0x000fce0000000000 */
.L_x_1559:
[----:B------:R-:W-:Y:S05]  /*0460*/  BSYNC.RECONVERGENT B2 ;  /* 0x0000000000027941 */ /* 0x000fea0003800200 */
.L_x_1558:
        /* <DEDUP_REMOVED lines=10> */
[----:B------:R-:W-:Y:S01]  /*0510*/  DMUL R36, R2, R2 ;  /* 0x0000000202247228 */ /* 0x000fe20000000000 */
[----:B------:R-:W-:Y:S01]  /*0520*/  BSSY.RECONVERGENT B2, `(.L_x_1562) ;  /* 0x000002c000027945 */ /* 0x000fe20003800200 */
[----:B------:R-:W-:Y:S01]  /*0530*/  ISETP.NE.U32.AND P0, PT, R23, 0x1, PT ;  /* 0x000000011700780c */ /* 0x000fe20003f05070 */
[----:B------:R-:W-:Y:S01]  /*0540*/  IMAD.MOV.U32 R23, RZ, RZ, 0x3da8ff83 ;  /* 0x3da8ff83ff177424 */ /* 0x000fe200078e00ff */
[----:B------:R-:W-:-:S02]  /*0550*/  DSETP.NEU.AND P1, PT, |R14|, +INF , PT ;  /* 0x7ff000000e00742a */ /* 0x000fc40003f2d200 */
        /* <DEDUP_REMOVED lines=13> */
[----:B------:R-:W-:Y:S01]  /*0630*/  LOP3.LUT P0, RZ, R0, 0x2, RZ, 0xc0, !PT ;  /* 0x0000000200ff7812 */ /* 0x000fe2000780c0ff */
[----:B------:R-:W-:-:S03]  /*0640*/  @!P1 IMAD.MOV.U32 R0, RZ, RZ, RZ ;  /* 0x000000ffff009224 */ /* 0x000fc600078e00ff */
        /* <DEDUP_REMOVED lines=24> */
[----:B------:R-:W-:-:S07]  /*07d0*/  IMAD.MOV.U32 R0, RZ, RZ, R4 ;  /* 0x000000ffff007224 */ /* 0x000fce00078e0004 */
.L_x_1563:
[----:B------:R-:W-:Y:S05]  /*07e0*/  BSYNC.RECONVERGENT B2 ;  /* 0x0000000000027941 */ /* 0x000fea0003800200 */
.L_x_1562:
        /* <DEDUP_REMOVED lines=14> */
[----:B------:R-:W-:-:S03]  /*08d0*/  IMAD.MOV.U32 R13, RZ, RZ, 0x3da8ff83 ;  /* 0x3da8ff83ff0d7424 */ /* 0x000fc600078e00ff */
[----:B------:R-:W-:Y:S02]  /*08e0*/  FSEL R30, R30, -8.06006814911005101289e+34, !P0 ;  /* 0xf9785eba1e1e7808 */ /* 0x000fe40004000000 */
[----:B------:R-:W-:Y:S01]  /*08f0*/  FSEL R31, -R13, 0.11223486810922622681, !P0 ;  /* 0x3de5db650d1f7808 */ /* 0x000fe20004000100 */
[----:B--2---:R-:W-:-:S06]  /*0900*/  IMAD.WIDE R28, R21, 0x8, R28 ;  /* 0x00000008151c7825 */ /* 0x004fcc00078e021c */
[----:B------:R-:W2:Y:S01]  /*0910*/  LDG.E.64 R28, desc[UR8][R28.64] ;  /* 0x000000081c1c7981 */ /* 0x000ea2000c1e1b00 */
[----:B------:R-:W-:-:S08]  /*0920*/  DMUL R20, R2, R2 ;  /* 0x0000000202147228 */ /* 0x000fd00000000000 */
        /* <DEDUP_REMOVED lines=37> */
[----:B-----5:R-:W-:Y:S05]  /*0b80*/  CALL.REL.NOINC `($_ZN6thrust24THRUST_300001_SM_1000_NS8cuda_cub4core6detail13_kernel_agentINS1_15__reduce_by_key16ReduceByKeyAgentINS0_6detail15normal_iteratorINS0_10device_ptrIiEEEENS0_12zip_iteratorIN4cuda3std3__45tupleIJNS0_18transform_iteratorIN12Trajectories21PhaseToComplexFunctorENS0_20permutation_iteratorINS9_IdEESB_EENS0_11use_defaultESN_EESB_EEEEENS0_16discard_iteratorISN_EENSC_INSG_IJNS8_INS9_I7double2EEEESB_EEEEENSF_8equal_toIiEENSI_21ReduceComplexAndIndexEPiiEEJSB_SQ_SS_SX_S11_N3cub18CUB_300001_SM_100024ReduceByKeyScanTileStateINSG_IJST_iEEEiLb0EEESZ_S10_iiEEEvDpT0_$__internal_trig_reduction_slowpathd) ;  /* 0x000001bc00ec7944 */ /* 0x020fea0003c00000 */
[----:B------:R-:W-:Y:S02]  /*0b90*/  IMAD.MOV.U32 R0, RZ, RZ, R4 ;  /* 0x000000ffff007224 */ /* 0x000fe400078e0004 */
[----:B------:R-:W-:Y:S02]  /*0ba0*/  IMAD.MOV.U32 R20, RZ, RZ, R2 ;  /* 0x000000ffff147224 */ /* 0x000fe400078e0002 */
[----:B------:R-:W-:-:S07]  /*0bb0*/  IMAD.MOV.U32 R21, RZ, RZ, R3 ;  /* 0x000000ffff157224 */ /* 0x000fce00078e0003 */
.L_x_1567:
[----:B------:R-:W-:Y:S05]  /*0bc0*/  BSYNC.RECONVERGENT B3 ;  /* 0x0000000000037941 */ /* 0x000fea0003800200 */
.L_x_1566:
[----:B------:R-:W-:Y:S01]  /*0bd0*/  VIADD R0, R0, 0x1 ;  /* 0x0000000100007836 */ /* 0x000fe20000000000 */
[----:B------:R-:W-:Y:S06]  /*0be0*/  BRA `(.L_x_1568) ;  /* 0x0000000000087947 */ /* 0x000fec0003800000 */
.L_x_1565:
[----:B------:R-:W-:Y:S01]  /*0bf0*/  DMUL R20, RZ, R28 ;  /* 0x0000001cff147228 */ /* 0x000fe20000000000 */
[----:B------:R-:W-:-:S10]  /*0c00*/  IMAD.MOV.U32 R0, RZ, RZ, 0x1 ;  /* 0x00000001ff007424 */ /* 0x000fd400078e00ff */
.L_x_1568:
[----:B------:R-:W-:Y:S05]  /*0c10*/  BSYNC.RECONVERGENT B2 ;  /* 0x0000000000027941 */ /* 0x000fea0003800200 */
.L_x_1564:
        /* <DEDUP_REMOVED lines=52> */
[----:B------:R-:W-:Y:S01]  /*0f60*/  IMAD.MOV.U32 R0, RZ, RZ, R4 ;  /* 0x000000ffff007224 */ /* 0x000fe200078e0004 */
[----:B------:R-:W-:Y:S06]  /*0f70*/  BRA `(.L_x_1571) ;  /* 0x0000000000087947 */ /* 0x000fec0003800000 */
.L_x_1570:
[----:B------:R-:W-:Y:S01]  /*0f80*/  DMUL R2, RZ, R28 ;  /* 0x0000001cff027228 */ /* 0x000fe20000000000 */
[----:B------:R-:W-:-:S10]  /*0f90*/  IMAD.MOV.U32 R0, RZ, RZ, RZ ;  /* 0x000000ffff007224 */ /* 0x000fd400078e00ff */
.L_x_1571:
[----:B------:R-:W-:Y:S05]  /*0fa0*/  BSYNC.RECONVERGENT B2 ;  /* 0x0000000000027941 */ /* 0x000fea0003800200 */
.L_x_1569:
        /* <DEDUP_REMOVED lines=16> */
[----:B------:R-:W-:Y:S01]  /*10b0*/  IMAD.MOV.U32 R13, RZ, RZ, RZ ;  /* 0x000000ffff0d7224 */ /* 0x000fe200078e00ff */
[----:B-1----:R-:W-:Y:S02]  /*10c0*/  CS2R R34, SRZ ;  /* 0x0000000000227805 */ /* 0x002fe4000001ff00 */
[----:B------:R-:W-:-:S02]  /*10d0*/  ISETP.NE.AND P2, PT, R16, R17, PT ;  /* 0x000000111000720c */ /* 0x000fc40003f45270 */
        /* <DEDUP_REMOVED lines=13> */
[----:B------:R-:W-:Y:S02]  /*11b0*/  IMAD R29, R33, 0x1c, R27 ;  /* 0x0000001c211d7824 */ /* 0x000fe400078e021b */
[----:B------:R-:W-:Y:S02]  /*11c0*/  IMAD R0, R26, 0x38, R25 ;  /* 0x000000381a007824 */ /* 0x000fe400078e0219 */
[----:B------:R-:W-:Y:S02]  /*11d0*/  IMAD.MOV.U32 R26, RZ, RZ, R14 ;  /* 0x000000ffff1a7224 */ /* 0x000fe400078e000e */
[----:B------:R-:W-:Y:S01]  /*11e0*/  IMAD.MOV.U32 R27, RZ, RZ, R15 ;  /* 0x000000ffff1b7224 */ /* 0x000fe200078e000f */
[----:B------:R-:W-:Y:S02]  /*11f0*/  CS2R R14, SRZ ;  /* 0x00000000000e7805 */ /* 0x000fe4000001ff00 */
[----:B------:R-:W-:-:S02]  /*1200*/  FSEL R2, R6, R4, !P0 ;  /* 0x0000000406027208 */ /* 0x000fc40004000000 */
[----:B------:R-:W-:Y:S01]  /*1210*/  FSEL R5, R7, R5, !P0 ;  /* 0x0000000507057208 */ /* 0x000fe20004000000 */
[----:B------:R-:W-:Y:S01]  /*1220*/  IMAD.MOV.U32 R25, RZ, RZ, R23 ;  /* 0x000000ffff197224 */ /* 0x000fe200078e0017 */
[----:B-----5:R0:W-:Y:S01]  /*1230*/  STS.128 [R29+0x10], R12 ;  /* 0x0000100c1d007388 */ /* 0x0201e20000000c00 */
[----:B------:R-:W-:-:S03]  /*1240*/  IMAD.MOV.U32 R33, RZ, RZ, RZ ;  /* 0x000000ffff217224 */ /* 0x000fc600078e00ff */
[----:B------:R-:W-:Y:S04]  /*1250*/  STS.128 [R29], R24 ;  /* 0x000000181d007388 */ /* 0x000fe80000000c00 */
[----:B------:R-:W-:Y:S01]  /*1260*/  STS.128 [R29+0x410], R32 ;  /* 0x000410201d007388 */ /* 0x000fe20000000c00 */
[----:B0-----:R-:W-:Y:S02]  /*1270*/  IMAD.MOV.U32 R12, RZ, RZ, R20 ;  /* 0x000000ffff0c7224 */ /* 0x001fe400078e0014 */
[----:B------:R-:W-:Y:S02]  /*1280*/  IMAD.MOV.U32 R13, RZ, RZ, R21 ;  /* 0x000000ffff0d7224 */ /* 0x000fe400078e0015 */
[----:B------:R-:W-:Y:S02]  /*1290*/  IMAD.MOV.U32 R14, RZ, RZ, R2 ;  /* 0x000000ffff0e7224 */ /* 0x000fe400078e0002 */
[----:B------:R-:W-:-:S05]  /*12a0*/  IMAD.MOV.U32 R15, RZ, RZ, R5 ;  /* 0x000000ffff0f7224 */ /* 0x000fca00078e0005 */
[----:B------:R-:W-:Y:S01]  /*12b0*/  STS.128 [R29+0x400], R12 ;  /* 0x0004000c1d007388 */ /* 0x000fe20000000c00 */
[----:B------:R-:W-:-:S03]  /*12c0*/  NOP ;  /* 0x0000000000007918 */ /* 0x000fc60000000000 */
[----:B------:R-:W-:Y:S04]  /*12d0*/  LDS.128 R4, [R0] ;  /* 0x0000000000047984 */ /* 0x000fe80000000c00 */
[----:B------:R-:W0:Y:S04]  /*12e0*/  LDS.128 R8, [R0+0x20] ;  /* 0x0000200000087984 */ /* 0x000e280000000c00 */
[----:B------:R-:W-:Y:S04]  /*12f0*/  LDS R41, [R0+0x10] ;  /* 0x0000100000297984 */ /* 0x000fe80000000800 */
[----:B------:R-:W1:Y:S01]  /*1300*/  LDS R24, [R0+0x30] ;  /* 0x0000300000187984 */ /* 0x000e620000000800 */
[C---:B------:R-:W-:Y:S01]  /*1310*/  IMAD R2, R19.reuse, 0x4, R22 ;  /* 0x0000000413027824 */ /* 0x040fe200078e0216 */
[----:B------:R-:W-:Y:S01]  /*1320*/  BAR.SYNC.DEFER_BLOCKING 0x0 ;  /* 0x0000000000007b1d */ /* 0x000fe20000010000 */
[----:B------:R-:W-:-:S05]  /*1330*/  ISETP.NE.AND P0, PT, R19, RZ, PT ;  /* 0x000000ff1300720c */ /* 0x000fca0003f05270 */
[----:B------:R-:W-:Y:S02]  /*1340*/  STS [R2+0x660], R17 ;  /* 0x0006601102007388 */ /* 0x000fe40000000800 */
[----:B------:R-:W-:Y:S06]  /*1350*/  BAR.SYNC.DEFER_BLOCKING 0x0 ;  /* 0x0000000000007b1d */ /* 0x000fec0000010000 */
[----:B0-----:R-:W-:Y:S02]  /*1360*/  DADD R14, R10, R6 ;  /* 0x000000000a0e7229 */ /* 0x001fe40000000006 */
[----:B------:R-:W-:Y:S01]  /*1370*/  DADD R12, R8, R4 ;  /* 0x00000000080c7229 */ /* 0x000fe20000000004 */
[----:B------:R0:W2:Y:S07]  /*1380*/  @P0 LDS R3, [R2+0x65c] ;  /* 0x00065c0002030984 */ /* 0x0000ae0000000800 */
[----:B------:R-:W-:-:S02]  /*1390*/  FSEL R42, R10, R14, P2 ;  /* 0x0000000e0a2a7208 */ /* 0x000fc40001000000 */
[----:B------:R-:W-:Y:S02]  /*13a0*/  FSEL R43, R11, R15, P2 ;  /* 0x0000000f0b2b7208 */ /* 0x000fe40001000000 */
[----:B------:R-:W-:Y:S01]  /*13b0*/  FSEL R44, R8, R12, P2 ;  /* 0x0000000c082c7208 */ /* 0x000fe20001000000 */
[----:B------:R-:W-:Y:S01]  /*13c0*/  SHFL.UP PT, R10, R42, 0x1, RZ ;  /* 0x042000002a0a7989 */ /* 0x000fe200000e00ff */
[----:B------:R-:W-:-:S03]  /*13d0*/  FSEL R45, R9, R13, P2 ;  /* 0x0000000d092d7208 */ /* 0x000fc60001000000 */
[----:B------:R-:W3:Y:S04]  /*13e0*/  SHFL.UP PT, R11, R43, 0x1, RZ ;  /* 0x042000002b0b7989 */ /* 0x000ee800000e00ff */
[----:B------:R-:W-:Y:S04]  /*13f0*/  SHFL.UP PT, R8, R44, 0x1, RZ ;  /* 0x042000002c087989 */ /* 0x000fe800000e00ff */
[----:B------:R-:W4:Y:S01]  /*1400*/  SHFL.UP PT, R9, R45, 0x1, RZ ;  /* 0x042000002d097989 */ /* 0x000f2200000e00ff */
[----:B0-----:R-:W-:Y:S01]  /*1410*/  IMAD.MOV.U32 R2, RZ, RZ, RZ ;  /* 0x000000ffff027224 */ /* 0x001fe200078e00ff */
[----:B-1----:R-:W-:-:S02]  /*1420*/  @!P2 VIMNMX R24, PT, PT, R24, R41, PT ;  /* 0x000000291818a248 */ /* 0x002fc40003fe0100 */
[----:B--2---:R-:W-:-:S04]  /*1430*/  @P0 ISETP.NE.AND P1, PT, R3, R16, PT ;  /* 0x000000100300020c */ /* 0x004fc80003f25270 */
[----:B------:R-:W-:Y:S01]  /*1440*/  @P0 SEL R2, RZ, 0x1, !P1 ;  /* 0x00000001ff020807 */ /* 0x000fe20004800000 */
[----:B---3--:R-:W-:-:S04]  /*1450*/  DADD R10, R10, R42 ;  /* 0x000000000a0a7229 */ /* 0x008fc8000000002a */
[----:B------:R-:W-:Y:S02]  /*1460*/  VIADD R0, R2, 0x1 ;  /* 0x0000000102007836 */ /* 0x000fe40000000000 */
[----:B------:R-:W-:Y:S01]  /*1470*/  @!P2 IMAD.MOV R0, RZ, RZ, R2 ;  /* 0x000000ffff00a224 */ /* 0x000fe200078e0202 */
[----:B----4-:R-:W-:-:S04]  /*1480*/  DADD R8, R8, R44 ;  /* 0x0000000008087229 */ /* 0x010fc8000000002c */
[----:B------:R-:W-:Y:S01]  /*1490*/  ISETP.NE.AND P1, PT, R0, RZ, PT ;  /* 0x000000ff0000720c */ /* 0x000fe20003f25270 */
[----:B------:R-:W0:Y:S03]  /*14a0*/  SHFL.UP PT, R12, R0, 0x1, RZ ;  /* 0x04200000000c7989 */ /* 0x000e2600000e00ff */
[----:B------:R-:W-:Y:S01]  /*14b0*/  @P3 FSEL R42, R10, R42, !P1 ;  /* 0x0000002a0a2a3208 */ /* 0x000fe20004800000 */
[----:B------:R-:W1:Y:S01]  /*14c0*/  SHFL.UP PT, R13, R24, 0x1, RZ ;  /* 0x04200000180d7989 */ /* 0x000e6200000e00ff */
[----:B------:R-:W-:Y:S02]  /*14d0*/  @P3 FSEL R43, R11, R43, !P1 ;  /* 0x0000002b0b2b3208 */ /* 0x000fe40004800000 */
[----:B------:R-:W-:Y:S01]  /*14e0*/  @P3 FSEL R44, R8, R44, !P1 ;  /* 0x0000002c082c3208 */ /* 0x000fe20004800000 */
[----:B------:R-:W-:Y:S01]  /*14f0*/  SHFL.UP PT, R10, R42, 0x2, RZ ;  /* 0x044000002a0a7989 */ /* 0x000fe200000e00ff */
[----:B------:R-:W-:-:S03]  /*1500*/  @P3 FSEL R45, R9, R45, !P1 ;  /* 0x0000002d092d3208 */ /* 0x000fc60004800000 */
[----:B------:R-:W2:Y:S04]  /*1510*/  SHFL.UP PT, R11, R43, 0x2, RZ ;  /* 0x044000002b0b7989 */ /* 0x000ea800000e00ff */
[----:B------:R-:W-:Y:S04]  /*1520*/  SHFL.UP PT, R8, R44, 0x2, RZ ;  /* 0x044000002c087989 */ /* 0x000fe800000e00ff */
[----:B------:R-:W3:Y:S01]  /*1530*/  SHFL.UP PT, R9, R45, 0x2, RZ ;  /* 0x044000002d097989 */ /* 0x000ee200000e00ff */
[----:B0-----:R-:W-:Y:S02]  /*1540*/  SEL R15, R12, RZ, P3 ;  /* 0x000000ff0c0f7207 */ /* 0x001fe40001800000 */
[----:B------:R-:W-:-:S02]  /*1550*/  ISETP.GE.AND P2, PT, R18, 0x2, PT ;  /* 0x000000021200780c */ /* 0x000fc40003f46270 */
[----:B-1----:R-:W-:Y:S01]  /*1560*/  VIMNMX R13, PT, PT, R24, R13, PT ;  /* 0x0000000d180d7248 */ /* 0x002fe20003fe0100 */
[----:B------:R-:W-:-:S03]  /*1570*/  IMAD.IADD R15, R15, 0x1, R0 ;  /* 0x000000010f0f7824 */ /* 0x000fc600078e0200 */
[----:B------:R-:W-:Y:S02]  /*1580*/  @P3 SEL R24, R13, R24, !P1 ;  /* 0x000000180d183207 */ /* 0x000fe40004800000 */
[----:B------:R-:W0:Y:S01]  /*1590*/  SHFL.UP PT, R0, R15, 0x2, RZ ;  /* 0x044000000f007989 */ /* 0x000e2200000e00ff */
[----:B--2---:R-:W-:Y:S01]  /*15a0*/  DADD R10, R10, R42 ;  /* 0x000000000a0a7229 */ /* 0x004fe2000000002a */
[----:B------:R-:W-:Y:S02]  /*15b0*/  ISETP.NE.AND P1, PT, R15, RZ, PT ;  /* 0x000000ff0f00720c */ /* 0x000fe40003f25270 */
[----:B------:R-:W1:Y:S01]  /*15c0*/  SHFL.UP PT, R13, R24, 0x2, RZ ;  /* 0x04400000180d7989 */ /* 0x000e6200000e00ff */
[----:B---3--:R-:W-:-:S06]  /*15d0*/  DADD R8, R8, R44 ;  /* 0x0000000008087229 */ /* 0x008fcc000000002c */
[----:B------:R-:W-:Y:S02]  /*15e0*/  @P2 FSEL R42, R10, R42, !P1 ;  /* 0x0000002a0a2a2208 */ /* 0x000fe40004800000 */
[----:B------:R-:W-:-:S03]  /*15f0*/  @P2 FSEL R43, R11, R43, !P1 ;  /* 0x0000002b0b2b2208 */ /* 0x000fc60004800000 */
[----:B------:R-:W-:Y:S01]  /*1600*/  SHFL.UP PT, R10, R42, 0x4, RZ ;  /* 0x048000002a0a7989 */ /* 0x000fe200000e00ff */
[----:B------:R-:W-:-:S03]  /*1610*/  @P2 FSEL R44, R8, R44, !P1 ;  /* 0x0000002c082c2208 */ /* 0x000fc60004800000 */
[----:B------:R-:W2:Y:S01]  /*1620*/  SHFL.UP PT, R11, R43, 0x4, RZ ;  /* 0x048000002b0b7989 */ /* 0x000ea200000e00ff */
[----:B------:R-:W-:-:S03]  /*1630*/  @P2 FSEL R45, R9, R45, !P1 ;  /* 0x0000002d092d2208 */ /* 0x000fc60004800000 */
[----:B------:R-:W-:Y:S04]  /*1640*/  SHFL.UP PT, R8, R44, 0x4, RZ ;  /* 0x048000002c087989 */ /* 0x000fe800000e00ff */
[----:B------:R-:W3:Y:S01]  /*1650*/  SHFL.UP PT, R9, R45, 0x4, RZ ;  /* 0x048000002d097989 */ /* 0x000ee200000e00ff */
[----:B0-----:R-:W-:Y:S02]  /*1660*/  SEL R0, R0, RZ, P2 ;  /* 0x000000ff00007207 */ /* 0x001fe40001000000 */
[----:B-1----:R-:W-:-:S03]  /*1670*/  VIMNMX R13, PT, PT, R24, R13, PT ;  /* 0x0000000d180d7248 */ /* 0x002fc60003fe0100 */
[----:B------:R-:W-:Y:S01]  /*1680*/  IMAD.IADD R0, R15, 0x1, R0 ;  /* 0x000000010f007824 */ /* 0x000fe200078e0200 */
[----:B------:R-:W-:Y:S02]  /*1690*/  @P2 SEL R24, R13, R24, !P1 ;  /* 0x000000180d182207 */ /* 0x000fe40004800000 */
[----:B------:R-:W-:Y:S02]  /*16a0*/  ISETP.GE.AND P2, PT, R18, 0x4, PT ;  /* 0x000000041200780c */ /* 0x000fe40003f46270 */
[----:B------:R-:W0:Y:S04]  /*16b0*/  SHFL.UP PT, R12, R0, 0x4, RZ ;  /* 0x04800000000c7989 */ /* 0x000e2800000e00ff */
[----:B------:R-:W1:Y:S01]  /*16c0*/  SHFL.UP PT, R13, R24, 0x4, RZ ;  /* 0x04800000180d7989 */ /* 0x000e6200000e00ff */
[----:B--2---:R-:W-:Y:S01]  /*16d0*/  DADD R10, R10, R42 ;  /* 0x000000000a0a7229 */ /* 0x004fe2000000002a */
[----:B------:R-:W-:Y:S01]  /*16e0*/  ISETP.NE.AND P1, PT, R0, RZ, PT ;  /* 0x000000ff0000720c */ /* 0x000fe20003f25270 */
[----:B---3--:R-:W-:-:S08]  /*16f0*/  DADD R8, R8, R44 ;  /* 0x0000000008087229 */ /* 0x008fd0000000002c */
[----:B------:R-:W-:Y:S02]  /*1700*/  @P2 FSEL R42, R10, R42, !P1 ;  /* 0x0000002a0a2a2208 */ /* 0x000fe40004800000 */
[----:B------:R-:W-:-:S03]  /*1710*/  @P2 FSEL R43, R11, R43, !P1 ;  /* 0x0000002b0b2b2208 */ /* 0x000fc60004800000 */
[----:B------:R-:W-:Y:S01]  /*1720*/  SHFL.UP PT, R10, R42, 0x8, RZ ;  /* 0x050000002a0a7989 */ /* 0x000fe200000e00ff */
[----:B------:R-:W-:-:S03]  /*1730*/  @P2 FSEL R44, R8, R44, !P1 ;  /* 0x0000002c082c2208 */ /* 0x000fc60004800000 */
[----:B------:R-:W2:Y:S01]  /*1740*/  SHFL.UP PT, R11, R43, 0x8, RZ ;  /* 0x050000002b0b7989 */ /* 0x000ea200000e00ff */
[----:B------:R-:W-:Y:S02]  /*1750*/  @P2 FSEL R45, R9, R45, !P1 ;  /* 0x0000002d092d2208 */ /* 0x000fe40004800000 */
[----:B0-----:R-:W-:Y:S01]  /*1760*/  SEL R15, R12, RZ, P2 ;  /* 0x000000ff0c0f7207 */ /* 0x001fe20001000000 */
[----:B------:R-:W-:Y:S01]  /*1770*/  SHFL.UP PT, R8, R44, 0x8, RZ ;  /* 0x050000002c087989 */ /* 0x000fe200000e00ff */
[----:B-1----:R-:W-:-:S03]  /*1780*/  VIMNMX R13, PT, PT, R24, R13, PT ;  /* 0x0000000d180d7248 */ /* 0x002fc60003fe0100 */
[----:B------:R-:W0:Y:S01]  /*1790*/  SHFL.UP PT, R9, R45, 0x8, RZ ;  /* 0x050000002d097989 */ /* 0x000e2200000e00ff */
[----:B------:R-:W-:Y:S01]  /*17a0*/  IMAD.IADD R15, R0, 0x1, R15 ;  /* 0x00000001000f7824 */ /* 0x000fe200078e020f */
[----:B------:R-:W-:-:S04]  /*17b0*/  @P2 SEL R24, R13, R24, !P1 ;  /* 0x000000180d182207 */ /* 0x000fc80004800000 */
[----:B------:R-:W1:Y:S04]  /*17c0*/  SHFL.UP PT, R0, R15, 0x8, RZ ;  /* 0x050000000f007989 */ /* 0x000e6800000e00ff */
[----:B------:R-:W3:Y:S01]  /*17d0*/  SHFL.UP PT, R13, R24, 0x8, RZ ;  /* 0x05000000180d7989 */ /* 0x000ee200000e00ff */
[----:B------:R-:W-:Y:S01]  /*17e0*/  ISETP.GE.AND P2, PT, R18, 0x8, PT ;  /* 0x000000081200780c */ /* 0x000fe20003f46270 */
[----:B--2---:R-:W-:Y:S01]  /*17f0*/  DADD R10, R10, R42 ;  /* 0x000000000a0a7229 */ /* 0x004fe2000000002a */
[----:B------:R-:W-:Y:S01]  /*1800*/  ISETP.NE.AND P1, PT, R15, RZ, PT ;  /* 0x000000ff0f00720c */ /* 0x000fe20003f25270 */
[----:B0-----:R-:W-:-:S10]  /*1810*/  DADD R8, R8, R44 ;  /* 0x0000000008087229 */ /* 0x001fd4000000002c */
[----:B------:R-:W-:Y:S02]  /*1820*/  @P2 FSEL R42, R10, R42, !P1 ;  /* 0x0000002a0a2a2208 */ /* 0x000fe40004800000 */
[----:B------:R-:W-:Y:S02]  /*1830*/  @P2 FSEL R43, R11, R43, !P1 ;  /* 0x0000002b0b2b2208 */ /* 0x000fe40004800000 */
[----:B-1----:R-:W-:Y:S01]  /*1840*/  SEL R0, R0, RZ, P2 ;  /* 0x000000ff00007207 */ /* 0x002fe20001000000 */
[----:B------:R-:W-:Y:S01]  /*1850*/  SHFL.UP PT, R10, R42, 0x10, RZ ;  /* 0x060000002a0a7989 */ /* 0x000fe200000e00ff */
[----:B------:R-:W-:-:S03]  /*1860*/  @P2 FSEL R44, R8, R44, !P1 ;  /* 0x0000002c082c2208 */ /* 0x000fc60004800000 */
[----:B------:R-:W0:Y:S01]  /*1870*/  SHFL.UP PT, R11, R43, 0x10, RZ ;  /* 0x060000002b0b7989 */ /* 0x000e2200000e00ff */
[----:B------:R-:W-:Y:S02]  /*1880*/  @P2 FSEL R45, R9, R45, !P1 ;  /* 0x0000002d092d2208 */ /* 0x000fe40004800000 */
[----:B---3--:R-:W-:Y:S01]  /*1890*/  VIMNMX R13, PT, PT, R24, R13, PT ;  /* 0x0000000d180d7248 */ /* 0x008fe20003fe0100 */
[----:B------:R-:W-:Y:S01]  /*18a0*/  SHFL.UP PT, R8, R44, 0x10, RZ ;  /* 0x060000002c087989 */ /* 0x000fe200000e00ff */
[----:B------:R-:W-:Y:S02]  /*18b0*/  IMAD.IADD R0, R15, 0x1, R0 ;  /* 0x000000010f007824 */ /* 0x000fe400078e0200 */
[----:B------:R-:W-:Y:S01]  /*18c0*/  @P2 SEL R24, R13, R24, !P1 ;  /* 0x000000180d182207 */ /* 0x000fe20004800000 */
[----:B------:R-:W1:Y:S04]  /*18d0*/  SHFL.UP PT, R9, R45, 0x10, RZ ;  /* 0x060000002d097989 */ /* 0x000e6800000e00ff */
[----:B------:R-:W2:Y:S04]  /*18e0*/  SHFL.UP PT, R12, R0, 0x10, RZ ;  /* 0x06000000000c7989 */ /* 0x000ea800000e00ff */
[----:B------:R-:W3:Y:S01]  /*18f0*/  SHFL.UP PT, R13, R24, 0x10, RZ ;  /* 0x06000000180d7989 */ /* 0x000ee200000e00ff */
[----:B------:R-:W-:-:S02]  /*1900*/  ISETP.GE.AND P2, PT, R18, 0x10, PT ;  /* 0x000000101200780c */ /* 0x000fc40003f46270 */
[----:B------:R-:W-:Y:S01]  /*1910*/  ISETP.NE.AND P3, PT, R18, 0x1f, PT ;  /* 0x0000001f1200780c */ /* 0x000fe20003f65270 */
[----:B0-----:R-:W-:Y:S01]  /*1920*/  DADD R10, R10, R42 ;  /* 0x000000000a0a7229 */ /* 0x001fe2000000002a */
[----:B------:R-:W-:Y:S01]  /*1930*/  ISETP.NE.AND P1, PT, R0, RZ, PT ;  /* 0x000000ff0000720c */ /* 0x000fe20003f25270 */
[----:B------:R-:W0:Y:S01]  /*1940*/  S2R R21, SR_CgaCtaId ;  /* 0x0000000000157919 */ /* 0x000e220000008800 */
[----:B------:R-:W-:Y:S01]  /*1950*/  SHF.R.U32.HI R55, RZ, 0x5, R19 ;  /* 0x00000005ff377819 */ /* 0x000fe20000011613 */
[----:B-1----:R-:W-:-:S06]  /*1960*/  DADD R8, R8, R44 ;  /* 0x0000000008087229 */ /* 0x002fcc000000002c */
[----:B------:R-:W-:Y:S02]  /*1970*/  @P2 FSEL R42, R10, R42, !P1 ;  /* 0x0000002a0a2a2208 */ /* 0x000fe40004800000 */
[----:B--2---:R-:W-:Y:S02]  /*1980*/  SEL R15, R12, RZ, P2 ;  /* 0x000000ff0c0f7207 */ /* 0x004fe40001000000 */
[----:B------:R-:W-:Y:S02]  /*1990*/  @P2 FSEL R43, R11, R43, !P1 ;  /* 0x0000002b0b2b2208 */ /* 0x000fe40004800000 */
[----:B---3--:R-:W-:Y:S01]  /*19a0*/  VIMNMX R13, PT, PT, R24, R13, PT ;  /* 0x0000000d180d7248 */ /* 0x008fe20003fe0100 */
[----:B------:R-:W-:Y:S01]  /*19b0*/  IMAD.IADD R28, R0, 0x1, R15 ;  /* 0x00000001001c7824 */ /* 0x000fe200078e020f */
[----:B------:R-:W-:Y:S01]  /*19c0*/  @P2 FSEL R44, R8, R44, !P1 ;  /* 0x0000002c082c2208 */ /* 0x000fe20004800000 */
[----:B------:R-:W-:Y:S01]  /*19d0*/  IMAD.MOV.U32 R29, RZ, RZ, RZ ;  /* 0x000000ffff1d7224 */ /* 0x000fe200078e00ff */
[----:B------:R-:W-:-:S02]  /*19e0*/  @P2 FSEL R45, R9, R45, !P1 ;  /* 0x0000002d092d2208 */ /* 0x000fc40004800000 */
[----:B------:R-:W-:Y:S02]  /*19f0*/  CS2R R30, SRZ ;  /* 0x00000000001e7805 */ /* 0x000fe4000001ff00 */
[----:B------:R-:W-:Y:S01]  /*1a00*/  @P2 SEL R24, R13, R24, !P1 ;  /* 0x000000180d182207 */ /* 0x000fe20004800000 */
[----:B------:R-:W-:Y:S01]  /*1a10*/  IMAD.MOV.U32 R25, RZ, RZ, RZ ;  /* 0x000000ffff197224 */ /* 0x000fe200078e00ff */
[----:B------:R-:W-:Y:S01]  /*1a20*/  CS2R R26, SRZ ;  /* 0x00000000001a7805 */ /* 0x000fe2000001ff00 */
[----:B------:R-:W-:Y:S02]  /*1a30*/  @!P3 IMAD R51, R55, 0x30, R22 ;  /* 0x000000303733b824 */ /* 0x000fe400078e0216 */
[----:B------:R-:W-:Y:S02]  /*1a40*/  @!P3 IMAD.MOV.U32 R46, RZ, RZ, R42 ;  /* 0x000000ffff2eb224 */ /* 0x000fe400078e002a */
[----:B------:R-:W-:Y:S01]  /*1a50*/  @!P3 IMAD.MOV.U32 R47, RZ, RZ, R43 ;  /* 0x000000ffff2fb224 */ /* 0x000fe200078e002b */
[----:B------:R-:W-:Y:S04]  /*1a60*/  @!P3 STS.128 [R51+0x20], R24 ;  /* 0x000020183300b388 */ /* 0x000fe80000000c00 */
[----:B------:R-:W-:Y:S04]  /*1a70*/  @!P3 STS.128 [R51], R28 ;  /* 0x0000001c3300b388 */ /* 0x000fe80000000c00 */
[----:B------:R-:W-:Y:S01]  /*1a80*/  @!P3 STS.128 [R51+0x10], R44 ;  /* 0x0000102c3300b388 */ /* 0x000fe20000000c00 */
[----:B------:R-:W-:-:S04]  /*1a90*/  MOV R0, 0x400 ;  /* 0x0000040000007802 */ /* 0x000fc80000000f00 */
[----:B0-----:R-:W-:Y:S01]  /*1aa0*/  LEA R0, R21, R0, 0x18 ;  /* 0x0000000015007211 */ /* 0x001fe200078ec0ff */
[----:B------:R-:W-:Y:S06]  /*1ab0*/  BAR.SYNC.DEFER_BLOCKING 0x0 ;  /* 0x0000000000007b1d */ /* 0x000fec0000010000 */
[----:B------:R-:W-:Y:S04]  /*1ac0*/  LDS.128 R32, [R0+0x10] ;  /* 0x0000100000207984 */ /* 0x000fe80000000c00 */
[----:B------:R-:W0:Y:S04]  /*1ad0*/  LDS.128 R36, [R0+0x40] ;  /* 0x0000400000247984 */ /* 0x000e280000000c00 */
[----:B------:R-:W1:Y:S04]  /*1ae0*/  LDS R53, [R0+0x30] ;  /* 0x0000300000357984 */ /* 0x000e680000000800 */
[----:B------:R-:W2:Y:S04]  /*1af0*/  LDS.128 R12, [R0] ;  /* 0x00000000000c7984 */ /* 0x000ea80000000c00 */
[----:B------:R-:W-:Y:S04]  /*1b00*/  LDS R49, [R0+0x50] ;  /* 0x0000500000317984 */ /* 0x000fe80000000800 */
[----:B------:R-:W-:Y:S04]  /*1b10*/  LDS.128 R8, [R0+0x20] ;  /* 0x0000200000087984 */ /* 0x000fe80000000c00 */
[----:B------:R-:W3:Y:S04]  /*1b20*/  LDS.128 R20, [R0+0x70] ;  /* 0x0000700000147984 */ /* 0x000ee80000000c00 */
[----:B------:R-:W4:Y:S01]  /*1b30*/  LDS R29, [R0+0x60] ;  /* 0x00006000001d7984 */ /* 0x000f220000000800 */
[----:B------:R-:W-:-:S03]  /*1b40*/  ISETP.NE.AND P1, PT, R55, 0x1, PT ;  /* 0x000000013700780c */ /* 0x000fc60003f25270 */
[----:B------:R-:W-:Y:S01]  /*1b50*/  LDS R46, [R0+0x90] ;  /* 0x00009000002e7984 */ /* 0x000fe20000000800 */
[----:B------:R-:W-:-:S03]  /*1b60*/  ISETP.NE.AND P3, PT, R55, 0x2, PT ;  /* 0x000000023700780c */ /* 0x000fc60003f65270 */
[----:B------:R-:W-:Y:S01]  /*1b70*/  LDS R25, [R0+0xb0] ;  /* 0x0000b00000197984 */ /* 0x000fe20000000800 */
[----:B0-----:R-:W-:Y:S01]  /*1b80*/  DADD R26, R32, R36 ;  /* 0x00000000201a7229 */ /* 0x001fe20000000024 */
[----:B------:R-:W-:Y:S01]  /*1b90*/  FSEL R63, R32, RZ, !P1 ;  /* 0x000000ff203f7208 */ /* 0x000fe20004800000 */
[----:B------:R-:W-:Y:S01]  /*1ba0*/  DADD R30, R34, R38 ;  /* 0x00000000221e7229 */ /* 0x000fe20000000026 */
[----:B------:R-:W-:Y:S02]  /*1bb0*/  FSEL R65, R33, RZ, !P1 ;  /* 0x000000ff21417208 */ /* 0x000fe40004800000 */
[----:B-1----:R-:W-:Y:S02]  /*1bc0*/  ISETP.NE.AND P2, PT, R53, RZ, PT ;  /* 0x000000ff3500720c */ /* 0x002fe40003f45270 */
[----:B------:R-:W-:Y:S02]  /*1bd0*/  FSEL R59, R34, RZ, !P1 ;  /* 0x000000ff223b7208 */ /* 0x000fe40004800000 */
[----:B------:R-:W-:-:S02]  /*1be0*/  FSEL R47, R35, RZ, !P1 ;  /* 0x000000ff232f7208 */ /* 0x000fc40004800000 */
[----:B------:R-:W0:Y:S01]  /*1bf0*/  LDS.128 R32, [R0+0xa0] ;  /* 0x0000a00000207984 */ /* 0x000e220000000c00 */
[----:B------:R-:W-:-:S03]  /*1c00*/  FSEL R50, R26, R36, !P2 ;  /* 0x000000241a327208 */ /* 0x000fc60005000000 */
[----:B------:R-:W1:Y:S01]  /*1c10*/  LDS R26, [R0+0x80] ;  /* 0x00008000001a7984 */ /* 0x000e620000000800 */
[----:B------:R-:W-:Y:S02]  /*1c20*/  FSEL R30, R30, R38, !P2 ;  /* 0x000000261e1e7208 */ /* 0x000fe40005000000 */
[----:B------:R-:W-:Y:S02]  /*1c30*/  FSEL R31, R31, R39, !P2 ;  /* 0x000000271f1f7208 */ /* 0x000fe40005000000 */
[----:B------:R-:W-:Y:S02]  /*1c40*/  FSEL R51, R27, R37, !P2 ;  /* 0x000000251b337208 */ /* 0x000fe40005000000 */
[----:B------:R-:W1:Y:S01]  /*1c50*/  LDS.128 R36, [R0+0xd0] ;  /* 0x0000d00000247984 */ /* 0x000e620000000c00 */
[----:B--2---:R-:W-:Y:S01]  /*1c60*/  IMAD.IADD R40, R12, 0x1, R53 ;  /* 0x000000010c287824 */ /* 0x004fe200078e0235 */
[----:B------:R-:W-:Y:S02]  /*1c70*/  FSEL R63, R50, R63, !P3 ;  /* 0x0000003f323f7208 */ /* 0x000fe40005800000 */
[----:B------:R-:W2:Y:S01]  /*1c80*/  LDS R27, [R0+0xc0] ;  /* 0x0000c000001b7984 */ /* 0x000ea20000000800 */
[----:B------:R-:W-:Y:S01]  /*1c90*/  FSEL R65, R51, R65, !P3 ;  /* 0x0000004133417208 */ /* 0x000fe20005800000 */
[----:B---3--:R-:W-:Y:S01]  /*1ca0*/  DADD R50, R20, R50 ;  /* 0x0000000014327229 */ /* 0x008fe20000000032 */
[----:B------:R-:W-:-:S02]  /*1cb0*/  FSEL R59, R30, R59, !P3 ;  /* 0x0000003b1e3b7208 */ /* 0x000fc40005800000 */
[----:B------:R-:W-:Y:S01]  /*1cc0*/  FSEL R53, R31, R47, !P3 ;  /* 0x0000002f1f357208 */ /* 0x000fe20005800000 */
[----:B------:R-:W-:Y:S01]  /*1cd0*/  DADD R30, R22, R30 ;  /* 0x00000000161e7229 */ /* 0x000fe2000000001e */
[C---:B------:R-:W-:Y:S02]  /*1ce0*/  @!P2 VIMNMX R49, PT, PT, R8.reuse, R49, PT ;  /* 0x000000310831a248 */ /* 0x040fe40003fe0100 */
[----:B------:R-:W-:Y:S02]  /*1cf0*/  SEL R8, R8, RZ, !P1 ;  /* 0x000000ff08087207 */ /* 0x000fe40004800000 */
[C---:B------:R-:W-:Y:S02]  /*1d00*/  ISETP.NE.AND P4, PT, R55.reuse, 0x3, PT ;  /* 0x000000033700780c */ /* 0x040fe40003f85270 */
[C---:B------:R-:W-:Y:S02]  /*1d10*/  ISETP.NE.AND P5, PT, R55.reuse, 0x4, PT ;  /* 0x000000043700780c */ /* 0x040fe40003fa5270 */
[----:B------:R-:W-:-:S02]  /*1d20*/  ISETP.NE.AND P6, PT, R55, 0x5, PT ;  /* 0x000000053700780c */ /* 0x000fc40003fc5270 */
[C---:B------:R-:W-:Y:S02]  /*1d30*/  ISETP.NE.AND P1, PT, R55.reuse, 0x6, PT ;  /* 0x000000063700780c */ /* 0x040fe40003f25270 */
[----:B------:R-:W-:Y:S02]  /*1d40*/  ISETP.NE.AND P2, PT, R55, 0x7, PT ;  /* 0x000000073700780c */ /* 0x000fe40003f45270 */
[----:B------:R-:W-:Y:S02]  /*1d50*/  SEL R55, R49, R8, !P3 ;  /* 0x0000000831377207 */ /* 0x000fe40005800000 */
[C---:B------:R-:W-:Y:S01]  /*1d60*/  SEL R48, R40.reuse, R12, !P3 ;  /* 0x0000000c28307207 */ /* 0x040fe20005800000 */
[----:B----4-:R-:W-:Y:S01]  /*1d70*/  IMAD.IADD R57, R40, 0x1, R29 ;  /* 0x0000000128397824 */ /* 0x010fe200078e021d */
[----:B------:R-:W-:Y:S01]  /*1d80*/  ISETP.NE.AND P3, PT, R29, RZ, PT ;  /* 0x000000ff1d00720c */ /* 0x000fe20003f65270 */
[----:B------:R-:W3:Y:S03]  /*1d90*/  LDS R40, [R0+0xf0] ;  /* 0x0000f00000287984 */ /* 0x000ee60000000800 */
[----:B------:R-:W-:Y:S01]  /*1da0*/  FSEL R30, R30, R22, !P3 ;  /* 0x000000161e1e7208 */ /* 0x000fe20005800000 */
[----:B------:R-:W-:Y:S01]  /*1db0*/  LDS R12, [R0+0xe0] ;  /* 0x0000e000000c7984 */ /* 0x000fe20000000800 */
[----:B------:R-:W-:-:S02]  /*1dc0*/  FSEL R31, R31, R23, !P3 ;  /* 0x000000171f1f7208 */ /* 0x000fc40005800000 */
[----:B------:R-:W-:Y:S02]  /*1dd0*/  FSEL R50, R50, R20, !P3 ;  /* 0x0000001432327208 */ /* 0x000fe40005800000 */
[----:B------:R-:W-:Y:S02]  /*1de0*/  FSEL R51, R51, R21, !P3 ;  /* 0x0000001533337208 */ /* 0x000fe40005800000 */
[----:B------:R-:W4:Y:S04]  /*1df0*/  LDS.128 R20, [R0+0x100] ;  /* 0x0001000000147984 */ /* 0x000f280000000c00 */
[----:B------:R1:W-:Y:S01]  /*1e00*/  SHFL.UP PT, R47, R28, 0x1, RZ ;  /* 0x042000001c2f7989 */ /* 0x0003e200000e00ff */
[----:B------:R-:W-:Y:S02]  /*1e10*/  FSEL R63, R50, R63, !P4 ;  /* 0x0000003f323f7208 */ /* 0x000fe40006000000 */
[----:B------:R-:W-:Y:S01]  /*1e20*/  FSEL R65, R51, R65, !P4 ;  /* 0x0000004133417208 */ /* 0x000fe20006000000 */
[----:B0-----:R-:W-:-:S02]  /*1e30*/  DADD R50, R32, R50 ;  /* 0x0000000020327229 */ /* 0x001fc40000000032 */
[----:B-1----:R-:W-:Y:S01]  /*1e40*/  DADD R28, R34, R30 ;  /* 0x00000000221c7229 */ /* 0x002fe2000000001e */
[----:B------:R-:W-:Y:S02]  /*1e50*/  @!P3 VIMNMX R26, PT, PT, R49, R26, PT ;  /* 0x0000001a311ab248 */ /* 0x000fe40003fe0100 */
[----:B------:R-:W-:Y:S02]  /*1e60*/  ISETP.NE.AND P3, PT, R46, RZ, PT ;  /* 0x000000ff2e00720c */ /* 0x000fe40003f65270 */
[----:B------:R-:W-:Y:S02]  /*1e70*/  FSEL R59, R30, R59, !P4 ;  /* 0x0000003b1e3b7208 */ /* 0x000fe40006000000 */
[----:B------:R-:W-:-:S03]  /*1e80*/  FSEL R61, R31, R53, !P4 ;  /* 0x000000351f3d7208 */ /* 0x000fc60006000000 */
[----:B------:R-:W-:Y:S02]  /*1e90*/  FSEL R34, R28, R34, !P3 ;  /* 0x000000221c227208 */ /* 0x000fe40005800000 */
[----:B------:R-:W-:Y:S01]  /*1ea0*/  FSEL R35, R29, R35, !P3 ;  /* 0x000000231d237208 */ /* 0x000fe20005800000 */
[----:B------:R-:W-:Y:S01]  /*1eb0*/  IMAD.IADD R46, R57, 0x1, R46 ;  /* 0x00000001392e7824 */ /* 0x000fe200078e022e */
[----:B------:R-:W-:Y:S01]  /*1ec0*/  FSEL R50, R50, R32, !P3 ;  /* 0x0000002032327208 */ /* 0x000fe20005800000 */
[----:B------:R-:W0:Y:S01]  /*1ed0*/  LDS.128 R28, [R0+0x130] ;  /* 0x00013000001c7984 */ /* 0x000e220000000c00 */
[----:B------:R-:W-:Y:S02]  /*1ee0*/  FSEL R51, R51, R33, !P3 ;  /* 0x0000002133337208 */ /* 0x000fe40005800000 */
[----:B------:R-:W-:Y:S01]  /*1ef0*/  SEL R52, R57, R48, !P4 ;  /* 0x0000003039347207 */ /* 0x000fe20006000000 */
[----:B------:R-:W-:Y:S01]  /*1f00*/  DADD R48, R38, R34 ;  /* 0x0000000026307229 */ /* 0x000fe20000000022 */
[----:B------:R-:W-:Y:S01]  /*1f10*/  FSEL R57, R34, R59, !P5 ;  /* 0x0000003b22397208 */ /* 0x000fe20006800000 */
[----:B------:R1:W-:Y:S01]  /*1f20*/  SHFL.UP PT, R8, R24, 0x1, RZ ;  /* 0x0420000018087989 */ /* 0x0003e200000e00ff */
[----:B------:R-:W-:-:S02]  /*1f30*/  FSEL R59, R35, R61, !P5 ;  /* 0x0000003d233b7208 */ /* 0x000fc40006800000 */
[----:B------:R-:W-:Y:S01]  /*1f40*/  @!P3 VIMNMX R25, PT, PT, R26, R25, PT ;  /* 0x000000191a19b248 */ /* 0x000fe20003fe0100 */
[----:B------:R-:W0:Y:S01]  /*1f50*/  LDS R32, [R0+0x110] ;  /* 0x0001100000207984 */ /* 0x000e220000000800 */
[----:B------:R-:W-:Y:S02]  /*1f60*/  FSEL R53, R50, R63, !P5 ;  /* 0x0000003f32357208 */ /* 0x000fe40006800000 */
[----:B--2---:R-:W-:Y:S01]  /*1f70*/  ISETP.NE.AND P3, PT, R27, RZ, PT ;  /* 0x000000ff1b00720c */ /* 0x004fe20003f65270 */
[----:B------:R-:W2:Y:S01]  /*1f80*/  LDS R35, [R0+0x120] ;  /* 0x0001200000237984 */ /* 0x000ea20000000800 */
[----:B-1----:R-:W-:Y:S02]  /*1f90*/  SEL R24, R26, R55, !P4 ;  /* 0x000000371a187207 */ /* 0x002fe40006000000 */
[----:B------:R-:W-:Y:S01]  /*1fa0*/  FSEL R55, R51, R65, !P5 ;  /* 0x0000004133377208 */ /* 0x000fe20006800000 */
[----:B------:R-:W-:Y:S01]  /*1fb0*/  DADD R50, R36, R50 ;  /* 0x0000000024327229 */ /* 0x000fe20000000032 */
[C---:B------:R-:W-:Y:S01]  /*1fc0*/  IMAD.IADD R33, R46.reuse, 0x1, R27 ;  /* 0x000000012e217824 */ /* 0x040fe200078e021b */
[----:B------:R-:W-:Y:S01]  /*1fd0*/  SEL R52, R46, R52, !P5 ;  /* 0x000000342e347207 */ /* 0x000fe20006800000 */
[----:B------:R-:W-:Y:S01]  /*1fe0*/  LDS R34, [R0+0x170] ;  /* 0x0001700000227984 */ /* 0x000fe20000000800 */
[----:B------:R-:W-:-:S02]  /*1ff0*/  FSEL R26, R48, R38, !P3 ;  /* 0x00000026301a7208 */ /* 0x000fc40005800000 */
[----:B------:R-:W-:Y:S01]  /*2000*/  FSEL R27, R49, R39, !P3 ;  /* 0x00000027311b7208 */ /* 0x000fe20005800000 */
[----:B------:R-:W1:Y:S01]  /*2010*/  LDS R46, [R0+0x150] ;  /* 0x00015000002e7984 */ /* 0x000e620000000800 */
[----:B---3--:R-:W-:Y:S01]  /*2020*/  ISETP.NE.AND P4, PT, R40, RZ, PT ;  /* 0x000000ff2800720c */ /* 0x008fe20003f85270 */
[----:B------:R-:W-:Y:S01]  /*2030*/  IMAD.IADD R40, R33, 0x1, R40 ;  /* 0x0000000121287824 */ /* 0x000fe200078e0228 */
[----:B------:R-:W-:Y:S02]  /*2040*/  FSEL R39, R51, R37, !P3 ;  /* 0x0000002533277208 */ /* 0x000fe40005800000 */
[----:B------:R-:W-:Y:S02]  /*2050*/  SEL R52, R33, R52, !P6 ;  /* 0x0000003421347207 */ /* 0x000fe40007000000 */
[----:B------:R-:W-:Y:S01]  /*2060*/  FSEL R38, R50, R36, !P3 ;  /* 0x0000002432267208 */ /* 0x000fe20005800000 */
[----:B------:R-:W3:Y:S01]  /*2070*/  LDS R33, [R0+0x140] ;  /* 0x0001400000217984 */ /* 0x000ee20000000800 */
[----:B------:R-:W-:Y:S01]  /*2080*/  FSEL R51, R26, R57, !P6 ;  /* 0x000000391a337208 */ /* 0x000fe20007000000 */
[----:B----4-:R-:W-:Y:S01]  /*2090*/  DADD R36, R22, R26 ;  /* 0x0000000016247229 */ /* 0x010fe2000000001a */
[----:B------:R-:W-:-:S02]  /*20a0*/  SEL R49, R25, R24, !P5 ;  /* 0x0000001819317207 */ /* 0x000fc40006800000 */
[----:B------:R-:W-:Y:S02]  /*20b0*/  FSEL R57, R27, R59, !P6 ;  /* 0x0000003b1b397208 */ /* 0x000fe40007000000 */
[----:B------:R-:W-:Y:S02]  /*20c0*/  @!P3 VIMNMX R12, PT, PT, R25, R12, PT ;  /* 0x0000000c190cb248 */ /* 0x000fe40003fe0100 */
[----:B------:R-:W4:Y:S01]  /*20d0*/  LDS.128 R24, [R0+0x160] ;  /* 0x0001600000187984 */ /* 0x000f220000000c00 */
[----:B------:R-:W-:Y:S02]  /*20e0*/  FSEL R53, R38, R53, !P6 ;  /* 0x0000003526357208 */ /* 0x000fe40007000000 */
[----:B------:R-:W-:Y:S01]  /*20f0*/  FSEL R55, R39, R55, !P6 ;  /* 0x0000003727377208 */ /* 0x000fe20007000000 */
[----:B------:R-:W-:Y:S01]  /*2100*/  DADD R38, R20, R38 ;  /* 0x0000000014267229 */ /* 0x000fe20000000026 */
[----:B------:R-:W-:Y:S01]  /*2110*/  FSEL R22, R36, R22, !P4 ;  /* 0x0000001624167208 */ /* 0x000fe20006000000 */
[----:B------:R-:W4:Y:S01]  /*2120*/  SHFL.UP PT, R45, R45, 0x1, RZ ;  /* 0x042000002d2d7989 */ /* 0x000f2200000e00ff */
[----:B------:R-:W-:-:S03]  /*2130*/  FSEL R23, R37, R23, !P4 ;  /* 0x0000001725177208 */ /* 0x000fc60006000000 */
[----:B------:R-:W4:Y:S04]  /*2140*/  SHFL.UP PT, R44, R44, 0x1, RZ ;  /* 0x042000002c2c7989 */ /* 0x000f2800000e00ff */
[----:B------:R-:W-:Y:S01]  /*2150*/  FSEL R36, R38, R20, !P4 ;  /* 0x0000001426247208 */ /* 0x000fe20006000000 */
[----:B------:R-:W4:Y:S01]  /*2160*/  SHFL.UP PT, R42, R42, 0x1, RZ ;  /* 0x042000002a2a7989 */ /* 0x000f2200000e00ff */
[----:B------:R-:W-:-:S03]  /*2170*/  FSEL R37, R39, R21, !P4 ;  /* 0x0000001527257208 */ /* 0x000fc60006000000 */
[----:B------:R-:W4:Y:S01]  /*2180*/  SHFL.UP PT, R43, R43, 0x1, RZ ;  /* 0x042000002b2b7989 */ /* 0x000f2200000e00ff */
[----:B------:R-:W-:Y:S01]  /*2190*/  FSEL R39, R22, R51, !P1 ;  /* 0x0000003316277208 */ /* 0x000fe20004800000 */
[----:B0-----:R-:W-:Y:S01]  /*21a0*/  DADD R20, R30, R22 ;  /* 0x000000001e147229 */ /* 0x001fe20000000016 */
[----:B------:R-:W-:Y:S01]  /*21b0*/  FSEL R51, R23, R57, !P1 ;  /* 0x0000003917337208 */ /* 0x000fe20004800000 */
[----:B------:R-:W-:Y:S01]  /*21c0*/  DADD R22, R28, R36 ;  /* 0x000000001c167229 */ /* 0x000fe20000000024 */
[----:B------:R-:W-:Y:S02]  /*21d0*/  @!P4 VIMNMX R32, PT, PT, R12, R32, PT ;  /* 0x000000200c20c248 */ /* 0x000fe40003fe0100 */
[----:B--2---:R-:W-:Y:S02]  /*21e0*/  ISETP.NE.AND P4, PT, R35, RZ, PT ;  /* 0x000000ff2300720c */ /* 0x004fe40003f85270 */
[----:B------:R-:W-:Y:S01]  /*21f0*/  ISETP.GE.U32.AND P5, PT, R19, 0x20, PT ;  /* 0x000000201300780c */ /* 0x000fe20003fa6070 */
[----:B------:R-:W-:Y:S01]  /*2200*/  IMAD.IADD R35, R40, 0x1, R35 ;  /* 0x0000000128237824 */ /* 0x000fe200078e0223 */
[----:B------:R-:W-:-:S02]  /*2210*/  SEL R49, R12, R49, !P6 ;  /* 0x000000310c317207 */ /* 0x000fc40007000000 */
[----:B------:R-:W-:Y:S02]  /*2220*/  FSEL R30, R20, R30, !P4 ;  /* 0x0000001e141e7208 */ /* 0x000fe40006000000 */
[----:B------:R-:W-:Y:S02]  /*2230*/  FSEL R31, R21, R31, !P4 ;  /* 0x0000001f151f7208 */ /* 0x000fe40006000000 */
[----:B------:R-:W-:Y:S02]  /*2240*/  SEL R52, R40, R52, !P1 ;  /* 0x0000003428347207 */ /* 0x000fe40004800000 */
[----:B------:R-:W-:Y:S02]  /*2250*/  FSEL R20, R22, R28, !P4 ;  /* 0x0000001c16147208 */ /* 0x000fe40006000000 */
[----:B------:R-:W-:Y:S01]  /*2260*/  FSEL R21, R23, R29, !P4 ;  /* 0x0000001d17157208 */ /* 0x000fe20006000000 */
[----:B-1----:R-:W-:Y:S01]  /*2270*/  IMAD.IADD R12, R35, 0x1, R46 ;  /* 0x00000001230c7824 */ /* 0x002fe200078e022e */
[----:B------:R-:W-:-:S02]  /*2280*/  FSEL R55, R37, R55, !P1 ;  /* 0x0000003725377208 */ /* 0x000fc40004800000 */
[----:B------:R-:W-:Y:S01]  /*2290*/  FSEL R53, R36, R53, !P1 ;  /* 0x0000003524357208 */ /* 0x000fe20004800000 */
[----:B------:R-:W-:Y:S01]  /*22a0*/  BSSY.RECONVERGENT B0, `(.L_x_1572) ;  /* 0x0000029000007945 */ /* 0x000fe20003800200 */
[----:B------:R-:W-:Y:S02]  /*22b0*/  SEL R52, R35, R52, !P2 ;  /* 0x0000003423347207 */ /* 0x000fe40005000000 */
[C---:B------:R-:W-:Y:S02]  /*22c0*/  SEL R36, R32.reuse, R49, !P1 ;  /* 0x0000003120247207 */ /* 0x040fe40004800000 */
[----:B---3--:R-:W-:Y:S01]  /*22d0*/  @!P4 VIMNMX R33, PT, PT, R32, R33, PT ;  /* 0x000000212021c248 */ /* 0x008fe20003fe0100 */
[----:B----4-:R-:W-:Y:S01]  /*22e0*/  DADD R28, R24, R20 ;  /* 0x00000000181c7229 */ /* 0x010fe20000000014 */
[----:B------:R-:W-:Y:S02]  /*22f0*/  FSEL R39, R30, R39, !P2 ;  /* 0x000000271e277208 */ /* 0x000fe40005000000 */
[----:B------:R-:W-:Y:S01]  /*2300*/  FSEL R35, R31, R51, !P2 ;  /* 0x000000331f237208 */ /* 0x000fe20005000000 */
[----:B------:R-:W-:Y:S01]  /*2310*/  DADD R30, R26, R30 ;  /* 0x000000001a1e7229 */ /* 0x000fe2000000001e */
[----:B------:R-:W-:Y:S01]  /*2320*/  FSEL R55, R21, R55, !P2 ;  /* 0x0000003715377208 */ /* 0x000fe20005000000 */
[----:B------:R-:W-:Y:S01]  /*2330*/  IMAD.MOV.U32 R21, RZ, RZ, R45 ;  /* 0x000000ffff157224 */ /* 0x000fe200078e002d */
[----:B------:R-:W-:Y:S01]  /*2340*/  FSEL R40, R20, R53, !P2 ;  /* 0x0000003514287208 */ /* 0x000fe20005000000 */
[----:B------:R-:W-:Y:S01]  /*2350*/  IMAD.MOV.U32 R20, RZ, RZ, R44 ;  /* 0x000000ffff147224 */ /* 0x000fe200078e002c */
[----:B------:R-:W-:Y:S01]  /*2360*/  ISETP.NE.AND P3, PT, R46, RZ, PT ;  /* 0x000000ff2e00720c */ /* 0x000fe20003f65270 */
[----:B------:R-:W-:Y:S01]  /*2370*/  IMAD.MOV.U32 R22, RZ, RZ, R42 ;  /* 0x000000ffff167224 */ /* 0x000fe200078e002a */
[----:B------:R-:W-:Y:S01]  /*2380*/  ISETP.NE.AND P1, PT, R19, RZ, PT ;  /* 0x000000ff1300720c */ /* 0x000fe20003f25270 */
[----:B------:R-:W-:Y:S01]  /*2390*/  IMAD.MOV.U32 R23, RZ, RZ, R43 ;  /* 0x000000ffff177224 */ /* 0x000fe200078e002b */
[----:B------:R-:W-:-:S02]  /*23a0*/  ISETP.GE.AND P6, PT, R12, 0x101, PT ;  /* 0x000001010c00780c */ /* 0x000fc40003fc6270 */
[----:B------:R-:W-:Y:S01]  /*23b0*/  SEL R45, R33, R36, !P2 ;  /* 0x00000024212d7207 */ /* 0x000fe20005000000 */
[----:B------:R-:W-:Y:S10]  /*23c0*/  @!P5 BRA `(.L_x_1573) ;  /* 0x000000000058d947 */ /* 0x000ff40003800000 */
[----:B------:R-:W-:Y:S01]  /*23d0*/  IMAD.MOV.U32 R32, RZ, RZ, R39 ;  /* 0x000000ffff207224 */ /* 0x000fe200078e0027 */
[----:B------:R-:W-:Y:S01]  /*23e0*/  ISETP.NE.AND P4, PT, R18, RZ, PT ;  /* 0x000000ff1200720c */ /* 0x000fe20003f85270 */
[----:B------:R-:W-:Y:S01]  /*23f0*/  IMAD.MOV.U32 R37, RZ, RZ, R35 ;  /* 0x000000ffff257224 */ /* 0x000fe200078e0023 */
[C---:B------:R-:W-:Y:S01]  /*2400*/  ISETP.NE.AND P2, PT, R47.reuse, RZ, PT ;  /* 0x000000ff2f00720c */ /* 0x040fe20003f45270 */
[----:B------:R-:W-:Y:S01]  /*2410*/  IMAD.MOV.U32 R36, RZ, RZ, R32 ;  /* 0x000000ffff247224 */ /* 0x000fe200078e0020 */
[----:B------:R-:W-:Y:S01]  /*2420*/  SEL R47, R47, RZ, P4 ;  /* 0x000000ff2f2f7207 */ /* 0x000fe20002000000 */
[----:B------:R-:W-:-:S04]  /*2430*/  IMAD.MOV.U32 R43, RZ, RZ, R55 ;  /* 0x000000ffff2b7224 */ /* 0x000fc800078e0037 */
[----:B------:R-:W-:Y:S01]  /*2440*/  DADD R38, R22, R36 ;  /* 0x0000000016267229 */ /* 0x000fe20000000024 */
[----:B------:R-:W-:Y:S02]  /*2450*/  IMAD.IADD R47, R52, 0x1, R47 ;  /* 0x00000001342f7824 */ /* 0x000fe400078e022f */
[----:B------:R-:W-:Y:S02]  /*2460*/  IMAD.MOV.U32 R36, RZ, RZ, R40 ;  /* 0x000000ffff247224 */ /* 0x000fe400078e0028 */
[----:B------:R-:W-:Y:S01]  /*2470*/  IMAD.MOV.U32 R37, RZ, RZ, R43 ;  /* 0x000000ffff257224 */ /* 0x000fe200078e002b */
[----:B------:R-:W-:-:S04]  /*2480*/  @!P2 VIMNMX R8, PT, PT, R8, R45, PT ;  /* 0x0000002d0808a248 */ /* 0x000fc80003fe0100 */
[----:B------:R-:W-:Y:S01]  /*2490*/  @P4 FSEL R32, R38, R22, !P2 ;  /* 0x0000001626204208 */ /* 0x000fe20005000000 */
[----:B------:R-:W-:Y:S01]  /*24a0*/  DADD R36, R20, R36 ;  /* 0x0000000014247229 */ /* 0x000fe20000000024 */
[----:B------:R-:W-:Y:S02]  /*24b0*/  @P4 FSEL R35, R39, R23, !P2 ;  /* 0x0000001727234208 */ /* 0x000fe40005000000 */
[----:B------:R-:W-:Y:S01]  /*24c0*/  SEL R8, R45, R8, !P4 ;  /* 0x000000082d087207 */ /* 0x000fe20006000000 */
[----:B------:R-:W-:Y:S02]  /*24d0*/  IMAD.MOV.U32 R22, RZ, RZ, R32 ;  /* 0x000000ffff167224 */ /* 0x000fe400078e0020 */
[----:B------:R-:W-:-:S04]  /*24e0*/  IMAD.MOV.U32 R23, RZ, RZ, R35 ;  /* 0x000000ffff177224 */ /* 0x000fc800078e0023 */
[----:B------:R-:W-:Y:S02]  /*24f0*/  @P4 FSEL R40, R36, R20, !P2 ;  /* 0x0000001424284208 */ /* 0x000fe40005000000 */
[----:B------:R-:W-:-:S03]  /*2500*/  @P4 FSEL R43, R37, R21, !P2 ;  /* 0x00000015252b4208 */ /* 0x000fc60005000000 */
[----:B------:R-:W-:Y:S02]  /*2510*/  IMAD.MOV.U32 R20, RZ, RZ, R40 ;  /* 0x000000ffff147224 */ /* 0x000fe400078e0028 */
[----:B------:R-:W-:-:S07]  /*2520*/  IMAD.MOV.U32 R21, RZ, RZ, R43 ;  /* 0x000000ffff157224 */ /* 0x000fce00078e002b */
.L_x_1573:
[----:B------:R-:W-:Y:S05]  /*2530*/  BSYNC.RECONVERGENT B0 ;  /* 0x0000000000007941 */ /* 0x000fea0003800200 */
.L_x_1572:
[----:B------:R-:W-:Y:S01]  /*2540*/  BSSY.RECONVERGENT B0, `(.L_x_1574) ;  /* 0x0000011000007945 */ /* 0x000fe20003800200 */
[----:B------:R-:W-:Y:S01]  /*2550*/  FSEL R18, R30, R26, !P3 ;  /* 0x0000001a1e127208 */ /* 0x000fe20005800000 */
[----:B------:R-:W-:Y:S01]  /*2560*/  IMAD.MOV.U32 R37, RZ, RZ, R2 ;  /* 0x000000ffff257224 */ /* 0x000fe200078e0002 */
[----:B------:R-:W-:Y:S02]  /*2570*/  FSEL R39, R31, R27, !P3 ;  /* 0x0000001b1f277208 */ /* 0x000fe40005800000 */
[----:B------:R-:W-:Y:S02]  /*2580*/  FSEL R32, R28, R24, !P3 ;  /* 0x000000181c207208 */ /* 0x000fe40005800000 */
[----:B------:R-:W-:Y:S02]  /*2590*/  FSEL R35, R29, R25, !P3 ;  /* 0x000000191d237208 */ /* 0x000fe40005800000 */
[----:B------:R-:W-:Y:S01]  /*25a0*/  @!P3 VIMNMX R34, PT, PT, R33, R34, PT ;  /* 0x000000222122b248 */ /* 0x000fe20003fe0100 */
[----:B------:R-:W-:Y:S06]  /*25b0*/  @!P0 BRA `(.L_x_1575) ;  /* 0x0000000000248947 */ /* 0x000fec0003800000 */
[----:B------:R-:W-:Y:S01]  /*25c0*/  ISETP.NE.AND P0, PT, R2, RZ, PT ;  /* 0x000000ff0200720c */ /* 0x000fe20003f05270 */
[----:B------:R-:W-:Y:S01]  /*25d0*/  DADD R26, R6, R22 ;  /* 0x00000000061a7229 */ /* 0x000fe20000000016 */
[----:B------:R-:W-:Y:S01]  /*25e0*/  IMAD.IADD R37, R47, 0x1, R2 ;  /* 0x000000012f257824 */ /* 0x000fe200078e0202 */
[----:B------:R-:W-:-:S08]  /*25f0*/  DADD R24, R4, R20 ;  /* 0x0000000004187229 */ /* 0x000fd00000000014 */
[----:B------:R-:W-:Y:S02]  /*2600*/  FSEL R6, R26, R6, !P0 ;  /* 0x000000061a067208 */ /* 0x000fe40004000000 */
[----:B------:R-:W-:Y:S02]  /*2610*/  FSEL R7, R27, R7, !P0 ;  /* 0x000000071b077208 */ /* 0x000fe40004000000 */
[----:B------:R-:W-:Y:S02]  /*2620*/  FSEL R4, R24, R4, !P0 ;  /* 0x0000000418047208 */ /* 0x000fe40004000000 */
[----:B------:R-:W-:Y:S02]  /*2630*/  FSEL R5, R25, R5, !P0 ;  /* 0x0000000519057208 */ /* 0x000fe40004000000 */
[----:B------:R-:W-:-:S07]  /*2640*/  @!P0 VIMNMX R41, PT, PT, R41, R8, PT ;  /* 0x0000000829298248 */ /* 0x000fce0003fe0100 */
.L_x_1575:
[----:B------:R-:W-:Y:S05]  /*2650*/  BSYNC.RECONVERGENT B0 ;  /* 0x0000000000007941 */ /* 0x000fea0003800200 */
.L_x_1574:
[----:B------:R-:W-:Y:S04]  /*2660*/  BSSY.RECONVERGENT B0, `(.L_x_1576) ;  /* 0x0000014000007945 */ /* 0x000fe80003800200 */
[----:B------:R-:W-:Y:S05]  /*2670*/  @P1 BRA `(.L_x_1577) ;  /* 0x0000000000481947 */ /* 0x000fea0003800000 */
[----:B------:R-:W0:Y:S01]  /*2680*/  LDC.64 R28, c[0x0][0x3e0] ;  /* 0x0000f800ff1c7b82 */ /* 0x000e220000000a00 */
        /* <DEDUP_REMOVED lines=8> */
[----:B------:R-:W-:Y:S02]  /*2710*/  IMAD.MOV.U32 R9, RZ, RZ, 0x65 ;  /* 0x00000065ff097424 */ /* 0x000fe400078e00ff */
[----:B------:R-:W-:Y:S01]  /*2720*/  IMAD.MOV.U32 R47, RZ, RZ, RZ ;  /* 0x000000ffff2f7224 */ /* 0x000fe200078e00ff */
[----:B0-----:R0:W-:Y:S04]  /*2730*/  ST.E.128.STRONG.GPU desc[UR8][R28.64+0x600], R12 ;  /* 0x0006000c1c007985 */ /* 0x0011e8000c10fd08 */
[----:B------:R0:W-:Y:S04]  /*2740*/  ST.E.128.STRONG.GPU desc[UR8][R28.64+0x610], R32 ;  /* 0x000610201c007985 */ /* 0x0001e8000c10fd08 */
[----:B------:R0:W-:Y:S01]  /*2750*/  ST.E.128.STRONG.GPU desc[UR8][R28.64+0x620], R24 ;  /* 0x000620181c007985 */ /* 0x0001e2000c10fd08 */
[----:B------:R-:W-:Y:S06]  /*2760*/  MEMBAR.ALL.GPU ;  /* 0x0000000000007992 */ /* 0x000fec000000a000 */
[----:B------:R-:W-:-:S00]  /*2770*/  ERRBAR ;  /* 0x00000000000079ab */ /* 0x000fc00000000000 */
[----:B------:R-:W-:Y:S06]  /*2780*/  CGAERRBAR ;  /* 0x00000000000075ab */ /* 0x000fec0000000000 */
[----:B-1----:R0:W-:Y:S02]  /*2790*/  ST.E.STRONG.GPU desc[UR8][R30.64+0x80], R9 ;  /* 0x000080091e007985 */ /* 0x0021e4000c10f908 */
.L_x_1577:
[----:B------:R-:W-:Y:S05]  /*27a0*/  BSYNC.RECONVERGENT B0 ;  /* 0x0000000000007941 */ /* 0x000fea0003800200 */
.L_x_1576:
[----:B------:R-:W-:Y:S05]  /*27b0*/  @!P6 BRA `(.L_x_1578) ;  /* 0x0000000c0060e947 */ /* 0x000fea0003800000 */
[----:B------:R-:W-:Y:S01]  /*27c0*/  BAR.SYNC.DEFER_BLOCKING 0x0 ;  /* 0x0000000000007b1d */ /* 0x000fe20000010000 */
[----:B------:R-:W-:Y:S02]  /*27d0*/  ISETP.NE.AND P2, PT, R2, RZ, PT ;  /* 0x000000ff0200720c */ /* 0x000fe40003f45270 */
[----:B------:R-:W-:Y:S02]  /*27e0*/  ISETP.NE.AND P0, PT, R16, R17, PT ;  /* 0x000000111000720c */ /* 0x000fe40003f05270 */
[----:B------:R-:W-:-:S09]  /*27f0*/  ISETP.GE.U32.AND P1, PT, R19, R12, PT ;  /* 0x0000000c1300720c */ /* 0x000fd20003f26070 */
        /* <DEDUP_REMOVED lines=9> */
[----:B------:R-:W-:Y:S05]  /*2890*/  @P1 EXIT ;  /* 0x000000000000194d */ /* 0x000fea0003800000 */
[----:B-1----:R-:W-:Y:S01]  /*28a0*/  LOP3.LUT R3, RZ, R19, RZ, 0x33, !PT ;  /* 0x00000013ff037212 */ /* 0x002fe200078e33ff */
[----:B------:R-:W-:Y:S04]  /*28b0*/  BSSY.RECONVERGENT B0, `(.L_x_1579) ;  /* 0x0000026000007945 */ /* 0x000fe80003800200 */
[----:B------:R-:W-:-:S05]  /*28c0*/  IMAD.IADD R6, R12, 0x1, R3 ;  /* 0x000000010c067824 */ /* 0x000fca00078e0203 */
[C---:B------:R-:W-:Y:S02]  /*28d0*/  LOP3.LUT R2, R6.reuse, 0x300, RZ, 0xc0, !PT ;  /* 0x0000030006027812 */ /* 0x040fe400078ec0ff */
[----:B------:R-:W-:Y:S02]  /*28e0*/  ISETP.GE.U32.AND P1, PT, R6, 0x300, PT ;  /* 0x000003000600780c */ /* 0x000fe40003f26070 */
[----:B------:R-:W-:-:S13]  /*28f0*/  ISETP.NE.AND P0, PT, R2, 0x300, PT ;  /* 0x000003000200780c */ /* 0x000fda0003f05270 */
[----:B------:R-:W-:Y:S05]  /*2900*/  @!P0 BRA `(.L_x_1580) ;  /* 0x0000000000808947 */ /* 0x000fea0003800000 */
[----:B------:R-:W1:Y:S01]  /*2910*/  LDC.64 R2, c[0x0][0x3c0] ;  /* 0x0000f000ff027b82 */ /* 0x000e620000000a00 */
[----:B------:R-:W-:-:S05]  /*2920*/  LEA.HI R6, R6, 0x1, RZ, 0x18 ;  /* 0x0000000106067811 */ /* 0x000fca00078fc0ff */
[C---:B------:R-:W-:Y:S01]  /*2930*/  IMAD.SHL.U32 R7, R6.reuse, 0x100, RZ ;  /* 0x0000010006077824 */ /* 0x040fe200078e00ff */
[----:B------:R-:W-:Y:S01]  /*2940*/  LOP3.LUT R6, R6, 0x3, RZ, 0xc0, !PT ;  /* 0x0000000306067812 */ /* 0x000fe200078ec0ff */
[----:B------:R-:W2:Y:S03]  /*2950*/  LDC.64 R4, c[0x0][0x3b8] ;  /* 0x0000ee00ff047b82 */ /* 0x000ea60000000a00 */
[----:B------:R-:W-:Y:S01]  /*2960*/  LOP3.LUT R8, R7, 0x300, RZ, 0xc0, !PT ;  /* 0x0000030007087812 */ /* 0x000fe200078ec0ff */
[----:B------:R-:W-:Y:S02]  /*2970*/  IMAD.MOV R11, RZ, RZ, -R6 ;  /* 0x000000ffff0b7224 */ /* 0x000fe400078e0a06 */
[----:B-1----:R-:W-:-:S04]  /*2980*/  IMAD.WIDE.U32 R2, R19, 0x4, R2 ;  /* 0x0000000413027825 */ /* 0x002fc800078e0002 */
[----:B------:R-:W-:Y:S02]  /*2990*/  IMAD.MOV.U32 R16, RZ, RZ, R2 ;  /* 0x000000ffff107224 */ /* 0x000fe400078e0002 */
[C---:B------:R-:W-:Y:S02]  /*29a0*/  IMAD R2, R19.reuse, 0x30, R0 ;  /* 0x0000003013027824 */ /* 0x040fe400078e0200 */
[----:B--2---:R-:W-:-:S04]  /*29b0*/  IMAD.WIDE.U32 R4, R19, 0x10, R4 ;  /* 0x0000001013047825 */ /* 0x004fc800078e0004 */
[----:B------:R-:W-:Y:S02]  /*29c0*/  IMAD.MOV.U32 R17, RZ, RZ, R3 ;  /* 0x000000ffff117224 */ /* 0x000fe400078e0003 */
[----:B0-----:R-:W-:Y:S02]  /*29d0*/  IMAD.MOV.U32 R14, RZ, RZ, R4 ;  /* 0x000000ffff0e7224 */ /* 0x001fe400078e0004 */
[----:B------:R-:W-:Y:S02]  /*29e0*/  IMAD.MOV.U32 R15, RZ, RZ, R5 ;  /* 0x000000ffff0f7224 */ /* 0x000fe400078e0005 */
[----:B------:R-:W-:Y:S02]  /*29f0*/  IMAD.IADD R19, R19, 0x1, R8 ;  /* 0x0000000113137824 */ /* 0x000fe400078e0208 */
[----:B------:R-:W-:-:S07]  /*2a00*/  VIADD R10, R2, 0x20 ;  /* 0x00000020020a7836 */ /* 0x000fce0000000000 */
.L_x_1581:
[----:B-1----:R-:W0:Y:S01]  /*2a10*/  LDS.128 R4, [R10+-0x10] ;  /* 0xfffff0000a047984 */ /* 0x002e220000000c00 */
[----:B------:R-:W-:Y:S01]  /*2a20*/  IMAD.MOV.U32 R2, RZ, RZ, R14 ;  /* 0x000000ffff027224 */ /* 0x000fe200078e000e */
[----:B------:R-:W-:Y:S01]  /*2a30*/  IADD3 R14, P3, PT, R14, 0x1000, RZ ;  /* 0x000010000e0e7810 */ /* 0x000fe20007f7e0ff */
[----:B------:R-:W-:Y:S01]  /*2a40*/  IMAD.MOV.U32 R3, RZ, RZ, R15 ;  /* 0x000000ffff037224 */ /* 0x000fe200078e000f */
[----:B------:R1:W2:Y:S01]  /*2a50*/  LDS R13, [R10] ;  /* 0x000000000a0d7984 */ /* 0x0002a20000000800 */
[----:B------:R-:W-:Y:S01]  /*2a60*/  IMAD.MOV.U32 R8, RZ, RZ, R16 ;  /* 0x000000ffff087224 */ /* 0x000fe200078e0010 */
[----:B------:R-:W-:Y:S01]  /*2a70*/  IADD3 R16, P2, PT, R16, 0x400, RZ ;  /* 0x0000040010107810 */ /* 0x000fe20007f5e0ff */
[--C-:B------:R-:W-:Y:S02]  /*2a80*/  IMAD.MOV.U32 R9, RZ, RZ, R17.reuse ;  /* 0x000000ffff097224 */ /* 0x100fe400078e0011 */
[----:B------:R-:W-:Y:S02]  /*2a90*/  VIADD R11, R11, 0x1 ;  /* 0x000000010b0b7836 */ /* 0x000fe40000000000 */
[----:B------:R-:W-:-:S02]  /*2aa0*/  IMAD.X R17, RZ, RZ, R17, P2 ;  /* 0x000000ffff117224 */ /* 0x000fc400010e0611 */
[----:B-1----:R-:W-:Y:S01]  /*2ab0*/  VIADD R10, R10, 0x3000 ;  /* 0x000030000a0a7836 */ /* 0x002fe20000000000 */
[----:B------:R-:W-:Y:S01]  /*2ac0*/  ISETP.NE.AND P0, PT, R11, RZ, PT ;  /* 0x000000ff0b00720c */ /* 0x000fe20003f05270 */
[----:B------:R-:W-:Y:S01]  /*2ad0*/  IMAD.X R15, RZ, RZ, R15, P3 ;  /* 0x000000ffff0f7224 */ /* 0x000fe200018e060f */
[----:B0-----:R1:W-:Y:S04]  /*2ae0*/  STG.E.128 desc[UR8][R2.64], R4 ;  /* 0x0000000402007986 */ /* 0x0013e8000c101d08 */
[----:B--2---:R1:W-:Y:S07]  /*2af0*/  STG.E desc[UR8][R8.64], R13 ;  /* 0x0000000d08007986 */ /* 0x0043ee000c101908 */
[----:B------:R-:W-:Y:S05]  /*2b00*/  @P0 BRA `(.L_x_1581) ;  /* 0xfffffffc00c00947 */ /* 0x000fea000383ffff */
.L_x_1580:
[----:B------:R-:W-:Y:S05]  /*2b10*/  BSYNC.RECONVERGENT B0 ;  /* 0x0000000000007941 */ /* 0x000fea0003800200 */
.L_x_1579:
[----:B------:R-:W-:Y:S05]  /*2b20*/  @!P1 EXIT ;  /* 0x000000000000994d */ /* 0x000fea0003800000 */
[----:B-1----:R-:W1:Y:S01]  /*2b30*/  LDC.64 R2, c[0x0][0x3b8] ;  /* 0x0000ee00ff027b82 */ /* 0x002e620000000a00 */
[----:B------:R-:W-:Y:S01]  /*2b40*/  IMAD.IADD R6, R12, 0x1, -R19 ;  /* 0x000000010c067824 */ /* 0x000fe200078e0a13 */
[----:B------:R-:W-:Y:S01]  /*2b50*/  BSSY.RECONVERGENT B0, `(.L_x_1582) ;  /* 0x000005b000007945 */ /* 0x000fe20003800200 */
[----:B------:R-:W-:-:S03]  /*2b60*/  IMAD R0, R19, 0x30, R0 ;  /* 0x0000003013007824 */ /* 0x000fc600078e0200 */
[----:B------:R-:W-:Y:S01]  /*2b70*/  ISETP.GT.AND P1, PT, R6, 0xc00, PT ;  /* 0x00000c000600780c */ /* 0x000fe20003f24270 */
[----:B------:R-:W-:Y:S01]  /*2b80*/  VIADD R0, R0, 0x6010 ;  /* 0x0000601000007836 */ /* 0x000fe20000000000 */
[----:B------:R-:W2:Y:S01]  /*2b90*/  LDC.64 R4, c[0x0][0x3c0] ;  /* 0x0000f000ff047b82 */ /* 0x000ea20000000a00 */
[----:B-1----:R-:W-:-:S03]  /*2ba0*/  IMAD.WIDE.U32 R2, R19, 0x10, R2 ;  /* 0x0000001013027825 */ /* 0x002fc600078e0002 */
[----:B0-----:R-:W-:Y:S01]  /*2bb0*/  IADD3 R14, P0, PT, R2, 0x2000, RZ ;  /* 0x00002000020e7810 */ /* 0x001fe20007f1e0ff */
[----:B--2---:R-:W-:-:S04]  /*2bc0*/  IMAD.WIDE.U32 R4, R19, 0x4, R4 ;  /* 0x0000000413047825 */ /* 0x004fc800078e0004 */
[----:B------:R-:W-:Y:S01]  /*2bd0*/  IMAD.X R15, RZ, RZ, R3, P0 ;  /* 0x000000ffff0f7224 */ /* 0x000fe200000e0603 */
[----:B------:R-:W-:Y:S02]  /*2be0*/  IADD3 R2, P2, PT, R4, 0x800, RZ ;  /* 0x0000080004027810 */ /* 0x000fe40007f5e0ff */
[----:B------:R-:W-:-:S03]  /*2bf0*/  PLOP3.LUT P0, PT, PT, PT, PT, 0x80, 0x8 ;  /* 0x000000000008781c */ /* 0x000fc60003f0f070 */
[----:B------:R-:W-:Y:S01]  /*2c00*/  IMAD.X R3, RZ, RZ, R5, P2 ;  /* 0x000000ffff037224 */ /* 0x000fe200010e0605 */
[----:B------:R-:W-:Y:S09]  /*2c10*/  @!P1 BRA `(.L_x_1583) ;  /* 0x0000000400389947 */ /* 0x000ff20003800000 */
[----:B------:R-:W-:Y:S01]  /*2c20*/  PLOP3.LUT P0, PT, PT, PT, PT, 0x8, 0x80 ;  /* 0x000000000080781c */ /* 0x000fe20003f0e170 */
[----:B------:R-:W-:-:S12]  /*2c30*/  VIADD R16, R12, 0xfffff400 ;  /* 0xfffff4000c107836 */ /* 0x000fd80000000000 */
.L_x_1584:
[----:B------:R-:W0:Y:S01]  /*2c40*/  LDS.128 R20, [R0+-0x6000] ;  /* 0xffa0000000147984 */ /* 0x000e220000000c00 */
[----:B------:R-:W-:-:S03]  /*2c50*/  VIADD R19, R19, 0x1000 ;  /* 0x0000100013137836 */ /* 0x000fc60000000000 */
[----:B------:R-:W1:Y:S02]  /*2c60*/  LDS R17, [R0+-0x5ff0] ;  /* 0xffa0100000117984 */ /* 0x000e640000000800 */
[----:B------:R-:W-:Y:S02]  /*2c70*/  ISETP.GE.AND P1, PT, R19, R16, PT ;  /* 0x000000101300720c */ /* 0x000fe40003f26270 */
[----:B------:R-:W2:Y:S04]  /*2c80*/  LDS.128 R24, [R0+-0x3000] ;  /* 0xffd0000000187984 */ /* 0x000ea80000000c00 */
[----:B------:R-:W3:Y:S04]  /*2c90*/  LDS R29, [R0+-0x2ff0] ;  /* 0xffd01000001d7984 */ /* 0x000ee80000000800 */
[----:B------:R-:W4:Y:S04]  /*2ca0*/  LDS.128 R32, [R0] ;  /* 0x0000000000207984 */ /* 0x000f280000000c00 */
[----:B------:R-:W5:Y:S04]  /*2cb0*/  LDS R37, [R0+0x10] ;  /* 0x0000100000257984 */ /* 0x000f680000000800 */
[----:B------:R-:W5:Y:S04]  /*2cc0*/  LDS.128 R4, [R0+0x3000] ;  /* 0x0030000000047984 */ /* 0x000f680000000c00 */
[----:B------:R-:W5:Y:S04]  /*2cd0*/  LDS R13, [R0+0x3010] ;  /* 0x00301000000d7984 */ /* 0x000f680000000800 */
[----:B------:R-:W5:Y:S04]  /*2ce0*/  LDS.128 R8, [R0+0x6000] ;  /* 0x0060000000087984 */ /* 0x000f680000000c00 */
[----:B------:R-:W5:Y:S04]  /*2cf0*/  LDS R65, [R0+0x6010] ;  /* 0x0060100000417984 */ /* 0x000f680000000800 */
[----:B0-----:R-:W-:Y:S04]  /*2d00*/  STG.E.128 desc[UR8][R14.64+-0x2000], R20 ;  /* 0xffe000140e007986 */ /* 0x001fe8000c101d08 */
[----:B-1----:R-:W-:Y:S04]  /*2d10*/  STG.E desc[UR8][R2.64+-0x800], R17 ;  /* 0xfff8001102007986 */ /* 0x002fe8000c101908 */
[----:B------:R-:W0:Y:S04]  /*2d20*/  LDS.128 R20, [R0+0x9000] ;  /* 0x0090000000147984 */ /* 0x000e280000000c00 */
[----:B--2---:R-:W-:Y:S04]  /*2d30*/  STG.E.128 desc[UR8][R14.64+-0x1000], R24 ;  /* 0xfff000180e007986 */ /* 0x004fe8000c101d08 */
[----:B------:R-:W1:Y:S04]  /*2d40*/  LDS R67, [R0+0x9010] ;  /* 0x0090100000437984 */ /* 0x000e680000000800 */
[----:B------:R-:W2:Y:S04]  /*2d50*/  LDS.128 R24, [R0+0xc000] ;  /* 0x00c0000000187984 */ /* 0x000ea80000000c00 */
[----:B---3--:R-:W-:Y:S04]  /*2d60*/  STG.E desc[UR8][R2.64+-0x400], R29 ;  /* 0xfffc001d02007986 */ /* 0x008fe8000c101908 */
[----:B------:R-:W3:Y:S04]  /*2d70*/  LDS R17, [R0+0xc010] ;  /* 0x00c0100000117984 */ /* 0x000ee80000000800 */
[----:B------:R-:W3:Y:S04]  /*2d80*/  LDS.128 R28, [R0+0xf000] ;  /* 0x00f00000001c7984 */ /* 0x000ee80000000c00 */
[----:B----4-:R-:W-:Y:S04]  /*2d90*/  STG.E.128 desc[UR8][R14.64], R32 ;  /* 0x000000200e007986 */ /* 0x010fe8000c101d08 */
[----:B------:R-:W4:Y:S04]  /*2da0*/  LDS R69, [R0+0xf010] ;  /* 0x00f0100000457984 */ /* 0x000f280000000800 */
[----:B------:R-:W4:Y:S04]  /*2db0*/  LDS.128 R32, [R0+0x12000] ;  /* 0x0120000000207984 */ /* 0x000f280000000c00 */
[----:B-----5:R-:W-:Y:S04]  /*2dc0*/  STG.E desc[UR8][R2.64], R37 ;  /* 0x0000002502007986 */ /* 0x020fe8000c101908 */
[----:B------:R-:W5:Y:S04]  /*2dd0*/  LDS R71, [R0+0x12010] ;  /* 0x0120100000477984 */ /* 0x000f680000000800 */
[----:B------:R-:W5:Y:S04]  /*2de0*/  LDS.128 R36, [R0+0x15000] ;  /* 0x0150000000247984 */ /* 0x000f680000000c00 */
        /* <DEDUP_REMOVED lines=12> */
[----:B------:R0:W5:Y:S04]  /*2eb0*/  LDS R68, [R0+0x27010] ;  /* 0x0270100000447984 */ /* 0x0001680000000800 */
[----:B------:R1:W-:Y:S04]  /*2ec0*/  STG.E.128 desc[UR8][R14.64+0x1000], R4 ;  /* 0x001000040e007986 */ /* 0x0003e8000c101d08 */
[----:B------:R-:W-:Y:S01]  /*2ed0*/  STG.E desc[UR8][R2.64+0x400], R13 ;  /* 0x0004000d02007986 */ /* 0x000fe2000c101908 */
[----:B0-----:R-:W-:-:S03]  /*2ee0*/  VIADD R0, R0, 0x30000 ;  /* 0x0003000000007836 */ /* 0x001fc60000000000 */
[----:B------:R-:W-:Y:S04]  /*2ef0*/  STG.E.128 desc[UR8][R14.64+0x2000], R8 ;  /* 0x002000080e007986 */ /* 0x000fe8000c101d08 */
[----:B------:R-:W-:Y:S04]  /*2f00*/  STG.E desc[UR8][R2.64+0x800], R65 ;  /* 0x0008004102007986 */ /* 0x000fe8000c101908 */
[----:B------:R-:W-:Y:S01]  /*2f10*/  STG.E.128 desc[UR8][R14.64+0x3000], R20 ;  /* 0x003000140e007986 */ /* 0x000fe2000c101d08 */
[----:B-1----:R-:W-:-:S03]  /*2f20*/  IADD3 R6, P2, PT, R14, 0x10000, RZ ;  /* 0x000100000e067810 */ /* 0x002fc60007f5e0ff */
[----:B------:R-:W-:Y:S01]  /*2f30*/  STG.E desc[UR8][R2.64+0xc00], R67 ;  /* 0x000c004302007986 */ /* 0x000fe2000c101908 */
[----:B------:R-:W-:Y:S01]  /*2f40*/  IADD3 R4, P3, PT, R2, 0x4000, RZ ;  /* 0x0000400002047810 */ /* 0x000fe20007f7e0ff */
[----:B------:R-:W-:Y:S02]  /*2f50*/  IMAD.X R7, RZ, RZ, R15, P2 ;  /* 0x000000ffff077224 */ /* 0x000fe400010e060f */
[----:B--2---:R-:W-:Y:S02]  /*2f60*/  STG.E.128 desc[UR8][R14.64+0x4000], R24 ;  /* 0x004000180e007986 */ /* 0x004fe4000c101d08 */
[----:B------:R-:W-:Y:S02]  /*2f70*/  IMAD.X R5, RZ, RZ, R3, P3 ;  /* 0x000000ffff057224 */ /* 0x000fe400018e0603 */
[----:B---3--:R-:W-:Y:S04]  /*2f80*/  STG.E desc[UR8][R2.64+0x1000], R17 ;  /* 0x0010001102007986 */ /* 0x008fe8000c101908 */
[----:B------:R-:W-:Y:S04]  /*2f90*/  STG.E.128 desc[UR8][R14.64+0x5000], R28 ;  /* 0x0050001c0e007986 */ /* 0x000fe8000c101d08 */
[----:B----4-:R-:W-:Y:S04]  /*2fa0*/  STG.E desc[UR8][R2.64+0x1400], R69 ;  /* 0x0014004502007986 */ /* 0x010fe8000c101908 */
[----:B------:R-:W-:Y:S04]  /*2fb0*/  STG.E.128 desc[UR8][R14.64+0x6000], R32 ;  /* 0x006000200e007986 */ /* 0x000fe8000c101d08 */
[----:B-----5:R-:W-:Y:S04]  /*2fc0*/  STG.E desc[UR8][R2.64+0x1800], R71 ;  /* 0x0018004702007986 */ /* 0x020fe8000c101908 */
[----:B------:R-:W-:Y:S04]  /*2fd0*/  STG.E.128 desc[UR8][R14.64+0x7000], R36 ;  /* 0x007000240e007986 */ /* 0x000fe8000c101d08 */
[----:B------:R-:W-:Y:S04]  /*2fe0*/  STG.E desc[UR8][R2.64+0x1c00], R73 ;  /* 0x001c004902007986 */ /* 0x000fe8000c101908 */
        /* <DEDUP_REMOVED lines=11> */
[----:B------:R0:W-:Y:S02]  /*30a0*/  STG.E desc[UR8][R2.64+0x3400], R68 ;  /* 0x0034004402007986 */ /* 0x0001e4000c101908 */
[----:B0-----:R-:W-:-:S02]  /*30b0*/  IMAD.MOV.U32 R2, RZ, RZ, R4 ;  /* 0x000000ffff027224 */ /* 0x001fc400078e0004 */
[----:B------:R-:W-:Y:S02]  /*30c0*/  IMAD.MOV.U32 R14, RZ, RZ, R6 ;  /* 0x000000ffff0e7224 */ /* 0x000fe400078e0006 */
[----:B------:R-:W-:Y:S02]  /*30d0*/  IMAD.MOV.U32 R15, RZ, RZ, R7 ;  /* 0x000000ffff0f7224 */ /* 0x000fe400078e0007 */
[----:B------:R-:W-:Y:S01]  /*30e0*/  IMAD.MOV.U32 R3, RZ, RZ, R5 ;  /* 0x000000ffff037224 */ /* 0x000fe200078e0005 */
[----:B------:R-:W-:Y:S06]  /*30f0*/  @!P1 BRA `(.L_x_1584) ;  /* 0xfffffff800d09947 */ /* 0x000fec000383ffff */
.L_x_1583:
[----:B------:R-:W-:Y:S05]  /*3100*/  BSYNC.RECONVERGENT B0 ;  /* 0x0000000000007941 */ /* 0x000fea0003800200 */
.L_x_1582:
[----:B------:R-:W-:Y:S01]  /*3110*/  IMAD.IADD R4, R12, 0x1, -R19 ;  /* 0x000000010c047824 */ /* 0x000fe200078e0a13 */
[----:B------:R-:W-:Y:S04]  /*3120*/  BSSY.RECONVERGENT B0, `(.L_x_1585) ;  /* 0x000002e000007945 */ /* 0x000fe80003800200 */
[----:B------:R-:W-:-:S13]  /*3130*/  ISETP.GT.AND P1, PT, R4, 0x400, PT ;  /* 0x000004000400780c */ /* 0x000fda0003f24270 */
[----:B------:R-:W-:Y:S05]  /*3140*/  @!P1 BRA `(.L_x_1586) ;  /* 0x0000000000ac9947 */ /* 0x000fea0003800000 */
[----:B------:R-:W0:Y:S01]  /*3150*/  LDS.128 R4, [R0+-0x6000] ;  /* 0xffa0000000047984 */ /* 0x000e220000000c00 */
[----:B------:R-:W-:Y:S01]  /*3160*/  PLOP3.LUT P0, PT, PT, PT, PT, 0x8, 0x80 ;  /* 0x000000000080781c */ /* 0x000fe20003f0e170 */
[----:B------:R-:W-:Y:S02]  /*3170*/  VIADD R19, R19, 0x800 ;  /* 0x0000080013137836 */ /* 0x000fe40000000000 */
[----:B------:R-:W1:Y:S04]  /*3180*/  LDS R13, [R0+-0x5ff0] ;  /* 0xffa01000000d7984 */ /* 0x000e680000000800 */
        /* <DEDUP_REMOVED lines=14> */
[----:B0-----:R0:W-:Y:S04]  /*3270*/  STG.E.128 desc[UR8][R14.64+-0x2000], R4 ;  /* 0xffe000040e007986 */ /* 0x0011e8000c101d08 */
[----:B-1----:R-:W-:Y:S01]  /*3280*/  STG.E desc[UR8][R2.64+-0x800], R13 ;  /* 0xfff8000d02007986 */ /* 0x002fe2000c101908 */
[----:B--2---:R-:W-:-:S03]  /*3290*/  VIADD R0, R0, 0x18000 ;  /* 0x0001800000007836 */ /* 0x004fc60000000000 */
[----:B------:R-:W-:Y:S04]  /*32a0*/  STG.E.128 desc[UR8][R14.64+-0x1000], R8 ;  /* 0xfff000080e007986 */ /* 0x000fe8000c101d08 */
[----:B---3--:R-:W-:Y:S04]  /*32b0*/  STG.E desc[UR8][R2.64+-0x400], R17 ;  /* 0xfffc001102007986 */ /* 0x008fe8000c101908 */
[----:B----4-:R-:W-:Y:S01]  /*32c0*/  STG.E.128 desc[UR8][R14.64], R32 ;  /* 0x000000200e007986 */ /* 0x010fe2000c101d08 */
[----:B0-----:R-:W-:-:S03]  /*32d0*/  IADD3 R6, P1, PT, R14, 0x8000, RZ ;  /* 0x000080000e067810 */ /* 0x001fc60007f3e0ff */
[----:B-----5:R-:W-:Y:S01]  /*32e0*/  STG.E desc[UR8][R2.64], R45 ;  /* 0x0000002d02007986 */ /* 0x020fe2000c101908 */
[----:B------:R-:W-:Y:S01]  /*32f0*/  IADD3 R4, P2, PT, R2, 0x2000, RZ ;  /* 0x0000200002047810 */ /* 0x000fe20007f5e0ff */
[----:B------:R-:W-:Y:S02]  /*3300*/  IMAD.X R7, RZ, RZ, R15, P1 ;  /* 0x000000ffff077224 */ /* 0x000fe400008e060f */
[----:B------:R-:W-:Y:S02]  /*3310*/  STG.E.128 desc[UR8][R14.64+0x1000], R28 ;  /* 0x0010001c0e007986 */ /* 0x000fe4000c101d08 */
[----:B------:R-:W-:Y:S02]  /*3320*/  IMAD.X R5, RZ, RZ, R3, P2 ;  /* 0x000000ffff057224 */ /* 0x000fe400010e0603 */
        /* <DEDUP_REMOVED lines=12> */
[----:B------:R-:W-:-:S07]  /*33f0*/  IMAD.MOV.U32 R3, RZ, RZ, R5 ;  /* 0x000000ffff037224 */ /* 0x000fce00078e0005 */
.L_x_1586:
[----:B------:R-:W-:Y:S05]  /*3400*/  BSYNC.RECONVERGENT B0 ;  /* 0x0000000000007941 */ /* 0x000fea0003800200 */
.L_x_1585:
[----:B------:R-:W-:-:S13]  /*3410*/  ISETP.LT.OR P0, PT, R19, R12, P0 ;  /* 0x0000000c1300720c */ /* 0x000fda0000701670 */
[----:B------:R-:W-:Y:S05]  /*3420*/  @!P0 EXIT ;  /* 0x000000000000894d */ /* 0x000fea0003800000 */
[----:B------:R-:W0:Y:S04]  /*3430*/  LDS.128 R4, [R0+-0x6000] ;  /* 0xffa0000000047984 */ /* 0x000e280000000c00 */
[----:B------:R-:W1:Y:S04]  /*3440*/  LDS R13, [R0+-0x5ff0] ;  /* 0xffa01000000d7984 */ /* 0x000e680000000800 */
[----:B------:R-:W2:Y:S04]  /*3450*/  LDS.128 R8, [R0+-0x3000] ;  /* 0xffd0000000087984 */ /* 0x000ea80000000c00 */
[----:B------:R-:W3:Y:S04]  /*3460*/  LDS R25, [R0+-0x2ff0] ;  /* 0xffd0100000197984 */ /* 0x000ee80000000800 */
[----:B------:R-:W4:Y:S04]  /*3470*/  LDS.128 R16, [R0] ;  /* 0x0000000000107984 */ /* 0x000f280000000c00 */
[----:B------:R-:W5:Y:S04]  /*3480*/  LDS R27, [R0+0x10] ;  /* 0x00001000001b7984 */ /* 0x000f680000000800 */
[----:B------:R-:W5:Y:S04]  /*3490*/  LDS.128 R20, [R0+0x3000] ;  /* 0x0030000000147984 */ /* 0x000f680000000c00 */
[----:B------:R-:W5:Y:S04]  /*34a0*/  LDS R29, [R0+0x3010] ;  /* 0x00301000001d7984 */ /* 0x000f680000000800 */
[----:B0-----:R-:W-:Y:S04]  /*34b0*/  STG.E.128 desc[UR8][R14.64+-0x2000], R4 ;  /* 0xffe000040e007986 */ /* 0x001fe8000c101d08 */
[----:B-1----:R-:W-:Y:S04]  /*34c0*/  STG.E desc[UR8][R2.64+-0x800], R13 ;  /* 0xfff8000d02007986 */ /* 0x002fe8000c101908 */
[----:B--2---:R-:W-:Y:S04]  /*34d0*/  STG.E.128 desc[UR8][R14.64+-0x1000], R8 ;  /* 0xfff000080e007986 */ /* 0x004fe8000c101d08 */
[----:B---3--:R-:W-:Y:S04]  /*34e0*/  STG.E desc[UR8][R2.64+-0x400], R25 ;  /* 0xfffc001902007986 */ /* 0x008fe8000c101908 */
[----:B----4-:R-:W-:Y:S04]  /*34f0*/  STG.E.128 desc[UR8][R14.64], R16 ;  /* 0x000000100e007986 */ /* 0x010fe8000c101d08 */
[----:B-----5:R-:W-:Y:S04]  /*3500*/  STG.E desc[UR8][R2.64], R27 ;  /* 0x0000001b02007986 */ /* 0x020fe8000c101908 */
[----:B------:R-:W-:Y:S04]  /*3510*/  STG.E.128 desc[UR8][R14.64+0x1000], R20 ;  /* 0x001000140e007986 */ /* 0x000fe8000c101d08 */
[----:B------:R-:W-:Y:S01]  /*3520*/  STG.E desc[UR8][R2.64+0x400], R29 ;  /* 0x0004001d02007986 */ /* 0x000fe2000c101908 */
[----:B------:R-:W-:Y:S05]  /*3530*/  EXIT ;  /* 0x000000000000794d */ /* 0x000fea0003800000 */
.L_x_1578:
[----:B------:R-:W-:Y:S02]  /*3540*/  ISETP.NE.AND P0, PT, R2, RZ, PT ;  /* 0x000000ff0200720c */ /* 0x000fe40003f05270 */
[----:B------:R-:W-:-:S11]  /*3550*/  ISETP.NE.AND P1, PT, R16, R17, PT ;  /* 0x000000111000720c */ /* 0x000fd60003f25270 */
[----:B------:R-:W1:Y:S08]  /*3560*/  @P0 LDC.64 R2, c[0x0][0x3b8] ;  /* 0x0000ee00ff020b82 */ /* 0x000e700000000a00 */
[----:B------:R-:W2:Y:S01]  /*3570*/  @P0 LDC.64 R10, c[0x0][0x3c0] ;  /* 0x0000f000ff0a0b82 */ /* 0x000ea20000000a00 */
[----:B-1----:R-:W-:-:S05]  /*3580*/  @P0 IMAD.WIDE R2, R47, 0x10, R2 ;  /* 0x000000102f020825 */ /* 0x002fca00078e0202 */
[----:B------:R1:W-:Y:S01]  /*3590*/  @P0 STG.E.128 desc[UR8][R2.64], R20 ;  /* 0x0000001402000986 */ /* 0x0003e2000c101d08 */
[----:B--2---:R-:W-:-:S05]  /*35a0*/  @P0 IMAD.WIDE R10, R47, 0x4, R10 ;  /* 0x000000042f0a0825 */ /* 0x004fca00078e020a */
[----:B------:R1:W-:Y:S01]  /*35b0*/  @P0 STG.E desc[UR8][R10.64], R8 ;  /* 0x000000080a000986 */ /* 0x0003e2000c101908 */
[----:B------:R-:W-:Y:S05]  /*35c0*/  @!P1 EXIT ;  /* 0x000000000000994d */ /* 0x000fea0003800000 */
[----:B-1----:R-:W1:Y:S08]  /*35d0*/  LDC.64 R2, c[0x0][0x3b8] ;  /* 0x0000ee00ff027b82 */ /* 0x002e700000000a00 */
[----:B0-----:R-:W0:Y:S01]  /*35e0*/  LDC.64 R8, c[0x0][0x3c0] ;  /* 0x0000f000ff087b82 */ /* 0x001e220000000a00 */
[----:B-1----:R-:W-:-:S05]  /*35f0*/  IMAD.WIDE R2, R37, 0x10, R2 ;  /* 0x0000001025027825 */ /* 0x002fca00078e0202 */
[----:B------:R-:W-:Y:S01]  /*3600*/  STG.E.128 desc[UR8][R2.64], R4 ;  /* 0x0000000402007986 */ /* 0x000fe2000c101d08 */
[----:B0-----:R-:W-:-:S05]  /*3610*/  IMAD.WIDE R8, R37, 0x4, R8 ;  /* 0x0000000425087825 */ /* 0x001fca00078e0208 */
[----:B------:R-:W-:Y:S01]  /*3620*/  STG.E desc[UR8][R8.64], R41 ;  /* 0x0000002908007986 */ /* 0x000fe2000c101908 */
[----:B------:R-:W-:Y:S05]  /*3630*/  EXIT ;  /* 0x000000000000794d */ /* 0x000fea0003800000 */
.L_x_1557:
[----:B------:R-:W0:Y:S01]  /*3640*/  S2R R18, SR_TID.X ;  /* 0x0000000000127919 */ /* 0x000e220000002100 */
[----:B------:R-:W1:Y:S01]  /*3650*/  LDC.64 R2, c[0x0][0x380] ;  /* 0x0000e000ff027b82 */ /* 0x000e620000000a00 */
[----:B------:R-:W2:Y:S01]  /*3660*/  S2R R6, SR_CgaCtaId ;  /* 0x0000000000067919 */ /* 0x000ea20000008800 */
[----:B------:R-:W3:Y:S01]  /*3670*/  S2R R19, SR_LANEID ;  /* 0x0000000000137919 */ /* 0x000ee20000000000 */
[----:B------:R-:W-:-:S05]  /*3680*/  MOV R23, 0x400 ;  /* 0x0000040000177802 */ /* 0x000fca0000000f00 */
[----:B------:R-:W4:Y:S08]  /*3690*/  LDC.64 R24, c[0x0][0x388] ;  /* 0x0000e200ff187b82 */ /* 0x000f300000000a00 */
[----:B------:R-:W4:Y:S01]  /*36a0*/  LDC.64 R28, c[0x0][0x390] ;  /* 0x0000e400ff1c7b82 */ /* 0x000f220000000a00 */
[----:B------:R-:W-:-:S07]  /*36b0*/  IMAD.MOV.U32 R21, RZ, RZ, RZ ;  /* 0x000000ffff157224 */ /* 0x000fce00078e00ff */
[----:B------:R-:W4:Y:S01]  /*36c0*/  LDC.64 R30, c[0x0][0x3a0] ;  /* 0x0000e800ff1e7b82 */ /* 0x000f220000000a00 */
[----:B0-----:R-:W-:-:S05]  /*36d0*/  IMAD.SHL.U32 R0, R18, 0x2, RZ ;  /* 0x0000000212007824 */ /* 0x001fca00078e00ff */
[----:B------:R-:W-:-:S04]  /*36e0*/  LOP3.LUT R0, R0, 0x7c0, RZ, 0xc0, !PT ;  /* 0x000007c000007812 */ /* 0x000fc800078ec0ff */
[----:B------:R-:W-:-:S05]  /*36f0*/  LOP3.LUT R5, R0, 0x1f, R18, 0xf8, !PT ;  /* 0x0000001f00057812 */ /* 0x000fca00078ef812 */
[----:B------:R-:W-:-:S04]  /*3700*/  IMAD.IADD R7, R26, 0x1, R5 ;  /* 0x000000011a077824 */ /* 0x000fc800078e0205 */
[----:B-1----:R-:W-:-:S05]  /*3710*/  IMAD.WIDE.U32 R4, R7, 0x4, R2 ;  /* 0x0000000407047825 */ /* 0x002fca00078e0002 */
[----:B------:R-:W4:Y:S04]  /*3720*/  LDG.E.CONSTANT R9, desc[UR8][R4.64] ;  /* 0x0000000804097981 */ /* 0x000f28000c1e9900 */
[----:B------:R-:W4:Y:S01]  /*3730*/  LDG.E.CONSTANT R11, desc[UR8][R4.64+0x80] ;  /* 0x00008008040b7981 */ /* 0x000f22000c1e9900 */
[----:B--2---:R-:W-:Y:S01]  /*3740*/  LEA R23, R6, R23, 0x18 ;  /* 0x0000001706177211 */ /* 0x004fe200078ec0ff */
[----:B---3--:R-:W-:Y:S02]  /*3750*/  IMAD.IADD R15, R0, 0x1, R19 ;  /* 0x00000001000f7824 */ /* 0x008fe400078e0213 */
[----:B----4-:R-:W-:-:S04]  /*3760*/  IMAD.WIDE.U32 R24, R7, 0x4, R24 ;  /* 0x0000000407187825 */ /* 0x010fc800078e0018 */
[----:B------:R-:W-:-:S04]  /*3770*/  IMAD R14, R15, 0x4, R23 ;  /* 0x000000040f0e7824 */ /* 0x000fc800078e0217 */
[----:B------:R-:W-:Y:S01]  /*3780*/  IMAD R20, R19, 0x4, R14 ;  /* 0x0000000413147824 */ /* 0x000fe200078e020e */
[----:B------:R0:W-:Y:S04]  /*3790*/  STS [R14], R9 ;  /* 0x000000090e007388 */ /* 0x0001e80000000800 */
[----:B------:R0:W-:Y:S01]  /*37a0*/  STS [R14+0x80], R11 ;  /* 0x0000800b0e007388 */ /* 0x0001e20000000800 */
[----:B------:R-:W-:-:S03]  /*37b0*/  NOP ;  /* 0x0000000000007918 */ /* 0x000fc60000000000 */
[----:B------:R0:W1:Y:S01]  /*37c0*/  LDS.64 R16, [R20] ;  /* 0x0000000014107984 */ /* 0x0000620000000a00 */
[----:B------:R-:W-:Y:S06]  /*37d0*/  BAR.SYNC.DEFER_BLOCKING 0x0 ;  /* 0x0000000000007b1d */ /* 0x000fec0000010000 */
[----:B------:R-:W2:Y:S01]  /*37e0*/  LDG.E R5, desc[UR8][R24.64] ;  /* 0x0000000818057981 */ /* 0x000ea2000c1e1900 */
[----:B------:R-:W-:Y:S01]  /*37f0*/  ISETP.NE.AND P0, PT, R18, RZ, PT ;  /* 0x000000ff1200720c */ /* 0x000fe20003f05270 */
[----:B--2---:R-:W-:-:S06]  /*3800*/  IMAD.WIDE R28, R5, 0x8, R28 ;  /* 0x00000008051c7825 */ /* 0x004fcc00078e021c */
[----:B------:R-:W2:Y:S06]  /*3810*/  LDG.E.64 R28, desc[UR8][R28.64] ;  /* 0x000000081c1c7981 */ /* 0x000eac000c1e1b00 */
[----:B------:R-:W-:-:S05]  /*3820*/  @!P0 IMAD.WIDE.U32 R26, R26, 0x4, R2 ;  /* 0x000000041a1a8825 */ /* 0x000fca00078e0002 */
[----:B------:R0:W5:Y:S01]  /*3830*/  @!P0 LDG.E.CONSTANT R21, desc[UR8][R26.64+-0x4] ;  /* 0xfffffc081a158981 */ /* 0x000162000c1e9900 */
[----:B------:R-:W-:Y:S01]  /*3840*/  BSSY.RECONVERGENT B2, `(.L_x_1587) ;  /* 0x000001d000027945 */ /* 0x000fe20003800200 */
[----:B------:R-:W-:Y:S01]  /*3850*/  IMAD.WIDE.U32 R30, R7, 0x4, R30 ;  /* 0x00000004071e7825 */ /* 0x000fe200078e001e */
[----:B--2---:R-:W-:-:S14]  /*3860*/  DSETP.NEU.AND P0, PT, |R28|, +INF , PT ;  /* 0x7ff000001c00742a */ /* 0x004fdc0003f0d200 */
[----:B------:R-:W-:Y:S01]  /*3870*/  @!P0 DMUL R2, RZ, R28 ;  /* 0x0000001cff028228 */ /* 0x000fe20000000000 */
[----:B------:R-:W-:Y:S01]  /*3880*/  @!P0 IMAD.MOV.U32 R0, RZ, RZ, 0x1 ;  /* 0x00000001ff008424 */ /* 0x000fe200078e00ff */
[----:B01----:R-:W-:Y:S09]  /*3890*/  @!P0 BRA `(.L_x_1588) ;  /* 0x00000000005c8947 */ /* 0x003ff20003800000 */
        /* <DEDUP_REMOVED lines=21> */
.L_x_1590:
[----:B------:R-:W-:Y:S05]  /*39f0*/  BSYNC.RECONVERGENT B3 ;  /* 0x0000000000037941 */ /* 0x000fea0003800200 */
.L_x_1589:
[----:B------:R-:W-:-:S07]  /*3a00*/  VIADD R0, R4, 0x1 ;  /* 0x0000000104007836 */ /* 0x000fce0000000000 */
.L_x_1588:
[----:B------:R-:W-:Y:S05]  /*3a10*/  BSYNC.RECONVERGENT B2 ;  /* 0x0000000000027941 */ /* 0x000fea0003800200 */
.L_x_1587:
        /* <DEDUP_REMOVED lines=54> */
[----:B------:R-:W-:-:S07]  /*3d80*/  IMAD.MOV.U32 R0, RZ, RZ, R4 ;  /* 0x000000ffff007224 */ /* 0x000fce00078e0004 */
.L_x_1592:
[----:B------:R-:W-:Y:S05]  /*3d90*/  BSYNC.RECONVERGENT B2 ;  /* 0x0000000000027941 */ /* 0x000fea0003800200 */
.L_x_1591:
        /* <DEDUP_REMOVED lines=58> */
.L_x_1596:
[----:B------:R-:W-:Y:S05]  /*4140*/  BSYNC.RECONVERGENT B3 ;  /* 0x0000000000037941 */ /* 0x000fea0003800200 */
.L_x_1595:
[----:B------:R-:W-:Y:S01]  /*4150*/  VIADD R0, R4, 0x1 ;  /* 0x0000000104007836 */ /* 0x000fe20000000000 */
[----:B------:R-:W-:Y:S06]  /*4160*/  BRA `(.L_x_1597) ;  /* 0x0000000000087947 */ /* 0x000fec0003800000 */
.L_x_1594:
[----:B------:R-:W-:Y:S01]  /*4170*/  DMUL R2, RZ, R32 ;  /* 0x00000020ff027228 */ /* 0x000fe20000000000 */
[----:B------:R-:W-:-:S10]  /*4180*/  IMAD.MOV.U32 R0, RZ, RZ, 0x1 ;  /* 0x00000001ff007424 */ /* 0x000fd400078e00ff */
.L_x_1597:
[----:B------:R-:W-:Y:S05]  /*4190*/  BSYNC.RECONVERGENT B2 ;  /* 0x0000000000027941 */ /* 0x000fea0003800200 */
.L_x_1593:
        /* <DEDUP_REMOVED lines=52> */
[----:B-----5:R-:W-:Y:S05]  /*44e0*/  CALL.REL.NOINC `($_ZN6thrust24THRUST_300001_SM_1000_NS8cuda_cub4core6detail13_kernel_agentINS1_15__reduce_by_key16ReduceByKeyAgentINS0_6detail15normal_iteratorINS0_10device_ptrIiEEEENS0_12zip_iteratorIN4cuda3std3__45tupleIJNS0_18transform_iteratorIN12Trajectories21PhaseToComplexFunctorENS0_20permutation_iteratorINS9_IdEESB_EENS0_11use_defaultESN_EESB_EEEEENS0_16discard_iteratorISN_EENSC_INSG_IJNS8_INS9_I7double2EEEESB_EEEEENSF_8equal_toIiEENSI_21ReduceComplexAndIndexEPiiEEJSB_SQ_SS_SX_S11_N3cub18CUB_300001_SM_100024ReduceByKeyScanTileStateINSG_IJST_iEEEiLb0EEESZ_S10_iiEEEvDpT0_$__internal_trig_reduction_slowpathd) ;  /* 0x0000018400947944 */ /* 0x020fea0003c00000 */
[----:B------:R-:W-:Y:S05]  /*44f0*/  BSYNC.RECONVERGENT B3 ;  /* 0x0000000000037941 */ /* 0x000fea0003800200 */
.L_x_1601:
[----:B------:R-:W-:Y:S01]  /*4500*/  IMAD.MOV.U32 R0, RZ, RZ, R4 ;  /* 0x000000ffff007224 */ /* 0x000fe200078e0004 */
[----:B------:R-:W-:Y:S06]  /*4510*/  BRA `(.L_x_1600) ;  /* 0x0000000000087947 */ /* 0x000fec0003800000 */
.L_x_1599:
[----:B------:R-:W-:Y:S01]  /*4520*/  DMUL R2, RZ, R32 ;  /* 0x00000020ff027228 */ /* 0x000fe20000000000 */
[----:B------:R-:W-:-:S10]  /*4530*/  IMAD.MOV.U32 R0, RZ, RZ, RZ ;  /* 0x000000ffff007224 */ /* 0x000fd400078e00ff */
.L_x_1600:
[----:B------:R-:W-:Y:S05]  /*4540*/  BSYNC.RECONVERGENT B2 ;  /* 0x0000000000027941 */ /* 0x000fea0003800200 */
.L_x_1598:
        /* <DEDUP_REMOVED lines=8> */
[----:B------:R0:W2:Y:S01]  /*45d0*/  LDG.E.128.CONSTANT R36, desc[UR8][R32.64+0x20] ;  /* 0x0000200820247981 */ /* 0x0000a2000c1e9d00 */
[----:B------:R-:W-:Y:S01]  /*45e0*/  LOP3.LUT R13, R0, 0x1, RZ, 0xc0, !PT ;  /* 0x00000001000d7812 */ /* 0x000fe200078ec0ff */
[----:B------:R-:W-:-:S03]  /*45f0*/  IMAD.MOV.U32 R42, RZ, RZ, 0x20fd8164 ;  /* 0x20fd8164ff2a7424 */ /* 0x000fc600078e00ff */
[----:B------:R-:W-:Y:S01]  /*4600*/  ISETP.NE.U32.AND P0, PT, R13, 0x1, PT ;  /* 0x000000010d00780c */ /* 0x000fe20003f05070 */
[----:B------:R-:W-:Y:S01]  /*4610*/  IMAD.MOV.U32 R13, RZ, RZ, 0x3da8ff83 ;  /* 0x3da8ff83ff0d7424 */ /* 0x000fe200078e00ff */
[----:B------:R-:W-:Y:S02]  /*4620*/  DMUL R40, R2, R2 ;  /* 0x0000000202287228 */ /* 0x000fe40000000000 */
[----:B------:R-:W-:Y:S02]  /*4630*/  FSEL R42, R42, -8.06006814911005101289e+34, !P0 ;  /* 0xf9785eba2a2a7808 */ /* 0x000fe40004000000 */
[----:B------:R-:W-:Y:S01]  /*4640*/  FSEL R43, -R13, 0.11223486810922622681, !P0 ;  /* 0x3de5db650d2b7808 */ /* 0x000fe20004000100 */
[----:B0-----:R-:W-:Y:S01]  /*4650*/  IMAD R33, R15, 0x1c, R14 ;  /* 0x0000001c0f217824 */ /* 0x001fe200078e020e */
[----:B------:R-:W-:Y:S01]  /*4660*/  CS2R R14, SRZ ;  /* 0x00000000000e7805 */ /* 0x000fe2000001ff00 */
[----:B------:R-:W-:Y:S01]  /*4670*/  IMAD.MOV.U32 R13, RZ, RZ, RZ ;  /* 0x000000ffff0d7224 */ /* 0x000fe200078e00ff */
[----:B------:R-:W-:-:S04]  /*4680*/  CS2R R30, SRZ ;  /* 0x00000000001e7805 */ /* 0x000fc8000001ff00 */
[----:B-----5:R-:W-:Y:S01]  /*4690*/  STS.128 [R33+0x10], R12 ;  /* 0x0000100c21007388 */ /* 0x020fe20000000c00 */
        /* <DEDUP_REMOVED lines=11> */
[----:B------:R-:W-:Y:S02]  /*4750*/  FSEL R5, R5, R3, !P0 ;  /* 0x0000000305057208 */ /* 0x000fe40004000000 */
[----:B------:R-:W-:-:S04]  /*4760*/  LOP3.LUT P0, RZ, R0, 0x2, RZ, 0xc0, !PT ;  /* 0x0000000200ff7812 */ /* 0x000fc8000780c0ff */
[----:B------:R-:W-:Y:S01]  /*4770*/  DADD R2, RZ, -R4 ;  /* 0x00000000ff027229 */ /* 0x000fe20000000804 */
[----:B------:R-:W-:Y:S01]  /*4780*/  LOP3.LUT R0, R18, 0x3e0, RZ, 0xc0, !PT ;  /* 0x000003e012007812 */ /* 0x000fe200078ec0ff */
[----:B------:R-:W-:Y:S02]  /*4790*/  IMAD.MOV.U32 R8, RZ, RZ, R26 ;  /* 0x000000ffff087224 */ /* 0x000fe400078e001a */
[----:B------:R-:W-:Y:S02]  /*47a0*/  IMAD.MOV.U32 R9, RZ, RZ, R27 ;  /* 0x000000ffff097224 */ /* 0x000fe400078e001b */
[----:B------:R-:W-:Y:S02]  /*47b0*/  IMAD.IADD R7, R0, 0x1, R19 ;  /* 0x0000000100077824 */ /* 0x000fe400078e0213 */
[----:B------:R-:W-:Y:S02]  /*47c0*/  IMAD.MOV.U32 R11, RZ, RZ, R29 ;  /* 0x000000ffff0b7224 */ /* 0x000fe400078e001d */
[----:B------:R-:W-:Y:S01]  /*47d0*/  IMAD.MOV.U32 R10, RZ, RZ, R22 ;  /* 0x000000ffff0a7224 */ /* 0x000fe200078e0016 */
[----:B------:R-:W-:Y:S01]  /*47e0*/  FSEL R26, R4, R2, !P0 ;  /* 0x00000002041a7208 */ /* 0x000fe20004000000 */
[----:B------:R-:W-:Y:S01]  /*47f0*/  IMAD.MOV.U32 R29, RZ, RZ, RZ ;  /* 0x000000ffff1d7224 */ /* 0x000fe200078e00ff */
[----:B------:R-:W-:Y:S01]  /*4800*/  FSEL R27, R5, R3, !P0 ;  /* 0x00000003051b7208 */ /* 0x000fe20004000000 */
        /* <DEDUP_REMOVED lines=9> */
[C---:B------:R-:W-:Y:S01]  /*48a0*/  IMAD R0, R18.reuse, 0x4, R23 ;  /* 0x0000000412007824 */ /* 0x040fe200078e0217 */
[----:B------:R-:W-:Y:S01]  /*48b0*/  BAR.SYNC.DEFER_BLOCKING 0x0 ;  /* 0x0000000000007b1d */ /* 0x000fe20000010000 */
[----:B------:R-:W-:-:S05]  /*48c0*/  ISETP.NE.AND P0, PT, R18, RZ, PT ;  /* 0x000000ff1200720c */ /* 0x000fca0003f05270 */
[----:B------:R-:W-:Y:S02]  /*48d0*/  STS [R0+0x660], R17 ;  /* 0x0006601100007388 */ /* 0x000fe40000000800 */
[----:B------:R-:W-:Y:S06]  /*48e0*/  BAR.SYNC.DEFER_BLOCKING 0x0 ;  /* 0x0000000000007b1d */ /* 0x000fec0000010000 */
[----:B0-----:R-:W-:Y:S01]  /*48f0*/  DADD R8, R12, R4 ;  /* 0x000000000c087229 */ /* 0x001fe20000000004 */
[----:B------:R-:W0:Y:S01]  /*4900*/  @P0 LDS R21, [R0+0x65c] ;  /* 0x00065c0000150984 */ /* 0x000e220000000800 */
[----:B------:R-:W-:-:S08]  /*4910*/  DADD R10, R14, R6 ;  /* 0x000000000e0a7229 */ /* 0x000fd00000000006 */
[----:B------:R-:W-:Y:S02]  /*4920*/  FSEL R20, R4, R8, P1 ;  /* 0x0000000804147208 */ /* 0x000fe40000800000 */
[----:B------:R-:W-:Y:S02]  /*4930*/  FSEL R35, R5, R9, P1 ;  /* 0x0000000905237208 */ /* 0x000fe40000800000 */
[----:B------:R-:W-:Y:S02]  /*4940*/  FSEL R32, R6, R10, P1 ;  /* 0x0000000a06207208 */ /* 0x000fe40000800000 */
[----:B------:R-:W-:Y:S01]  /*4950*/  FSEL R33, R7, R11, P1 ;  /* 0x0000000b07217208 */ /* 0x000fe20000800000 */
[----:B------:R-:W-:Y:S04]  /*4960*/  SHFL.UP PT, R4, R20, 0x1, RZ ;  /* 0x0420000014047989 */ /* 0x000fe800000e00ff */
[----:B------:R-:W1:Y:S04]  /*4970*/  SHFL.UP PT, R5, R35, 0x1, RZ ;  /* 0x0420000023057989 */ /* 0x000e6800000e00ff */
[----:B------:R-:W-:Y:S04]  /*4980*/  SHFL.UP PT, R6, R32, 0x1, RZ ;  /* 0x0420000020067989 */ /* 0x000fe800000e00ff */
[----:B------:R-:W2:Y:S01]  /*4990*/  SHFL.UP PT, R7, R33, 0x1, RZ ;  /* 0x0420000021077989 */ /* 0x000ea200000e00ff */
[----:B------:R-:W-:-:S02]  /*49a0*/  IMAD.MOV.U32 R8, RZ, RZ, R20 ;  /* 0x000000ffff087224 */ /* 0x000fc400078e0014 */
[----:B------:R-:W-:Y:S01]  /*49b0*/  IMAD.MOV.U32 R9, RZ, RZ, R35 ;  /* 0x000000ffff097224 */ /* 0x000fe200078e0023 */
[----:B0-----:R-:W-:Y:S01]  /*49c0*/  ISETP.NE.AND P0, PT, R21, R16, PT ;  /* 0x000000101500720c */ /* 0x001fe20003f05270 */
[----:B------:R-:W-:-:S03]  /*49d0*/  IMAD.MOV.U32 R2, RZ, RZ, 0x2 ;  /* 0x00000002ff027424 */ /* 0x000fc600078e00ff */
[----:B------:R-:W-:Y:S01]  /*49e0*/  SEL R0, RZ, 0x1, !P0 ;  /* 0x00000001ff007807 */ /* 0x000fe20004000000 */
[----:B-1----:R-:W-:-:S08]  /*49f0*/  DADD R4, R4, R8 ;  /* 0x0000000004047229 */ /* 0x002fd00000000008 */
[----:B------:R-:W-:Y:S02]  /*4a00*/  @!P0 IMAD.MOV R2, RZ, RZ, 0x1 ;  /* 0x00000001ff028424 */ /* 0x000fe400078e02ff */
[----:B------:R-:W-:Y:S01]  /*4a10*/  @!P1 IMAD.MOV R2, RZ, RZ, R0 ;  /* 0x000000ffff029224 */ /* 0x000fe200078e0200 */
[----:B--2---:R-:W-:Y:S01]  /*4a20*/  DADD R6, R6, R32 ;  /* 0x0000000006067229 */ /* 0x004fe20000000020 */
[----:B------:R-:W-:-:S03]  /*4a30*/  @!P1 VIMNMX R24, PT, PT, R3, R24, PT ;  /* 0x0000001803189248 */ /* 0x000fc60003fe0100 */
[----:B------:R-:W0:Y:S01]  /*4a40*/  SHFL.UP PT, R0, R2, 0x1, RZ ;  /* 0x0420000002007989 */ /* 0x000e2200000e00ff */
[----:B------:R-:W-:-:S03]  /*4a50*/  ISETP.NE.AND P0, PT, R2, RZ, PT ;  /* 0x000000ff0200720c */ /* 0x000fc60003f05270 */
[----:B------:R-:W1:Y:S01]  /*4a60*/  SHFL.UP PT, R11, R24, 0x1, RZ ;  /* 0x04200000180b7989 */ /* 0x000e6200000e00ff */
[----:B------:R-:W-:Y:S02]  /*4a70*/  @P2 FSEL R20, R4, R20, !P0 ;  /* 0x0000001404142208 */ /* 0x000fe40004000000 */
[----:B------:R-:W-:Y:S02]  /*4a80*/  @P2 FSEL R35, R5, R35, !P0 ;  /* 0x0000002305232208 */ /* 0x000fe40004000000 */
[----:B------:R-:W-:Y:S02]  /*4a90*/  @P2 FSEL R32, R6, R32, !P0 ;  /* 0x0000002006202208 */ /* 0x000fe40004000000 */
[----:B------:R-:W-:Y:S01]  /*4aa0*/  @P2 FSEL R33, R7, R33, !P0 ;  /* 0x0000002107212208 */ /* 0x000fe20004000000 */
[----:B------:R-:W-:Y:S04]  /*4ab0*/  SHFL.UP PT, R4, R20, 0x2, RZ ;  /* 0x0440000014047989 */ /* 0x000fe800000e00ff */
[----:B------:R-:W2:Y:S04]  /*4ac0*/  SHFL.UP PT, R5, R35, 0x2, RZ ;  /* 0x0440000023057989 */ /* 0x000ea800000e00ff */
[----:B------:R-:W-:Y:S04]  /*4ad0*/  SHFL.UP PT, R6, R32, 0x2, RZ ;  /* 0x0440000020067989 */ /* 0x000fe800000e00ff */
[----:B------:R-:W3:Y:S01]  /*4ae0*/  SHFL.UP PT, R7, R33, 0x2, RZ ;  /* 0x0440000021077989 */ /* 0x000ee200000e00ff */
[----:B0-----:R-:W-:Y:S01]  /*4af0*/  SEL R9, R0, RZ, P2 ;  /* 0x000000ff00097207 */ /* 0x001fe20001000000 */
[----:B------:R-:W-:-:S04]  /*4b00*/  IMAD.MOV.U32 R8, RZ, RZ, R20 ;  /* 0x000000ffff087224 */ /* 0x000fc800078e0014 */
[----:B------:R-:W-:Y:S01]  /*4b10*/  IMAD.IADD R2, R9, 0x1, R2 ;  /* 0x0000000109027824 */ /* 0x000fe200078e0202 */
[----:B-1----:R-:W-:Y:S01]  /*4b20*/  VIMNMX R11, PT, PT, R24, R11, PT ;  /* 0x0000000b180b7248 */ /* 0x002fe20003fe0100 */
[----:B------:R-:W-:Y:S01]  /*4b30*/  IMAD.MOV.U32 R9, RZ, RZ, R35 ;  /* 0x000000ffff097224 */ /* 0x000fe200078e0023 */
[----:B------:R-:W-:Y:S02]  /*4b40*/  ISETP.GE.AND P1, PT, R19, 0x2, PT ;  /* 0x000000021300780c */ /* 0x000fe40003f26270 */
[----:B------:R-:W0:Y:S01]  /*4b50*/  SHFL.UP PT, R0, R2, 0x2, RZ ;  /* 0x0440000002007989 */ /* 0x000e2200000e00ff */
[----:B------:R-:W-:Y:S02]  /*4b60*/  @P2 SEL R24, R11, R24, !P0 ;  /* 0x000000180b182207 */ /* 0x000fe40004000000 */
[----:B--2---:R-:W-:-:S03]  /*4b70*/  DADD R4, R4, R8 ;  /* 0x0000000004047229 */ /* 0x004fc60000000008 */
[----:B------:R-:W1:Y:S01]  /*4b80*/  SHFL.UP PT, R9, R24, 0x2, RZ ;  /* 0x0440000018097989 */ /* 0x000e6200000e00ff */
[----:B---3--:R-:W-:Y:S01]  /*4b90*/  DADD R6, R6, R32 ;  /* 0x0000000006067229 */ /* 0x008fe20000000020 */
[----:B------:R-:W-:-:S05]  /*4ba0*/  ISETP.NE.AND P0, PT, R2, RZ, PT ;  /* 0x000000ff0200720c */ /* 0x000fca0003f05270 */
        /* <DEDUP_REMOVED lines=8> */
[----:B0-----:R-:W-:-:S02]  /*4c30*/  SEL R11, R0, RZ, P1 ;  /* 0x000000ff000b7207 */ /* 0x001fc40000800000 */
[----:B-1----:R-:W-:-:S03]  /*4c40*/  VIMNMX R9, PT, PT, R24, R9, PT ;  /* 0x0000000918097248 */ /* 0x002fc60003fe0100 */
[----:B------:R-:W-:Y:S01]  /*4c50*/  IMAD.IADD R11, R2, 0x1, R11 ;  /* 0x00000001020b7824 */ /* 0x000fe200078e020b */
[----:B------:R-:W-:Y:S01]  /*4c60*/  @P1 SEL R24, R9, R24, !P0 ;  /* 0x0000001809181207 */ /* 0x000fe20004000000 */
[----:B------:R-:W-:-:S03]  /*4c70*/  IMAD.MOV.U32 R8, RZ, RZ, R20 ;  /* 0x000000ffff087224 */ /* 0x000fc600078e0014 */
[----:B------:R-:W0:Y:S01]  /*4c80*/  SHFL.UP PT, R0, R11, 0x4, RZ ;  /* 0x048000000b007989 */ /* 0x000e2200000e00ff */
[----:B------:R-:W-:Y:S01]  /*4c90*/  IMAD.MOV.U32 R9, RZ, RZ, R35 ;  /* 0x000000ffff097224 */ /* 0x000fe200078e0023 */
[----:B------:R-:W-:-:S05]  /*4ca0*/  ISETP.GE.AND P1, PT, R19, 0x4, PT ;  /* 0x000000041300780c */ /* 0x000fca0003f26270 */
[----:B--2---:R-:W-:Y:S01]  /*4cb0*/  DADD R4, R4, R8 ;  /* 0x0000000004047229 */ /* 0x004fe20000000008 */
[----:B------:R-:W1:Y:S01]  /*4cc0*/  SHFL.UP PT, R9, R24, 0x4, RZ ;  /* 0x0480000018097989 */ /* 0x000e6200000e00ff */
[----:B---3--:R-:W-:Y:S01]  /*4cd0*/  DADD R6, R6, R32 ;  /* 0x0000000006067229 */ /* 0x008fe20000000020 */
[----:B------:R-:W-:-:S07]  /*4ce0*/  ISETP.NE.AND P0, PT, R11, RZ, PT ;  /* 0x000000ff0b00720c */ /* 0x000fce0003f05270 */
[----:B------:R-:W-:Y:S02]  /*4cf0*/  @P1 FSEL R20, R4, R20, !P0 ;  /* 0x0000001404141208 */ /* 0x000fe40004000000 */
[----:B------:R-:W-:Y:S02]  /*4d00*/  @P1 FSEL R35, R5, R35, !P0 ;  /* 0x0000002305231208 */ /* 0x000fe40004000000 */
[----:B------:R-:W-:Y:S02]  /*4d10*/  @P1 FSEL R32, R6, R32, !P0 ;  /* 0x0000002006201208 */ /* 0x000fe40004000000 */
[----:B------:R-:W-:Y:S01]  /*4d20*/  @P1 FSEL R33, R7, R33, !P0 ;  /* 0x0000002107211208 */ /* 0x000fe20004000000 */
[----:B------:R-:W-:Y:S01]  /*4d30*/  SHFL.UP PT, R4, R20, 0x8, RZ ;  /* 0x0500000014047989 */ /* 0x000fe200000e00ff */
[----:B0-----:R-:W-:-:S03]  /*4d40*/  SEL R0, R0, RZ, P1 ;  /* 0x000000ff00007207 */ /* 0x001fc60000800000 */
[----:B------:R-:W-:Y:S04]  /*4d50*/  SHFL.UP PT, R6, R32, 0x8, RZ ;  /* 0x0500000020067989 */ /* 0x000fe800000e00ff */
[----:B------:R-:W0:Y:S04]  /*4d60*/  SHFL.UP PT, R7, R33, 0x8, RZ ;  /* 0x0500000021077989 */ /* 0x000e2800000e00ff */
[----:B------:R-:W2:Y:S01]  /*4d70*/  SHFL.UP PT, R5, R35, 0x8, RZ ;  /* 0x0500000023057989 */ /* 0x000ea200000e00ff */
[----:B------:R-:W-:Y:S01]  /*4d80*/  IMAD.IADD R0, R11, 0x1, R0 ;  /* 0x000000010b007824 */ /* 0x000fe200078e0200 */
[----:B-1----:R-:W-:-:S04]  /*4d90*/  VIMNMX R9, PT, PT, R24, R9, PT ;  /* 0x0000000918097248 */ /* 0x002fc80003fe0100 */
[----:B------:R-:W1:Y:S01]  /*4da0*/  SHFL.UP PT, R2, R0, 0x8, RZ ;  /* 0x0500000000027989 */ /* 0x000e6200000e00ff */
[----:B------:R-:W-:Y:S01]  /*4db0*/  @P1 SEL R24, R9, R24, !P0 ;  /* 0x0000001809181207 */ /* 0x000fe20004000000 */
[----:B------:R-:W-:Y:S01]  /*4dc0*/  IMAD.MOV.U32 R8, RZ, RZ, R20 ;  /* 0x000000ffff087224 */ /* 0x000fe200078e0014 */
[----:B------:R-:W-:Y:S01]  /*4dd0*/  ISETP.GE.AND P1, PT, R19, 0x8, PT ;  /* 0x000000081300780c */ /* 0x000fe20003f26270 */
[----:B------:R-:W-:Y:S02]  /*4de0*/  IMAD.MOV.U32 R9, RZ, RZ, R35 ;  /* 0x000000ffff097224 */ /* 0x000fe400078e0023 */
[----:B------:R-:W3:Y:S01]  /*4df0*/  SHFL.UP PT, R11, R24, 0x8, RZ ;  /* 0x05000000180b7989 */ /* 0x000ee200000e00ff */
[----:B------:R-:W-:Y:S01]  /*4e00*/  ISETP.NE.AND P0, PT, R0, RZ, PT ;  /* 0x000000ff0000720c */ /* 0x000fe20003f05270 */
[----:B0-----:R-:W-:Y:S02]  /*4e10*/  DADD R6, R6, R32 ;  /* 0x0000000006067229 */ /* 0x001fe40000000020 */
[----:B--2---:R-:W-:-:S08]  /*4e20*/  DADD R4, R4, R8 ;  /* 0x0000000004047229 */ /* 0x004fd00000000008 */
[----:B------:R-:W-:Y:S02]  /*4e30*/  @P1 FSEL R33, R7, R33, !P0 ;  /* 0x0000002107211208 */ /* 0x000fe40004000000 */
[----:B-1----:R-:W-:Y:S02]  /*4e40*/  SEL R7, R2, RZ, P1 ;  /* 0x000000ff02077207 */ /* 0x002fe40000800000 */
[----:B------:R-:W-:Y:S02]  /*4e50*/  @P1 FSEL R20, R4, R20, !P0 ;  /* 0x0000001404141208 */ /* 0x000fe40004000000 */
[----:B------:R-:W-:Y:S02]  /*4e60*/  @P1 FSEL R35, R5, R35, !P0 ;  /* 0x0000002305231208 */ /* 0x000fe40004000000 */
[----:B------:R-:W-:Y:S01]  /*4e70*/  @P1 FSEL R32, R6, R32, !P0 ;  /* 0x0000002006201208 */ /* 0x000fe20004000000 */
[----:B------:R-:W-:Y:S01]  /*4e80*/  IMAD.IADD R0, R0, 0x1, R7 ;  /* 0x0000000100007824 */ /* 0x000fe200078e0207 */
[----:B------:R-:W-:Y:S01]  /*4e90*/  SHFL.UP PT, R4, R20, 0x10, RZ ;  /* 0x0600000014047989 */ /* 0x000fe200000e00ff */
[----:B---3--:R-:W-:-:S03]  /*4ea0*/  VIMNMX R11, PT, PT, R24, R11, PT ;  /* 0x0000000b180b7248 */ /* 0x008fc60003fe0100 */
[----:B------:R-:W0:Y:S04]  /*4eb0*/  SHFL.UP PT, R5, R35, 0x10, RZ ;  /* 0x0600000023057989 */ /* 0x000e2800000e00ff */
[----:B------:R-:W-:Y:S04]  /*4ec0*/  SHFL.UP PT, R6, R32, 0x10, RZ ;  /* 0x0600000020067989 */ /* 0x000fe800000e00ff */
[----:B------:R-:W1:Y:S01]  /*4ed0*/  SHFL.UP PT, R7, R33, 0x10, RZ ;  /* 0x0600000021077989 */ /* 0x000e6200000e00ff */
[----:B------:R-:W-:-:S03]  /*4ee0*/  @P1 SEL R24, R11, R24, !P0 ;  /* 0x000000180b181207 */ /* 0x000fc60004000000 */
[----:B------:R-:W2:Y:S04]  /*4ef0*/  SHFL.UP PT, R2, R0, 0x10, RZ ;  /* 0x0600000000027989 */ /* 0x000ea800000e00ff */
[----:B------:R-:W3:Y:S01]  /*4f00*/  SHFL.UP PT, R11, R24, 0x10, RZ ;  /* 0x06000000180b7989 */ /* 0x000ee200000e00ff */
[----:B------:R-:W-:Y:S02]  /*4f10*/  IMAD.MOV.U32 R8, RZ, RZ, R20 ;  /* 0x000000ffff087224 */ /* 0x000fe400078e0014 */
[----:B------:R-:W-:Y:S01]  /*4f20*/  IMAD.MOV.U32 R9, RZ, RZ, R35 ;  /* 0x000000ffff097224 */ /* 0x000fe200078e0023 */
[C---:B------:R-:W-:Y:S02]  /*4f30*/  ISETP.GE.AND P1, PT, R19.reuse, 0x10, PT ;  /* 0x000000101300780c */ /* 0x040fe40003f26270 */
[----:B------:R-:W-:-:S03]  /*4f40*/  ISETP.NE.AND P2, PT, R19, 0x1f, PT ;  /* 0x0000001f1300780c */ /* 0x000fc60003f45270 */
[----:B0-----:R-:W-:Y:S01]  /*4f50*/  DADD R4, R4, R8 ;  /* 0x0000000004047229 */ /* 0x001fe20000000008 */
[----:B------:R-:W-:Y:S01]  /*4f60*/  ISETP.NE.AND P0, PT, R0, RZ, PT ;  /* 0x000000ff0000720c */ /* 0x000fe20003f05270 */
[----:B-1----:R-:W-:Y:S01]  /*4f70*/  DADD R6, R6, R32 ;  /* 0x0000000006067229 */ /* 0x002fe20000000020 */
[----:B--2---:R-:W-:-:S07]  /*4f80*/  SEL R9, R2, RZ, P1 ;  /* 0x000000ff02097207 */ /* 0x004fce0000800000 */
[----:B------:R-:W-:Y:S02]  /*4f90*/  @P1 FSEL R20, R4, R20, !P0 ;  /* 0x0000001404141208 */ /* 0x000fe40004000000 */
[----:B------:R-:W-:Y:S01]  /*4fa0*/  @P1 FSEL R35, R5, R35, !P0 ;  /* 0x0000002305231208 */ /* 0x000fe20004000000 */
[----:B------:R-:W-:Y:S01]  /*4fb0*/  IMAD.IADD R44, R0, 0x1, R9 ;  /* 0x00000001002c7824 */ /* 0x000fe200078e0209 */
[----:B------:R-:W-:Y:S02]  /*4fc0*/  SHF.R.U32.HI R0, RZ, 0x5, R18 ;  /* 0x00000005ff007819 */ /* 0x000fe40000011612 */
[----:B------:R-:W-:Y:S02]  /*4fd0*/  @P1 FSEL R32, R6, R32, !P0 ;  /* 0x0000002006201208 */ /* 0x000fe40004000000 */
[----:B------:R-:W-:Y:S01]  /*4fe0*/  @P1 FSEL R33, R7, R33, !P0 ;  /* 0x0000002107211208 */ /* 0x000fe20004000000 */
[----:B------:R-:W0:Y:S01]  /*4ff0*/  S2UR UR5, SR_CgaCtaId ;  /* 0x00000000000579c3 */ /* 0x000e220000008800 */
[----:B---3--:R-:W-:Y:S01]  /*5000*/  VIMNMX R11, PT, PT, R24, R11, PT ;  /* 0x0000000b180b7248 */ /* 0x008fe20003fe0100 */
[----:B------:R-:W-:Y:S01]  /*5010*/  IMAD.MOV.U32 R45, RZ, RZ, RZ ;  /* 0x000000ffff2d7224 */ /* 0x000fe200078e00ff */
[----:B------:R-:W-:Y:S01]  /*5020*/  CS2R R46, SRZ ;  /* 0x00000000002e7805 */ /* 0x000fe2000001ff00 */
[----:B------:R-:W-:Y:S01]  /*5030*/  IMAD.MOV.U32 R25, RZ, RZ, RZ ;  /* 0x000000ffff197224 */ /* 0x000fe200078e00ff */
[----:B------:R-:W-:-:S02]  /*5040*/  @P1 SEL R24, R11, R24, !P0 ;  /* 0x000000180b181207 */ /* 0x000fc40004000000 */
[----:B------:R-:W-:Y:S01]  /*5050*/  CS2R R26, SRZ ;  /* 0x00000000001a7805 */ /* 0x000fe2000001ff00 */
[----:B------:R-:W-:Y:S02]  /*5060*/  @!P2 IMAD R23, R0, 0x30, R23 ;  /* 0x000000300017a824 */ /* 0x000fe400078e0217 */
[----:B------:R-:W-:Y:S02]  /*5070*/  @!P2 IMAD.MOV.U32 R4, RZ, RZ, R20 ;  /* 0x000000ffff04a224 */ /* 0x000fe400078e0014 */
[----:B------:R-:W-:Y:S02]  /*5080*/  @!P2 IMAD.MOV.U32 R5, RZ, RZ, R35 ;  /* 0x000000ffff05a224 */ /* 0x000fe400078e0023 */
[----:B------:R-:W-:Y:S02]  /*5090*/  @!P2 IMAD.MOV.U32 R6, RZ, RZ, R32 ;  /* 0x000000ffff06a224 */ /* 0x000fe400078e0020 */
[----:B------:R-:W-:Y:S01]  /*50a0*/  @!P2 IMAD.MOV.U32 R7, RZ, RZ, R33 ;  /* 0x000000ffff07a224 */ /* 0x000fe200078e0021 */
[----:B------:R-:W-:Y:S04]  /*50b0*/  @!P2 STS.128 [R23+0x20], R24 ;  /* 0x000020181700a388 */ /* 0x000fe80000000c00 */
[----:B------:R-:W-:Y:S04]  /*50c0*/  @!P2 STS.128 [R23], R44 ;  /* 0x0000002c1700a388 */ /* 0x000fe80000000c00 */
[----:B------:R-:W-:Y:S01]  /*50d0*/  @!P2 STS.128 [R23+0x10], R4 ;  /* 0x000010041700a388 */ /* 0x000fe20000000c00 */
[----:B------:R-:W-:-:S02]  /*50e0*/  UMOV UR4, 0x400 ;  /* 0x0000040000047882 */ /* 0x000fc40000000000 */
[----:B0-----:R-:W-:Y:S01]  /*50f0*/  ULEA UR4, UR5, UR4, 0x18 ;  /* 0x0000000405047291 */ /* 0x001fe2000f8ec0ff */
[----:B------:R-:W-:Y:S08]  /*5100*/  BAR.SYNC.DEFER_BLOCKING 0x0 ;  /* 0x0000000000007b1d */ /* 0x000ff00000010000 */
[----:B------:R-:W0:Y:S04]  /*5110*/  LDS.128 R48, [UR4+0x10] ;  /* 0x00001004ff307984 */ /* 0x000e280008000c00 */
[----:B------:R-:W1:Y:S04]  /*5120*/  LDS.128 R28, [UR4+0x40] ;  /* 0x00004004ff1c7984 */ /* 0x000e680008000c00 */
[----:B------:R-:W2:Y:S04]  /*5130*/  LDS.128 R36, [UR4+0x20] ;  /* 0x00002004ff247984 */ /* 0x000ea80008000c00 */
[----:B------:R-:W-:Y:S04]  /*5140*/  LDS R22, [UR4+0x30] ;  /* 0x00003004ff167984 */ /* 0x000fe80008000800 */
[----:B------:R-:W3:Y:S04]  /*5150*/  LDS.128 R40, [UR4] ;  /* 0x00000004ff287984 */ /* 0x000ee80008000c00 */
[----:B------:R-:W4:Y:S04]  /*5160*/  LDS.128 R8, [UR4+0x70] ;  /* 0x00007004ff087984 */ /* 0x000f280008000c00 */
[----:B------:R-:W4:Y:S04]  /*5170*/  LDS R46, [UR4+0x50] ;  /* 0x00005004ff2e7984 */ /* 0x000f280008000800 */
[----:B------:R-:W4:Y:S01]  /*5180*/  LDS R45, [UR4+0x60] ;  /* 0x00006004ff2d7984 */ /* 0x000f220008000800 */
[----:B------:R-:W-:-:S03]  /*5190*/  ISETP.NE.AND P6, PT, R0, 0x1, PT ;  /* 0x000000010000780c */ /* 0x000fc60003fc5270 */
[----:B------:R-:W4:Y:S01]  /*51a0*/  LDS.128 R4, [UR4+0xa0] ;  /* 0x0000a004ff047984 */ /* 0x000f220008000c00 */
[----:B0-----:R-:W-:Y:S02]  /*51b0*/  FSEL R57, R50, RZ, !P6 ;  /* 0x000000ff32397208 */ /* 0x001fe40007000000 */
[----:B------:R-:W-:Y:S01]  /*51c0*/  FSEL R59, R51, RZ, !P6 ;  /* 0x000000ff333b7208 */ /* 0x000fe20007000000 */
[----:B-1----:R-:W-:Y:S01]  /*51d0*/  DADD R26, R50, R30 ;  /* 0x00000000321a7229 */ /* 0x002fe2000000001e */
[----:B------:R-:W-:Y:S01]  /*51e0*/  FSEL R61, R49, RZ, !P6 ;  /* 0x000000ff313d7208 */ /* 0x000fe20007000000 */
[----:B------:R-:W-:Y:S01]  /*51f0*/  DADD R50, R48, R28 ;  /* 0x0000000030327229 */ /* 0x000fe2000000001c */
[----:B--2---:R-:W-:Y:S01]  /*5200*/  IMAD.MOV.U32 R53, RZ, RZ, R36 ;  /* 0x000000ffff357224 */ /* 0x004fe200078e0024 */
[----:B------:R-:W0:Y:S04]  /*5210*/  LDS R49, [UR4+0x80] ;  /* 0x00008004ff317984 */ /* 0x000e280008000800 */
[----:B------:R-:W1:Y:S01]  /*5220*/  LDS R36, [UR4+0x90] ;  /* 0x00009004ff247984 */ /* 0x000e620008000800 */
[----:B------:R-:W-:-:S02]  /*5230*/  FSEL R55, R48, RZ, !P6 ;  /* 0x000000ff30377208 */ /* 0x000fc40007000000 */
[----:B------:R-:W-:Y:S02]  /*5240*/  SEL R23, R53, RZ, !P6 ;  /* 0x000000ff35177207 */ /* 0x000fe40007000000 */
[----:B------:R-:W-:Y:S01]  /*5250*/  ISETP.NE.AND P5, PT, R0, 0x2, PT ;  /* 0x000000020000780c */ /* 0x000fe20003fa5270 */
[----:B---3--:R-:W-:Y:S01]  /*5260*/  IMAD.MOV.U32 R47, RZ, RZ, R40 ;  /* 0x000000ffff2f7224 */ /* 0x008fe200078e0028 */
[----:B------:R-:W-:Y:S01]  /*5270*/  ISETP.NE.AND P6, PT, R22, RZ, PT ;  /* 0x000000ff1600720c */ /* 0x000fe20003fc5270 */
[----:B------:R4:W-:Y:S03]  /*5280*/  SHFL.UP PT, R2, R24, 0x1, RZ ;  /* 0x0420000018027989 */ /* 0x0009e600000e00ff */
[----:B------:R-:W-:Y:S01]  /*5290*/  FSEL R26, R26, R30, !P6 ;  /* 0x0000001e1a1a7208 */ /* 0x000fe20007000000 */
[----:B------:R-:W-:Y:S01]  /*52a0*/  LDS R40, [UR4+0xc0] ;  /* 0x0000c004ff287984 */ /* 0x000fe20008000800 */
[----:B------:R-:W-:-:S02]  /*52b0*/  FSEL R27, R27, R31, !P6 ;  /* 0x0000001f1b1b7208 */ /* 0x000fc40007000000 */
[----:B------:R-:W-:Y:S01]  /*52c0*/  FSEL R50, R50, R28, !P6 ;  /* 0x0000001c32327208 */ /* 0x000fe20007000000 */
[----:B------:R-:W-:Y:S01]  /*52d0*/  LDS R48, [UR4+0xf0] ;  /* 0x0000f004ff307984 */ /* 0x000fe20008000800 */
[----:B------:R-:W-:-:S03]  /*52e0*/  FSEL R51, R51, R29, !P6 ;  /* 0x0000001d33337208 */ /* 0x000fc60007000000 */
[----:B------:R-:W2:Y:S01]  /*52f0*/  LDS.128 R28, [UR4+0xd0] ;  /* 0x0000d004ff1c7984 */ /* 0x000ea20008000c00 */
[C---:B------:R-:W-:Y:S01]  /*5300*/  ISETP.NE.AND P0, PT, R0.reuse, 0x3, PT ;  /* 0x000000030000780c */ /* 0x040fe20003f05270 */
[----:B----4-:R-:W-:Y:S01]  /*5310*/  DADD R24, R10, R26 ;  /* 0x000000000a187229 */ /* 0x010fe2000000001a */
[C---:B------:R-:W-:Y:S02]  /*5320*/  ISETP.NE.AND P1, PT, R0.reuse, 0x4, PT ;  /* 0x000000040000780c */ /* 0x040fe40003f25270 */
[C---:B------:R-:W-:Y:S02]  /*5330*/  ISETP.NE.AND P2, PT, R0.reuse, 0x5, PT ;  /* 0x000000050000780c */ /* 0x040fe40003f45270 */
[C---:B------:R-:W-:Y:S02]  /*5340*/  ISETP.NE.AND P3, PT, R0.reuse, 0x6, PT ;  /* 0x000000060000780c */ /* 0x040fe40003f65270 */
[----:B------:R-:W-:Y:S02]  /*5350*/  ISETP.NE.AND P4, PT, R0, 0x7, PT ;  /* 0x000000070000780c */ /* 0x000fe40003f85270 */
[----:B------:R-:W-:Y:S01]  /*5360*/  FSEL R57, R26, R57, !P5 ;  /* 0x000000391a397208 */ /* 0x000fe20006800000 */
[----:B------:R3:W-:Y:S01]  /*5370*/  SHFL.UP PT, R0, R44, 0x1, RZ ;  /* 0x042000002c007989 */ /* 0x0007e200000e00ff */
[----:B------:R-:W-:Y:S01]  /*5380*/  FSEL R59, R27, R59, !P5 ;  /* 0x0000003b1b3b7208 */ /* 0x000fe20006800000 */
[----:B------:R-:W-:Y:S01]  /*5390*/  DADD R26, R8, R50 ;  /* 0x00000000081a7229 */ /* 0x000fe20000000032 */
[----:B------:R-:W-:Y:S01]  /*53a0*/  @!P6 VIMNMX R46, PT, PT, R53, R46, PT ;  /* 0x0000002e352ee248 */ /* 0x000fe20003fe0100 */
[----:B---3--:R-:W-:-:S02]  /*53b0*/  IMAD.IADD R44, R47, 0x1, R22 ;  /* 0x000000012f2c7824 */ /* 0x008fc400078e0216 */
[----:B------:R-:W3:Y:S01]  /*53c0*/  LDS R22, [UR4+0xb0] ;  /* 0x0000b004ff167984 */ /* 0x000ee20008000800 */
[----:B------:R-:W-:Y:S02]  /*53d0*/  ISETP.NE.AND P6, PT, R45, RZ, PT ;  /* 0x000000ff2d00720c */ /* 0x000fe40003fc5270 */
[----:B------:R-:W-:Y:S02]  /*53e0*/  FSEL R55, R50, R55, !P5 ;  /* 0x0000003732377208 */ /* 0x000fe40006800000 */
[----:B------:R-:W-:Y:S02]  /*53f0*/  FSEL R10, R24, R10, !P6 ;  /* 0x0000000a180a7208 */ /* 0x000fe40007000000 */
[----:B------:R-:W-:Y:S02]  /*5400*/  FSEL R11, R25, R11, !P6 ;  /* 0x0000000b190b7208 */ /* 0x000fe40007000000 */
[----:B------:R-:W-:Y:S02]  /*5410*/  FSEL R8, R26, R8, !P6 ;  /* 0x000000081a087208 */ /* 0x000fe40007000000 */
[----:B------:R-:W-:-:S02]  /*5420*/  FSEL R9, R27, R9, !P6 ;  /* 0x000000091b097208 */ /* 0x000fc40007000000 */
[----:B------:R-:W-:Y:S01]  /*5430*/  FSEL R61, R51, R61, !P5 ;  /* 0x0000003d333d7208 */ /* 0x000fe20006800000 */
[----:B------:R-:W4:Y:S01]  /*5440*/  LDS.128 R24, [UR4+0x100] ;  /* 0x00010004ff187984 */ /* 0x000f220008000c00 */
[----:B------:R-:W-:Y:S02]  /*5450*/  FSEL R57, R10, R57, !P0 ;  /* 0x000000390a397208 */ /* 0x000fe40004000000 */
[----:B------:R-:W-:Y:S01]  /*5460*/  FSEL R59, R11, R59, !P0 ;  /* 0x0000003b0b3b7208 */ /* 0x000fe20004000000 */
[----:B------:R-:W-:Y:S01]  /*5470*/  DADD R10, R6, R10 ;  /* 0x00000000060a7229 */ /* 0x000fe2000000000a */
[----:B------:R-:W-:Y:S02]  /*5480*/  FSEL R55, R8, R55, !P0 ;  /* 0x0000003708377208 */ /* 0x000fe40004000000 */
[----:B------:R-:W-:Y:S01]  /*5490*/  FSEL R61, R9, R61, !P0 ;  /* 0x0000003d093d7208 */ /* 0x000fe20004000000 */
[----:B------:R-:W-:Y:S01]  /*54a0*/  DADD R8, R4, R8 ;  /* 0x0000000004087229 */ /* 0x000fe20000000008 */
[C---:B------:R-:W-:Y:S01]  /*54b0*/  SEL R47, R44.reuse, R47, !P5 ;  /* 0x0000002f2c2f7207 */ /* 0x040fe20006800000 */
[----:B------:R-:W-:Y:S01]  /*54c0*/  IMAD.IADD R44, R44, 0x1, R45 ;  /* 0x000000012c2c7824 */ /* 0x000fe200078e022d */
[----:B0-----:R-:W-:-:S02]  /*54d0*/  @!P6 VIMNMX R49, PT, PT, R46, R49, PT ;  /* 0x000000312e31e248 */ /* 0x001fc40003fe0100 */
[----:B-1----:R-:W-:Y:S01]  /*54e0*/  ISETP.NE.AND P6, PT, R36, RZ, PT ;  /* 0x000000ff2400720c */ /* 0x002fe20003fc5270 */
[----:B------:R-:W-:Y:S01]  /*54f0*/  IMAD.IADD R36, R44, 0x1, R36 ;  /* 0x000000012c247824 */ /* 0x000fe200078e0224 */
[----:B------:R-:W-:Y:S02]  /*5500*/  SEL R50, R46, R23, !P5 ;  /* 0x000000172e327207 */ /* 0x000fe40006800000 */
[----:B------:R-:W-:Y:S01]  /*5510*/  SEL R51, R44, R47, !P0 ;  /* 0x0000002f2c337207 */ /* 0x000fe20004000000 */
[----:B------:R-:W-:Y:S01]  /*5520*/  LDS R23, [UR4+0xe0] ;  /* 0x0000e004ff177984 */ /* 0x000fe20008000800 */
[----:B------:R-:W-:Y:S02]  /*5530*/  FSEL R4, R8, R4, !P6 ;  /* 0x0000000408047208 */ /* 0x000fe40007000000 */
[----:B------:R-:W-:Y:S01]  /*5540*/  FSEL R5, R9, R5, !P6 ;  /* 0x0000000509057208 */ /* 0x000fe20007000000 */
[----:B------:R-:W0:Y:S01]  /*5550*/  LDS.128 R44, [UR4+0x130] ;  /* 0x00013004ff2c7984 */ /* 0x000e220008000c00 */
[----:B------:R-:W-:-:S02]  /*5560*/  FSEL R10, R10, R6, !P6 ;  /* 0x000000060a0a7208 */ /* 0x000fc40007000000 */
[----:B------:R-:W-:Y:S01]  /*5570*/  FSEL R11, R11, R7, !P6 ;  /* 0x000000070b0b7208 */ /* 0x000fe20007000000 */
[----:B------:R-:W-:Y:S01]  /*5580*/  LDS R6, [UR4+0x110] ;  /* 0x00011004ff067984 */ /* 0x000fe20008000800 */
[----:B------:R-:W-:Y:S01]  /*5590*/  FSEL R57, R10, R57, !P1 ;  /* 0x000000390a397208 */ /* 0x000fe20004800000 */
[----:B--2---:R-:W-:Y:S01]  /*55a0*/  DADD R8, R28, R4 ;  /* 0x000000001c087229 */ /* 0x004fe20000000004 */
[----:B------:R-:W-:Y:S01]  /*55b0*/  FSEL R59, R11, R59, !P1 ;  /* 0x0000003b0b3b7208 */ /* 0x000fe20004800000 */
[----:B------:R-:W1:Y:S01]  /*55c0*/  LDS R7, [UR4+0x120] ;  /* 0x00012004ff077984 */ /* 0x000e620008000800 */
[----:B------:R-:W-:Y:S01]  /*55d0*/  DADD R10, R30, R10 ;  /* 0x000000001e0a7229 */ /* 0x000fe2000000000a */
[----:B------:R-:W-:Y:S02]  /*55e0*/  ISETP.NE.AND P5, PT, R40, RZ, PT ;  /* 0x000000ff2800720c */ /* 0x000fe40003fa5270 */
[----:B------:R-:W-:Y:S02]  /*55f0*/  FSEL R55, R4, R55, !P1 ;  /* 0x0000003704377208 */ /* 0x000fe40004800000 */
[----:B------:R-:W-:-:S02]  /*5600*/  FSEL R61, R5, R61, !P1 ;  /* 0x0000003d053d7208 */ /* 0x000fc40004800000 */
[C---:B------:R-:W-:Y:S02]  /*5610*/  SEL R53, R49.reuse, R50, !P0 ;  /* 0x0000003231357207 */ /* 0x040fe40004000000 */
[----:B---3--:R-:W-:Y:S02]  /*5620*/  @!P6 VIMNMX R22, PT, PT, R49, R22, PT ;  /* 0x000000163116e248 */ /* 0x008fe40003fe0100 */
[----:B------:R-:W-:Y:S01]  /*5630*/  FSEL R4, R8, R28, !P5 ;  /* 0x0000001c08047208 */ /* 0x000fe20006800000 */
[----:B------:R-:W-:Y:S01]  /*5640*/  LDS R49, [UR4+0x140] ;  /* 0x00014004ff317984 */ /* 0x000fe20008000800 */
[----:B------:R-:W-:Y:S02]  /*5650*/  FSEL R5, R9, R29, !P5 ;  /* 0x0000001d09057208 */ /* 0x000fe40006800000 */
[----:B------:R-:W-:Y:S02]  /*5660*/  FSEL R30, R10, R30, !P5 ;  /* 0x0000001e0a1e7208 */ /* 0x000fe40006800000 */
[----:B------:R-:W-:-:S02]  /*5670*/  FSEL R31, R11, R31, !P5 ;  /* 0x0000001f0b1f7208 */ /* 0x000fc40006800000 */
[----:B------:R-:W2:Y:S01]  /*5680*/  LDS.128 R8, [UR4+0x160] ;  /* 0x00016004ff087984 */ /* 0x000ea20008000c00 */
[C---:B------:R-:W-:Y:S01]  /*5690*/  SEL R51, R36.reuse, R51, !P1 ;  /* 0x0000003324337207 */ /* 0x040fe20004800000 */
[----:B------:R-:W-:Y:S02]  /*56a0*/  IMAD.IADD R50, R36, 0x1, R40 ;  /* 0x0000000124327824 */ /* 0x000fe400078e0228 */
[----:B------:R-:W3:Y:S01]  /*56b0*/  LDS R36, [UR4+0x150] ;  /* 0x00015004ff247984 */ /* 0x000ee20008000800 */
[----:B------:R-:W-:Y:S01]  /*56c0*/  FSEL R57, R30, R57, !P2 ;  /* 0x000000391e397208 */ /* 0x000fe20005000000 */
[----:B----4-:R-:W-:Y:S01]  /*56d0*/  DADD R28, R24, R4 ;  /* 0x00000000181c7229 */ /* 0x010fe20000000004 */
[----:B------:R-:W-:Y:S01]  /*56e0*/  FSEL R59, R31, R59, !P2 ;  /* 0x0000003b1f3b7208 */ /* 0x000fe20005000000 */
[----:B------:R-:W-:Y:S01]  /*56f0*/  DADD R30, R26, R30 ;  /* 0x000000001a1e7229 */ /* 0x000fe2000000001e */
[----:B------:R-:W-:Y:S02]  /*5700*/  ISETP.NE.AND P0, PT, R48, RZ, PT ;  /* 0x000000ff3000720c */ /* 0x000fe40003f05270 */
[----:B------:R-:W-:-:S02]  /*5710*/  FSEL R55, R4, R55, !P2 ;  /* 0x0000003704377208 */ /* 0x000fc40005000000 */
[----:B------:R-:W-:Y:S03]  /*5720*/  LDS R4, [UR4+0x170] ;  /* 0x00017004ff047984 */ /* 0x000fe60008000800 */
[----:B------:R-:W-:Y:S02]  /*5730*/  FSEL R28, R28, R24, !P0 ;  /* 0x000000181c1c7208 */ /* 0x000fe40004000000 */
[----:B------:R-:W-:Y:S02]  /*5740*/  FSEL R29, R29, R25, !P0 ;  /* 0x000000191d1d7208 */ /* 0x000fe40004000000 */
[----:B------:R-:W-:Y:S02]  /*5750*/  FSEL R24, R30, R26, !P0 ;  /* 0x0000001a1e187208 */ /* 0x000fe40004000000 */
[----:B------:R-:W-:Y:S02]  /*5760*/  FSEL R25, R31, R27, !P0 ;  /* 0x0000001b1f197208 */ /* 0x000fe40004000000 */
[----:B------:R-:W-:Y:S01]  /*5770*/  FSEL R31, R28, R55, !P3 ;  /* 0x000000371c1f7208 */ /* 0x000fe20005800000 */
[----:B0-----:R-:W-:Y:S01]  /*5780*/  DADD R26, R44, R28 ;  /* 0x000000002c1a7229 */ /* 0x001fe2000000001c */
[----:B------:R-:W-:-:S02]  /*5790*/  FSEL R55, R24, R57, !P3 ;  /* 0x0000003918377208 */ /* 0x000fc40005800000 */
[----:B------:R-:W-:Y:S01]  /*57a0*/  FSEL R57, R25, R59, !P3 ;  /* 0x0000003b19397208 */ /* 0x000fe20005800000 */
[----:B------:R-:W-:Y:S01]  /*57b0*/  DADD R24, R46, R24 ;  /* 0x000000002e187229 */ /* 0x000fe20000000018 */
[C---:B------:R-:W-:Y:S02]  /*57c0*/  SEL R40, R22.reuse, R53, !P1 ;  /* 0x0000003516287207 */ /* 0x040fe40004800000 */
[----:B-1----:R-:W-:Y:S02]  /*57d0*/  ISETP.NE.AND P1, PT, R7, RZ, PT ;  /* 0x000000ff0700720c */ /* 0x002fe40003f25270 */
[----:B------:R-:W-:Y:S01]  /*57e0*/  FSEL R5, R5, R61, !P2 ;  /* 0x0000003d05057208 */ /* 0x000fe20005000000 */
[----:B------:R-:W0:Y:S01]  /*57f0*/  SHFL.UP PT, R20, R20, 0x1, RZ ;  /* 0x0420000014147989 */ /* 0x000e2200000e00ff */
[----:B------:R-:W-:-:S03]  /*5800*/  @!P5 VIMNMX R23, PT, PT, R22, R23, PT ;  /* 0x000000171617d248 */ /* 0x000fc60003fe0100 */
[----:B------:R-:W1:Y:S01]  /*5810*/  SHFL.UP PT, R35, R35, 0x1, RZ ;  /* 0x0420000023237989 */ /* 0x000e6200000e00ff */
[----:B------:R-:W-:-:S03]  /*5820*/  FSEL R53, R29, R5, !P3 ;  /* 0x000000051d357208 */ /* 0x000fc60005800000 */
[----:B------:R-:W-:Y:S01]  /*5830*/  SHFL.UP PT, R32, R32, 0x1, RZ ;  /* 0x0420000020207989 */ /* 0x000fe200000e00ff */
[----:B------:R-:W-:-:S03]  /*5840*/  FSEL R26, R26, R44, !P1 ;  /* 0x0000002c1a1a7208 */ /* 0x000fc60004800000 */
[----:B------:R-:W4:Y:S01]  /*5850*/  SHFL.UP PT, R33, R33, 0x1, RZ ;  /* 0x0420000021217989 */ /* 0x000f2200000e00ff */
[----:B------:R-:W-:Y:S02]  /*5860*/  FSEL R27, R27, R45, !P1 ;  /* 0x0000002d1b1b7208 */ /* 0x000fe40004800000 */
[----:B------:R-:W-:Y:S02]  /*5870*/  FSEL R28, R24, R46, !P1 ;  /* 0x0000002e181c7208 */ /* 0x000fe40004800000 */
[----:B------:R-:W-:Y:S02]  /*5880*/  FSEL R29, R25, R47, !P1 ;  /* 0x0000002f191d7208 */ /* 0x000fe40004800000 */
[C---:B------:R-:W-:Y:S01]  /*5890*/  @!P0 VIMNMX R6, PT, PT, R23.reuse, R6, PT ;  /* 0x0000000617068248 */ /* 0x040fe20003fe0100 */
[----:B--2---:R-:W-:Y:S01]  /*58a0*/  DADD R24, R8, R26 ;  /* 0x0000000008187229 */ /* 0x004fe2000000001a */
[----:B------:R-:W-:Y:S01]  /*58b0*/  SEL R5, R23, R40, !P2 ;  /* 0x0000002817057207 */ /* 0x000fe20005000000 */
[----:B------:R-:W-:Y:S01]  /*58c0*/  IMAD.IADD R48, R50, 0x1, R48 ;  /* 0x0000000132307824 */ /* 0x000fe200078e0230 */
[----:B------:R-:W-:Y:S01]  /*58d0*/  @!P1 VIMNMX R49, PT, PT, R6, R49, PT ;  /* 0x0000003106319248 */ /* 0x000fe20003fe0100 */
[----:B------:R-:W-:Y:S01]  /*58e0*/  DADD R22, R10, R28 ;  /* 0x000000000a167229 */ /* 0x000fe2000000001c */
[----:B------:R-:W-:-:S02]  /*58f0*/  ISETP.GE.U32.AND P1, PT, R18, 0x20, PT ;  /* 0x000000201200780c */ /* 0x000fc40003f26070 */
[----:B------:R-:W-:Y:S02]  /*5900*/  SEL R51, R50, R51, !P2 ;  /* 0x0000003332337207 */ /* 0x000fe40005000000 */
[----:B---3--:R-:W-:Y:S01]  /*5910*/  ISETP.NE.AND P0, PT, R36, RZ, PT ;  /* 0x000000ff2400720c */ /* 0x008fe20003f05270 */
[C---:B------:R-:W-:Y:S01]  /*5920*/  IMAD.IADD R7, R48.reuse, 0x1, R7 ;  /* 0x0000000130077824 */ /* 0x040fe200078e0207 */
[----:B------:R-:W-:Y:S02]  /*5930*/  SEL R51, R48, R51, !P3 ;  /* 0x0000003330337207 */ /* 0x000fe40005800000 */
[----:B------:R-:W-:Y:S02]  /*5940*/  FSEL R40, R26, R31, !P4 ;  /* 0x0000001f1a287208 */ /* 0x000fe40006000000 */
[----:B------:R-:W-:Y:S01]  /*5950*/  SEL R26, R6, R5, !P3 ;  /* 0x00000005061a7207 */ /* 0x000fe20005800000 */
[C---:B------:R-:W-:Y:S01]  /*5960*/  IMAD.IADD R5, R7.reuse, 0x1, R36 ;  /* 0x0000000107057824 */ /* 0x040fe200078e0224 */
[----:B------:R-:W-:-:S02]  /*5970*/  SEL R51, R7, R51, !P4 ;  /* 0x0000003307337207 */ /* 0x000fc40006000000 */
[----:B------:R-:W-:Y:S02]  /*5980*/  FSEL R6, R24, R8, !P0 ;  /* 0x0000000818067208 */ /* 0x000fe40004000000 */
[----:B------:R-:W-:Y:S02]  /*5990*/  FSEL R7, R25, R9, !P0 ;  /* 0x0000000919077208 */ /* 0x000fe40004000000 */
[----:B------:R-:W-:Y:S01]  /*59a0*/  FSEL R8, R22, R10, !P0 ;  /* 0x0000000a16087208 */ /* 0x000fe20004000000 */
[----:B0-----:R-:W-:Y:S01]  /*59b0*/  IMAD.MOV.U32 R24, RZ, RZ, R20 ;  /* 0x000000ffff187224 */ /* 0x001fe200078e0014 */
[----:B------:R-:W-:Y:S01]  /*59c0*/  FSEL R44, R28, R55, !P4 ;  /* 0x000000371c2c7208 */ /* 0x000fe20006000000 */
[----:B-1----:R-:W-:Y:S01]  /*59d0*/  IMAD.MOV.U32 R25, RZ, RZ, R35 ;  /* 0x000000ffff197224 */ /* 0x002fe200078e0023 */
[----:B------:R-:W-:Y:S01]  /*59e0*/  FSEL R47, R29, R57, !P4 ;  /* 0x000000391d2f7208 */ /* 0x000fe20006000000 */
[----:B------:R-:W-:Y:S01]  /*59f0*/  IMAD.MOV.U32 R28, RZ, RZ, R6 ;  /* 0x000000ffff1c7224 */ /* 0x000fe200078e0006 */
[----:B------:R-:W-:Y:S01]  /*5a00*/  FSEL R45, R27, R53, !P4 ;  /* 0x000000351b2d7208 */ /* 0x000fe20006000000 */
[----:B----4-:R-:W-:Y:S01]  /*5a10*/  IMAD.MOV.U32 R27, RZ, RZ, R33 ;  /* 0x000000ffff1b7224 */ /* 0x010fe200078e0021 */
[----:B------:R-:W-:Y:S01]  /*5a20*/  SEL R9, R49, R26, !P4 ;  /* 0x0000001a31097207 */ /* 0x000fe20006000000 */
[----:B------:R-:W-:Y:S01]  /*5a30*/  IMAD.MOV.U32 R26, RZ, RZ, R32 ;  /* 0x000000ffff1a7224 */ /* 0x000fe200078e0020 */
[----:B------:R-:W-:Y:S01]  /*5a40*/  FSEL R31, R23, R11, !P0 ;  /* 0x0000000b171f7208 */ /* 0x000fe20004000000 */
[----:B------:R-:W-:Y:S01]  /*5a50*/  IMAD.MOV.U32 R29, RZ, RZ, R7 ;  /* 0x000000ffff1d7224 */ /* 0x000fe200078e0007 */
[----:B------:R-:W-:Y:S01]  /*5a60*/  @!P0 VIMNMX R4, PT, PT, R49, R4, PT ;  /* 0x0000000431048248 */ /* 0x000fe20003fe0100 */
[----:B------:R-:W-:Y:S01]  /*5a70*/  IMAD.MOV.U32 R30, RZ, RZ, R8 ;  /* 0x000000ffff1e7224 */ /* 0x000fe200078e0008 */
[----:B------:R-:W-:Y:S06]  /*5a80*/  @!P1 BRA `(.L_x_1602) ;  /* 0x0000000000549947 */ /* 0x000fec0003800000 */
[----:B------:R-:W-:Y:S01]  /*5a90*/  IMAD.MOV.U32 R4, RZ, RZ, R44 ;  /* 0x000000ffff047224 */ /* 0x000fe200078e002c */
[----:B------:R-:W-:Y:S01]  /*5aa0*/  ISETP.NE.AND P1, PT, R19, RZ, PT ;  /* 0x000000ff1300720c */ /* 0x000fe20003f25270 */
[----:B------:R-:W-:Y:S01]  /*5ab0*/  IMAD.MOV.U32 R5, RZ, RZ, R47 ;  /* 0x000000ffff057224 */ /* 0x000fe200078e002f */
[C---:B------:R-:W-:Y:S02]  /*5ac0*/  ISETP.NE.AND P0, PT, R0.reuse, RZ, PT ;  /* 0x000000ff0000720c */ /* 0x040fe40003f05270 */
[----:B------:R-:W-:-:S03]  /*5ad0*/  SEL R0, R0, RZ, P1 ;  /* 0x000000ff00007207 */ /* 0x000fc60000800000 */
[----:B------:R-:W-:Y:S01]  /*5ae0*/  DADD R6, R26, R4 ;  /* 0x000000001a067229 */ /* 0x000fe20000000004 */
[----:B------:R-:W-:Y:S02]  /*5af0*/  IMAD.MOV.U32 R4, RZ, RZ, R40 ;  /* 0x000000ffff047224 */ /* 0x000fe400078e0028 */
[----:B------:R-:W-:Y:S02]  /*5b00*/  IMAD.MOV.U32 R5, RZ, RZ, R45 ;  /* 0x000000ffff057224 */ /* 0x000fe400078e002d */
[----:B------:R-:W-:-:S03]  /*5b10*/  IMAD.IADD R0, R51, 0x1, R0 ;  /* 0x0000000133007824 */ /* 0x000fc600078e0200 */
[----:B------:R-:W-:Y:S01]  /*5b20*/  @!P0 VIMNMX R2, PT, PT, R2, R9, PT ;  /* 0x0000000902028248 */ /* 0x000fe20003fe0100 */
[----:B------:R-:W-:Y:S01]  /*5b30*/  DADD R4, R24, R4 ;  /* 0x0000000018047229 */ /* 0x000fe20000000004 */
[----:B------:R-:W-:Y:S02]  /*5b40*/  @P1 FSEL R44, R6, R26, !P0 ;  /* 0x0000001a062c1208 */ /* 0x000fe40004000000 */
[----:B------:R-:W-:Y:S02]  /*5b50*/  @P1 FSEL R47, R7, R27, !P0 ;  /* 0x0000001b072f1208 */ /* 0x000fe40004000000 */
[----:B------:R-:W-:Y:S01]  /*5b60*/  SEL R2, R9, R2, !P1 ;  /* 0x0000000209027207 */ /* 0x000fe20004800000 */
[----:B------:R-:W-:Y:S02]  /*5b70*/  IMAD.MOV.U32 R26, RZ, RZ, R44 ;  /* 0x000000ffff1a7224 */ /* 0x000fe400078e002c */
[----:B------:R-:W-:Y:S02]  /*5b80*/  IMAD.MOV.U32 R27, RZ, RZ, R47 ;  /* 0x000000ffff1b7224 */ /* 0x000fe400078e002f */
[----:B------:R-:W-:-:S02]  /*5b90*/  @P1 FSEL R40, R4, R24, !P0 ;  /* 0x0000001804281208 */ /* 0x000fc40004000000 */
[----:B------:R-:W-:-:S03]  /*5ba0*/  @P1 FSEL R45, R5, R25, !P0 ;  /* 0x00000019052d1208 */ /* 0x000fc60004000000 */
[----:B------:R-:W-:Y:S02]  /*5bb0*/  IMAD.MOV.U32 R24, RZ, RZ, R40 ;  /* 0x000000ffff187224 */ /* 0x000fe400078e0028 */
[----:B------:R-:W-:Y:S01]  /*5bc0*/  IMAD.MOV.U32 R25, RZ, RZ, R45 ;  /* 0x000000ffff197224 */ /* 0x000fe200078e002d */
[----:B------:R-:W-:Y:S06]  /*5bd0*/  BRA `(.L_x_1603) ;  /* 0x00000030003c7947 */ /* 0x000fec0003800000 */
.L_x_1602:
[----:B------:R-:W-:Y:S01]  /*5be0*/  ISETP.NE.AND P0, PT, R18, RZ, PT ;  /* 0x000000ff1200720c */ /* 0x000fe20003f05270 */
[----:B------:R-:W-:-:S12]  /*5bf0*/  BSSY.RECONVERGENT B0, `(.L_x_1604) ;  /* 0x0000015000007945 */ /* 0x000fd80003800200 */
[----:B------:R-:W-:Y:S05]  /*5c00*/  @P0 BRA `(.L_x_1605) ;  /* 0x00000000004c0947 */ /* 0x000fea0003800000 */
[----:B------:R-:W0:Y:S01]  /*5c10*/  LDC.64 R10, c[0x0][0x3d8] ;  /* 0x0000f600ff0a7b82 */ /* 0x000e220000000a00 */
[--C-:B------:R-:W-:Y:S01]  /*5c20*/  IMAD.MOV.U32 R40, RZ, RZ, R5.reuse ;  /* 0x000000ffff287224 */ /* 0x100fe200078e0005 */
[----:B------:R-:W-:Y:S01]  /*5c30*/  STS.128 [UR4+0x240], R28 ;  /* 0x0002401cff007988 */ /* 0x000fe20008000c04 */
[----:B------:R-:W-:Y:S02]  /*5c40*/  IMAD.MOV.U32 R36, RZ, RZ, R4 ;  /* 0x000000ffff247224 */ /* 0x000fe400078e0004 */
[----:B------:R-:W-:Y:S01]  /*5c50*/  IMAD.MOV.U32 R9, RZ, RZ, 0x64 ;  /* 0x00000064ff097424 */ /* 0x000fe200078e00ff */
[----:B------:R1:W-:Y:S02]  /*5c60*/  STS.128 [UR4+0x230], R40 ;  /* 0x00023028ff007988 */ /* 0x0003e40008000c04 */
[----:B------:R-:W2:Y:S02]  /*5c70*/  LDC.64 R22, c[0x0][0x3d0] ;  /* 0x0000f400ff167b82 */ /* 0x000ea40000000a00 */
[----:B------:R3:W-:Y:S01]  /*5c80*/  STS.128 [UR4+0x250], R36 ;  /* 0x00025024ff007988 */ /* 0x0007e20008000c04 */
[----:B-1----:R-:W-:-:S02]  /*5c90*/  IMAD.MOV.U32 R40, RZ, RZ, R5 ;  /* 0x000000ffff287224 */ /* 0x002fc400078e0005 */
[----:B0-----:R-:W-:-:S04]  /*5ca0*/  IMAD.WIDE.U32 R10, R34, 0x30, R10 ;  /* 0x00000030220a7825 */ /* 0x001fc800078e000a */
[----:B---3--:R-:W-:Y:S01]  /*5cb0*/  IMAD.MOV.U32 R36, RZ, RZ, R4 ;  /* 0x000000ffff247224 */ /* 0x008fe200078e0004 */
[----:B------:R0:W-:Y:S01]  /*5cc0*/  ST.E.128.STRONG.GPU desc[UR8][R10.64+0x600], R40 ;  /* 0x000600280a007985 */ /* 0x0001e2000c10fd08 */
[----:B--2---:R-:W-:-:S03]  /*5cd0*/  IMAD.WIDE.U32 R22, R34, 0x4, R22 ;  /* 0x0000000422167825 */ /* 0x004fc600078e0016 */
[----:B------:R0:W-:Y:S04]  /*5ce0*/  ST.E.128.STRONG.GPU desc[UR8][R10.64+0x620], R36 ;  /* 0x000620240a007985 */ /* 0x0001e8000c10fd08 */
[----:B------:R0:W-:Y:S01]  /*5cf0*/  ST.E.128.STRONG.GPU desc[UR8][R10.64+0x610], R28 ;  /* 0x0006101c0a007985 */ /* 0x0001e2000c10fd08 */
[----:B------:R-:W-:Y:S06]  /*5d00*/  MEMBAR.ALL.GPU ;  /* 0x0000000000007992 */ /* 0x000fec000000a000 */
[----:B------:R-:W-:-:S00]  /*5d10*/  ERRBAR ;  /* 0x00000000000079ab */ /* 0x000fc00000000000 */
[----:B------:R-:W-:Y:S06]  /*5d20*/  CGAERRBAR ;  /* 0x00000000000075ab */ /* 0x000fec0000000000 */
[----:B------:R0:W-:Y:S02]  /*5d30*/  ST.E.STRONG.GPU desc[UR8][R22.64+0x80], R9 ;  /* 0x0000800916007985 */ /* 0x0001e4000c10f908 */
.L_x_1605:
[----:B------:R-:W-:Y:S05]  /*5d40*/  BSYNC.RECONVERGENT B0 ;  /* 0x0000000000007941 */ /* 0x000fea0003800200 */
.L_x_1604:
[----:B------:R-:W1:Y:S01]  /*5d50*/  LDCU UR5, c[0x0][0x370] ;  /* 0x00006e00ff0577ac */ /* 0x000e620008000800 */
[----:B0-----:R-:W-:-:S05]  /*5d60*/  LOP3.LUT R9, RZ, R18, RZ, 0x33, !PT ;  /* 0x00000012ff097212 */ /* 0x001fca00078e33ff */
[----:B------:R-:W-:Y:S01]  /*5d70*/  IMAD.IADD R9, R9, 0x1, R34 ;  /* 0x0000000109097824 */ /* 0x000fe200078e0222 */
[----:B-1----:R-:W-:-:S09]  /*5d80*/  UISETP.GT.U32.AND UP0, UPT, UR5, 0x1f3, UPT ;  /* 0x000001f30500788c */ /* 0x002fd2000bf04070 */
[----:B------:R-:W-:Y:S05]  /*5d90*/  BRA.U UP0, `(.L_x_1606) ;  /* 0x0000000100087547 */ /* 0x000fea000b800000 */
[----:B------:R0:W-:Y:S06]  /*5da0*/  MEMBAR.SC.CTA ;  /* 0x0000000000007992 */ /* 0x0001ec0000000000 */
[----:B0-----:R-:W-:Y:S05]  /*5db0*/  BRA `(.L_x_1607) ;  /* 0x0000000000087947 */ /* 0x001fea0003800000 */
.L_x_1606:
[----:B------:R-:W-:Y:S05]  /*5dc0*/  NANOSLEEP 0x1c2 ;  /* 0x000001c20000795d */ /* 0x000fea0003800000 */
[----:B------:R-:W-:Y:S01]  /*5dd0*/  NOP ;  /* 0x0000000000007918 */ /* 0x000fe20000000000 */
.L_x_1607:
[----:B------:R-:W0:Y:S02]  /*5de0*/  LDC.64 R10, c[0x0][0x3d0] ;  /* 0x0000f400ff0a7b82 */ /* 0x000e240000000a00 */
[----:B0-----:R-:W-:-:S07]  /*5df0*/  IMAD.WIDE R10, R9, 0x4, R10 ;  /* 0x00000004090a7825 */ /* 0x001fce00078e020a */
.L_x_1609:
        /* <DEDUP_REMOVED lines=10> */
.L_x_1934:
        /* <DEDUP_REMOVED lines=12> */
[----:B------:R-:W3:Y:S04]  /*5f60*/  LD.E.128.STRONG.GPU R32, desc[UR8][R10.64+0x620] ;  /* 0x000620080a207980 */ /* 0x000ee8000c10fd00 */
[----:B------:R0:W5:Y:S01]  /*5f70*/  LD.E.128.STRONG.GPU R36, desc[UR8][R10.64+0x610] ;  /* 0x000610080a247980 */ /* 0x000162000c10fd00 */
[--C-:B--2---:R-:W-:Y:S02]  /*5f80*/  SHF.R.U64 R45, R42, 0x8, R43.reuse ;  /* 0x000000082a2d7819 */ /* 0x104fe4000000122b */
[----:B------:R-:W-:-:S02]  /*5f90*/  SHF.R.U32.HI R47, RZ, 0x8, R43 ;  /* 0x00000008ff2f7819 */ /* 0x000fc4000001162b */
[C-C-:B------:R-:W-:Y:S02]  /*5fa0*/  SHF.R.U64 R49, R42.reuse, 0x10, R43.reuse ;  /* 0x000000102a317819 */ /* 0x140fe4000000122b */
[C---:B------:R-:W-:Y:S02]  /*5fb0*/  SHF.R.U64 R22, R42.reuse, 0x18, R43 ;  /* 0x000000182a167819 */ /* 0x040fe4000000122b */
[----:B------:R-:W-:Y:S02]  /*5fc0*/  PRMT R45, R42, 0x3340, R45 ;  /* 0x000033402a2d7816 */ /* 0x000fe4000000002d */
[--C-:B------:R-:W-:Y:S02]  /*5fd0*/  SHF.R.U32.HI R23, RZ, 0x10, R43.reuse ;  /* 0x00000010ff177819 */ /* 0x100fe4000001162b */
[----:B------:R-:W-:Y:S02]  /*5fe0*/  SHF.R.U32.HI R18, RZ, 0x18, R43 ;  /* 0x00000018ff127819 */ /* 0x000fe4000001162b */
[----:B------:R-:W-:-:S02]  /*5ff0*/  PRMT R42, R43, 0x3340, R47 ;  /* 0x000033402b2a7816 */ /* 0x000fc4000000002f */
[--C-:B------:R-:W-:Y:S02]  /*6000*/  SHF.R.U32.HI R44, RZ, 0x10, R41.reuse ;  /* 0x00000010ff2c7819 */ /* 0x100fe40000011629 */
[--C-:B------:R-:W-:Y:S02]  /*6010*/  SHF.R.U32.HI R43, RZ, 0x18, R41.reuse ;  /* 0x00000018ff2b7819 */ /* 0x100fe40000011629 */
[----:B------:R-:W-:Y:S02]  /*6020*/  SHF.R.U32.HI R47, RZ, 0x8, R41 ;  /* 0x00000008ff2f7819 */ /* 0x000fe40000011629 */
[----:B0-----:R-:W-:Y:S02]  /*6030*/  PRMT R11, R23, 0x3340, R18 ;  /* 0x00003340170b7816 */ /* 0x001fe40000000012 */
[----:B------:R-:W-:Y:S02]  /*6040*/  PRMT R18, R44, 0x3340, R43 ;  /* 0x000033402c127816 */ /* 0x000fe4000000002b */
[----:B------:R-:W-:-:S02]  /*6050*/  PRMT R23, R41, 0x3340, R47 ;  /* 0x0000334029177816 */ /* 0x000fc4000000002f */
[--C-:B---3--:R-:W-:Y:S02]  /*6060*/  SHF.R.U32.HI R41, RZ, 0x8, R35.reuse ;  /* 0x00000008ff297819 */ /* 0x108fe40000011623 */
[----:B------:R-:W-:Y:S02]  /*6070*/  PRMT R18, R23, 0x5410, R18 ;  /* 0x0000541017127816 */ /* 0x000fe40000000012 */
[C-C-:B------:R-:W-:Y:S02]  /*6080*/  SHF.R.U64 R23, R34.reuse, 0x8, R35.reuse ;  /* 0x0000000822177819 */ /* 0x140fe40000001223 */
[----:B------:R-:W-:Y:S02]  /*6090*/  PRMT R10, R49, 0x3340, R22 ;  /* 0x00003340310a7816 */ /* 0x000fe40000000016 */
[C-C-:B------:R-:W-:Y:S02]  /*60a0*/  SHF.R.U64 R43, R34.reuse, 0x10, R35.reuse ;  /* 0x00000010222b7819 */ /* 0x140fe40000001223 */
[----:B------:R-:W-:-:S02]  /*60b0*/  SHF.R.U64 R62, R34, 0x18, R35 ;  /* 0x00000018223e7819 */ /* 0x000fc40000001223 */
[----:B------:R-:W-:Y:S02]  /*60c0*/  PRMT R23, R34, 0x3340, R23 ;  /* 0x0000334022177816 */ /* 0x000fe40000000017 */
[----:B------:R-:W-:Y:S02]  /*60d0*/  PRMT R11, R42, 0x5410, R11 ;  /* 0x000054102a0b7816 */ /* 0x000fe4000000000b */
        /* <DEDUP_REMOVED lines=15> */
.L_x_1611:
        /* <DEDUP_REMOVED lines=41> */
.L_x_1612:
[----:B------:R-:W-:Y:S05]  /*6460*/  BSYNC.RECONVERGENT B0 ;  /* 0x0000000000007941 */ /* 0x000fea0003800200 */
.L_x_1610:
        /* <DEDUP_REMOVED lines=8> */
[----:B0-----:R0:W1:Y:S02]  /*64f0*/  SHFL.DOWN PT, R33, R40, 0x1, R41 ;  /* 0x0820000028217989 */ /* 0x00106400000e0029 */
.L_x_1938:
[----:B------:R-:W-:-:S03]  /*6500*/  UMOV UR5, 0xffffffff ;  /* 0xffffffff00057882 */ /* 0x000fc60000000000 */
[----:B------:R-:W-:Y:S05]  /*6510*/  BRA.DIV UR5, `(.L_x_1614) ;  /* 0x000000ea055c7947 */ /* 0x000fea000b800000 */
.L_x_1941:
[----:B------:R-:W-:-:S03]  /*6520*/  UMOV UR5, 0xffffffff ;  /* 0xffffffff00057882 */ /* 0x000fc60000000000 */
[----:B------:R-:W-:Y:S05]  /*6530*/  BRA.DIV UR5, `(.L_x_1615) ;  /* 0x000000ea05787947 */ /* 0x000fea000b800000 */
.L_x_1944:
[----:B------:R-:W-:-:S03]  /*6540*/  UMOV UR5, 0xffffffff ;  /* 0xffffffff00057882 */ /* 0x000fc60000000000 */
[----:B------:R-:W-:Y:S05]  /*6550*/  BRA.DIV UR5, `(.L_x_1616) ;  /* 0x000000ea05947947 */ /* 0x000fea000b800000 */
.L_x_1947:
[----:B------:R-:W-:-:S03]  /*6560*/  UMOV UR5, 0xffffffff ;  /* 0xffffffff00057882 */ /* 0x000fc60000000000 */
[----:B------:R-:W-:Y:S05]  /*6570*/  BRA.DIV UR5, `(.L_x_1617) ;  /* 0x000000ea05b07947 */ /* 0x000fea000b800000 */
[----:B-----5:R2:W3:Y:S04]  /*6580*/  SHFL.DOWN PT, R34, R36, 0x1, R41 ;  /* 0x0820000024227989 */ /* 0x0204e800000e0029 */
[----:B------:R2:W4:Y:S04]  /*6590*/  SHFL.DOWN PT, R35, R37, 0x1, R41 ;  /* 0x0820000025237989 */ /* 0x00052800000e0029 */
[----:B------:R2:W0:Y:S04]  /*65a0*/  SHFL.DOWN PT, R22, R38, 0x1, R41 ;  /* 0x0820000026167989 */ /* 0x00042800000e0029 */
[----:B------:R2:W0:Y:S04]  /*65b0*/  SHFL.DOWN PT, R23, R39, 0x1, R41 ;  /* 0x0820000027177989 */ /* 0x00042800000e0029 */
[----:B------:R2:W0:Y:S02]  /*65c0*/  SHFL.DOWN PT, R47, R32, 0x1, R41 ;  /* 0x08200000202f7989 */ /* 0x00042400000e0029 */
.L_x_1954:
[----:B------:R-:W-:Y:S01]  /*65d0*/  UMOV UR5, 0xffffffff ;  /* 0xffffffff00057882 */ /* 0x000fe20000000000 */
[----:B------:R-:W-:Y:S02]  /*65e0*/  ISETP.GE.AND P0, PT, R19, R41, PT ;  /* 0x000000291300720c */ /* 0x000fe40003f06270 */
[----:B------:R-:W-:Y:S11]  /*65f0*/  BRA.DIV UR5, `(.L_x_1618) ;  /* 0x000000ee05107947 */ /* 0x000ff6000b800000 */
.L_x_1957:
[----:B------:R-:W-:-:S03]  /*6600*/  UMOV UR5, 0xffffffff ;  /* 0xffffffff00057882 */ /* 0x000fc60000000000 */
[----:B------:R-:W-:Y:S05]  /*6610*/  BRA.DIV UR5, `(.L_x_1619) ;  /* 0x000000ee052c7947 */ /* 0x000fea000b800000 */
.L_x_1960:
[----:B------:R-:W-:-:S03]  /*6620*/  UMOV UR5, 0xffffffff ;  /* 0xffffffff00057882 */ /* 0x000fc60000000000 */
[----:B------:R-:W-:Y:S05]  /*6630*/  BRA.DIV UR5, `(.L_x_1620) ;  /* 0x000000ee05487947 */ /* 0x000fea000b800000 */
.L_x_1963:
[----:B------:R-:W-:Y:S04]  /*6640*/  BSSY.RECONVERGENT B0, `(.L_x_1621) ;  /* 0x000000b000007945 */ /* 0x000fe80003800200 */
[----:B------:R-:W-:Y:S05]  /*6650*/  @P0 BRA `(.L_x_1622) ;  /* 0x0000000000240947 */ /* 0x000fea0003800000 */
[C---:B------:R-:W-:Y:S01]  /*6660*/  ISETP.NE.AND P0, PT, R40.reuse, RZ, PT ;  /* 0x000000ff2800720c */ /* 0x040fe20003f05270 */
[----:B---34-:R-:W-:Y:S01]  /*6670*/  DADD R34, R36, R34 ;  /* 0x0000000024227229 */ /* 0x018fe20000000022 */
[----:B01----:R-:W-:Y:S01]  /*6680*/  IMAD.IADD R40, R40, 0x1, R33 ;  /* 0x0000000128287824 */ /* 0x003fe200078e0221 */
[----:B------:R-:W-:-:S08]  /*6690*/  DADD R22, R38, R22 ;  /* 0x0000000026167229 */ /* 0x000fd00000000016 */
[----:B--2---:R-:W-:Y:S02]  /*66a0*/  FSEL R36, R34, R36, !P0 ;  /* 0x0000002422247208 */ /* 0x004fe40004000000 */
[----:B------:R-:W-:Y:S02]  /*66b0*/  FSEL R37, R35, R37, !P0 ;  /* 0x0000002523257208 */ /* 0x000fe40004000000 */
[----:B------:R-:W-:Y:S02]  /*66c0*/  FSEL R38, R22, R38, !P0 ;  /* 0x0000002616267208 */ /* 0x000fe40004000000 */
[----:B------:R-:W-:Y:S02]  /*66d0*/  FSEL R39, R23, R39, !P0 ;  /* 0x0000002717277208 */ /* 0x000fe40004000000 */
[----:B------:R-:W-:-:S07]  /*66e0*/  @!P0 VIMNMX R32, PT, PT, R32, R47, PT ;  /* 0x0000002f20208248 */ /* 0x000fce0003fe0100 */
.L_x_1622:
[----:B------:R-:W-:Y:S05]  /*66f0*/  BSYNC.RECONVERGENT B0 ;  /* 0x0000000000007941 */ /* 0x000fea0003800200 */
.L_x_1621:
[----:B------:R-:W-:-:S03]  /*6700*/  UMOV UR5, 0xffffffff ;  /* 0xffffffff00057882 */ /* 0x000fc60000000000 */
[----:B------:R-:W-:Y:S05]  /*6710*/  BRA.DIV UR5, `(.L_x_1623) ;  /* 0x000000ee05347947 */ /* 0x000fea000b800000 */
[----:B-1----:R1:W0:Y:S02]  /*6720*/  SHFL.DOWN PT, R33, R40, 0x2, R41 ;  /* 0x0840000028217989 */ /* 0x00222400000e0029 */
.L_x_1966:
[----:B------:R-:W-:-:S03]  /*6730*/  UMOV UR5, 0xffffffff ;  /* 0xffffffff00057882 */ /* 0x000fc60000000000 */
[----:B------:R-:W-:Y:S05]  /*6740*/  BRA.DIV UR5, `(.L_x_1624) ;  /* 0x000000ee05507947 */ /* 0x000fea000b800000 */
.L_x_1969:
[----:B------:R-:W-:-:S03]  /*6750*/  UMOV UR5, 0xffffffff ;  /* 0xffffffff00057882 */ /* 0x000fc60000000000 */
[----:B------:R-:W-:Y:S05]  /*6760*/  BRA.DIV UR5, `(.L_x_1625) ;  /* 0x000000ee056c7947 */ /* 0x000fea000b800000 */
.L_x_1972:
[----:B------:R-:W-:-:S03]  /*6770*/  UMOV UR5, 0xffffffff ;  /* 0xffffffff00057882 */ /* 0x000fc60000000000 */
[----:B------:R-:W-:Y:S05]  /*6780*/  BRA.DIV UR5, `(.L_x_1626) ;  /* 0x000000ee05887947 */ /* 0x000fea000b800000 */
.L_x_1975:
[----:B------:R-:W-:-:S03]  /*6790*/  UMOV UR5, 0xffffffff ;  /* 0xffffffff00057882 */ /* 0x000fc60000000000 */
[----:B------:R-:W-:Y:S05]  /*67a0*/  BRA.DIV UR5, `(.L_x_1627) ;  /* 0x000000ee05a47947 */ /* 0x000fea000b800000 */
[----:B---3--:R3:W1:Y:S04]  /*67b0*/  SHFL.DOWN PT, R34, R36, 0x2, R41 ;  /* 0x0840000024227989 */ /* 0x00866800000e0029 */
[----:B----4-:R3:W4:Y:S04]  /*67c0*/  SHFL.DOWN PT, R35, R37, 0x2, R41 ;  /* 0x0840000025237989 */ /* 0x01072800000e0029 */
[----:B0-----:R3:W0:Y:S04]  /*67d0*/  SHFL.DOWN PT, R22, R38, 0x2, R41 ;  /* 0x0840000026167989 */ /* 0x00162800000e0029 */
[----:B------:R3:W0:Y:S04]  /*67e0*/  SHFL.DOWN PT, R23, R39, 0x2, R41 ;  /* 0x0840000027177989 */ /* 0x00062800000e0029 */
[----:B------:R3:W0:Y:S02]  /*67f0*/  SHFL.DOWN PT, R47, R32, 0x2, R41 ;  /* 0x08400000202f7989 */ /* 0x00062400000e0029 */
.L_x_1982:
[----:B------:R-:W-:Y:S01]  /*6800*/  VIADD R42, R19, 0x2 ;  /* 0x00000002132a7836 */ /* 0x000fe20000000000 */
[----:B------:R-:W-:-:S04]  /*6810*/  UMOV UR5, 0xffffffff ;  /* 0xffffffff00057882 */ /* 0x000fc80000000000 */
[----:B------:R-:W-:Y:S01]  /*6820*/  ISETP.GT.AND P0, PT, R42, R41, PT ;  /* 0x000000292a00720c */ /* 0x000fe20003f04270 */
[----:B------:R-:W-:-:S12]  /*6830*/  BRA.DIV UR5, `(.L_x_1628) ;  /* 0x000000f205007947 */ /* 0x000fd8000b800000 */
.L_x_1985:
[----:B------:R-:W-:-:S03]  /*6840*/  UMOV UR5, 0xffffffff ;  /* 0xffffffff00057882 */ /* 0x000fc60000000000 */
[----:B------:R-:W-:Y:S05]  /*6850*/  BRA.DIV UR5, `(.L_x_1629) ;  /* 0x000000f2051c7947 */ /* 0x000fea000b800000 */
.L_x_1988:
[----:B------:R-:W-:-:S03]  /*6860*/  UMOV UR5, 0xffffffff ;  /* 0xffffffff00057882 */ /* 0x000fc60000000000 */
[----:B------:R-:W-:Y:S05]  /*6870*/  BRA.DIV UR5, `(.L_x_1630) ;  /* 0x000000f205387947 */ /* 0x000fea000b800000 */
.L_x_1991:
[----:B------:R-:W-:Y:S04]  /*6880*/  BSSY.RECONVERGENT B0, `(.L_x_1631) ;  /* 0x000000b000007945 */ /* 0x000fe80003800200 */
[----:B------:R-:W-:Y:S05]  /*6890*/  @P0 BRA `(.L_x_1632) ;  /* 0x0000000000240947 */ /* 0x000fea0003800000 */
[C---:B------:R-:W-:Y:S01]  /*68a0*/  ISETP.NE.AND P0, PT, R40.reuse, RZ, PT ;  /* 0x000000ff2800720c */ /* 0x040fe20003f05270 */
[----:B-1--4-:R-:W-:Y:S01]  /*68b0*/  DADD R34, R36, R34 ;  /* 0x0000000024227229 */ /* 0x012fe20000000022 */
[----:B------:R-:W-:Y:S01]  /*68c0*/  IMAD.IADD R40, R40, 0x1, R33 ;  /* 0x0000000128287824 */ /* 0x000fe200078e0221 */
[----:B0-----:R-:W-:-:S08]  /*68d0*/  DADD R22, R38, R22 ;  /* 0x0000000026167229 */ /* 0x001fd00000000016 */
[----:B--23--:R-:W-:Y:S02]  /*68e0*/  FSEL R36, R34, R36, !P0 ;  /* 0x0000002422247208 */ /* 0x00cfe40004000000 */
[----:B------:R-:W-:Y:S02]  /*68f0*/  FSEL R37, R35, R37, !P0 ;  /* 0x0000002523257208 */ /* 0x000fe40004000000 */
[----:B------:R-:W-:Y:S02]  /*6900*/  FSEL R38, R22, R38, !P0 ;  /* 0x0000002616267208 */ /* 0x000fe40004000000 */
[----:B------:R-:W-:Y:S02]  /*6910*/  FSEL R39, R23, R39, !P0 ;  /* 0x0000002717277208 */ /* 0x000fe40004000000 */
[----:B------:R-:W-:-:S07]  /*6920*/  @!P0 VIMNMX R32, PT, PT, R32, R47, PT ;  /* 0x0000002f20208248 */ /* 0x000fce0003fe0100 */
.L_x_1632:
[----:B------:R-:W-:Y:S05]  /*6930*/  BSYNC.RECONVERGENT B0 ;  /* 0x0000000000007941 */ /* 0x000fea0003800200 */
.L_x_1631:
[----:B------:R-:W-:-:S03]  /*6940*/  UMOV UR5, 0xffffffff ;  /* 0xffffffff00057882 */ /* 0x000fc60000000000 */
[----:B------:R-:W-:Y:S05]  /*6950*/  BRA.DIV UR5, `(.L_x_1633) ;  /* 0x000000f205247947 */ /* 0x000fea000b800000 */
[----:B------:R0:W0:Y:S02]  /*6960*/  SHFL.DOWN PT, R33, R40, 0x4, R41 ;  /* 0x0880000028217989 */ /* 0x00002400000e0029 */
.L_x_1994:
[----:B------:R-:W-:-:S03]  /*6970*/  UMOV UR5, 0xffffffff ;  /* 0xffffffff00057882 */ /* 0x000fc60000000000 */
[----:B------:R-:W-:Y:S05]  /*6980*/  BRA.DIV UR5, `(.L_x_1634) ;  /* 0x000000f205407947 */ /* 0x000fea000b800000 */
.L_x_1997:
[----:B------:R-:W-:-:S03]  /*6990*/  UMOV UR5, 0xffffffff ;  /* 0xffffffff00057882 */ /* 0x000fc60000000000 */
[----:B------:R-:W-:Y:S05]  /*69a0*/  BRA.DIV UR5, `(.L_x_1635) ;  /* 0x000000f2055c7947 */ /* 0x000fea000b800000 */
.L_x_2000:
[----:B------:R-:W-:-:S03]  /*69b0*/  UMOV UR5, 0xffffffff ;  /* 0xffffffff00057882 */ /* 0x000fc60000000000 */
[----:B------:R-:W-:Y:S05]  /*69c0*/  BRA.DIV UR5, `(.L_x_1636) ;  /* 0x000000f205787947 */ /* 0x000fea000b800000 */
.L_x_2003:
[----:B------:R-:W-:-:S03]  /*69d0*/  UMOV UR5, 0xffffffff ;  /* 0xffffffff00057882 */ /* 0x000fc60000000000 */
[----:B------:R-:W-:Y:S05]  /*69e0*/  BRA.DIV UR5, `(.L_x_1637) ;  /* 0x000000f205947947 */ /* 0x000fea000b800000 */
[----:B-1----:R1:W1:Y:S04]  /*69f0*/  SHFL.DOWN PT, R34, R36, 0x4, R41 ;  /* 0x0880000024227989 */ /* 0x00226800000e0029 */
[----:B----4-:R4:W1:Y:S04]  /*6a00*/  SHFL.DOWN PT, R35, R37, 0x4, R41 ;  /* 0x0880000025237989 */ /* 0x01086800000e0029 */
[----:B0-----:R4:W0:Y:S04]  /*6a10*/  SHFL.DOWN PT, R22, R38, 0x4, R41 ;  /* 0x0880000026167989 */ /* 0x00182800000e0029 */
[----:B------:R4:W0:Y:S04]  /*6a20*/  SHFL.DOWN PT, R23, R39, 0x4, R41 ;  /* 0x0880000027177989 */ /* 0x00082800000e0029 */
[----:B------:R4:W0:Y:S02]  /*6a30*/  SHFL.DOWN PT, R47, R32, 0x4, R41 ;  /* 0x08800000202f7989 */ /* 0x00082400000e0029 */
.L_x_2010:
[----:B------:R-:W-:Y:S01]  /*6a40*/  VIADD R42, R19, 0x4 ;  /* 0x00000004132a7836 */ /* 0x000fe20000000000 */
[----:B------:R-:W-:-:S04]  /*6a50*/  UMOV UR5, 0xffffffff ;  /* 0xffffffff00057882 */ /* 0x000fc80000000000 */
[----:B------:R-:W-:Y:S01]  /*6a60*/  ISETP.GT.AND P0, PT, R42, R41, PT ;  /* 0x000000292a00720c */ /* 0x000fe20003f04270 */
[----:B------:R-:W-:-:S12]  /*6a70*/  BRA.DIV UR5, `(.L_x_1638) ;  /* 0x000000f205f07947 */ /* 0x000fd8000b800000 */
.L_x_2013:
[----:B------:R-:W-:-:S03]  /*6a80*/  UMOV UR5, 0xffffffff ;  /* 0xffffffff00057882 */ /* 0x000fc60000000000 */
[----:B------:R-:W-:Y:S05]  /*6a90*/  BRA.DIV UR5, `(.L_x_1639) ;  /* 0x000000f6050c7947 */ /* 0x000fea000b800000 */
.L_x_2016:
[----:B------:R-:W-:-:S03]  /*6aa0*/  UMOV UR5, 0xffffffff ;  /* 0xffffffff00057882 */ /* 0x000fc60000000000 */
[----:B------:R-:W-:Y:S05]  /*6ab0*/  BRA.DIV UR5, `(.L_x_1640) ;  /* 0x000000f605287947 */ /* 0x000fea000b800000 */
.L_x_2019:
[----:B------:R-:W-:Y:S04]  /*6ac0*/  BSSY.RECONVERGENT B0, `(.L_x_1641) ;  /* 0x000000b000007945 */ /* 0x000fe80003800200 */
[----:B------:R-:W-:Y:S05]  /*6ad0*/  @P0 BRA `(.L_x_1642) ;  /* 0x0000000000240947 */ /* 0x000fea0003800000 */
[C---:B------:R-:W-:Y:S01]  /*6ae0*/  ISETP.NE.AND P0, PT, R40.reuse, RZ, PT ;  /* 0x000000ff2800720c */ /* 0x040fe20003f05270 */
[----:B-1----:R-:W-:Y:S01]  /*6af0*/  DADD R34, R36, R34 ;  /* 0x0000000024227229 */ /* 0x002fe20000000022 */
[----:B------:R-:W-:Y:S01]  /*6b00*/  IMAD.IADD R40, R40, 0x1, R33 ;  /* 0x0000000128287824 */ /* 0x000fe200078e0221 */
[----:B0-----:R-:W-:-:S08]  /*6b10*/  DADD R22, R38, R22 ;  /* 0x0000000026167229 */ /* 0x001fd00000000016 */
[----:B--23--:R-:W-:Y:S02]  /*6b20*/  FSEL R36, R34, R36, !P0 ;  /* 0x0000002422247208 */ /* 0x00cfe40004000000 */
[----:B----4-:R-:W-:Y:S02]  /*6b30*/  FSEL R37, R35, R37, !P0 ;  /* 0x0000002523257208 */ /* 0x010fe40004000000 */
[----:B------:R-:W-:Y:S02]  /*6b40*/  FSEL R38, R22, R38, !P0 ;  /* 0x0000002616267208 */ /* 0x000fe40004000000 */
[----:B------:R-:W-:Y:S02]  /*6b50*/  FSEL R39, R23, R39, !P0 ;  /* 0x0000002717277208 */ /* 0x000fe40004000000 */
[----:B------:R-:W-:-:S07]  /*6b60*/  @!P0 VIMNMX R32, PT, PT, R32, R47, PT ;  /* 0x0000002f20208248 */ /* 0x000fce0003fe0100 */
.L_x_1642:
[----:B------:R-:W-:Y:S05]  /*6b70*/  BSYNC.RECONVERGENT B0 ;  /* 0x0000000000007941 */ /* 0x000fea0003800200 */
.L_x_1641:
[----:B------:R-:W-:-:S03]  /*6b80*/  UMOV UR5, 0xffffffff ;  /* 0xffffffff00057882 */ /* 0x000fc60000000000 */
[----:B------:R-:W-:Y:S05]  /*6b90*/  BRA.DIV UR5, `(.L_x_1643) ;  /* 0x000000f605147947 */ /* 0x000fea000b800000 */
[----:B------:R0:W0:Y:S02]  /*6ba0*/  SHFL.DOWN PT, R33, R40, 0x8, R41 ;  /* 0x0900000028217989 */ /* 0x00002400000e0029 */
.L_x_2022:
[----:B------:R-:W-:-:S03]  /*6bb0*/  UMOV UR5, 0xffffffff ;  /* 0xffffffff00057882 */ /* 0x000fc60000000000 */
[----:B------:R-:W-:Y:S05]  /*6bc0*/  BRA.DIV UR5, `(.L_x_1644) ;  /* 0x000000f605307947 */ /* 0x000fea000b800000 */
.L_x_2025:
[----:B------:R-:W-:-:S03]  /*6bd0*/  UMOV UR5, 0xffffffff ;  /* 0xffffffff00057882 */ /* 0x000fc60000000000 */
[----:B------:R-:W-:Y:S05]  /*6be0*/  BRA.DIV UR5, `(.L_x_1645) ;  /* 0x000000f6054c7947 */ /* 0x000fea000b800000 */
.L_x_2028:
[----:B------:R-:W-:-:S03]  /*6bf0*/  UMOV UR5, 0xffffffff ;  /* 0xffffffff00057882 */ /* 0x000fc60000000000 */
[----:B------:R-:W-:Y:S05]  /*6c00*/  BRA.DIV UR5, `(.L_x_1646) ;  /* 0x000000f605687947 */ /* 0x000fea000b800000 */
.L_x_2031:
[----:B------:R-:W-:-:S03]  /*6c10*/  UMOV UR5, 0xffffffff ;  /* 0xffffffff00057882 */ /* 0x000fc60000000000 */
[----:B------:R-:W-:Y:S05]  /*6c20*/  BRA.DIV UR5, `(.L_x_1647) ;  /* 0x000000f605847947 */ /* 0x000fea000b800000 */
[----:B-1----:R1:W1:Y:S04]  /*6c30*/  SHFL.DOWN PT, R34, R36, 0x8, R41 ;  /* 0x0900000024227989 */ /* 0x00226800000e0029 */
[----:B------:R1:W1:Y:S04]  /*6c40*/  SHFL.DOWN PT, R35, R37, 0x8, R41 ;  /* 0x0900000025237989 */ /* 0x00026800000e0029 */
[----:B0-----:R0:W0:Y:S04]  /*6c50*/  SHFL.DOWN PT, R22, R38, 0x8, R41 ;  /* 0x0900000026167989 */ /* 0x00102800000e0029 */
[----:B------:R0:W0:Y:S04]  /*6c60*/  SHFL.DOWN PT, R23, R39, 0x8, R41 ;  /* 0x0900000027177989 */ /* 0x00002800000e0029 */
[----:B------:R0:W0:Y:S02]  /*6c70*/  SHFL.DOWN PT, R47, R32, 0x8, R41 ;  /* 0x09000000202f7989 */ /* 0x00002400000e0029 */
.L_x_2038:
[----:B------:R-:W-:Y:S01]  /*6c80*/  VIADD R42, R19, 0x8 ;  /* 0x00000008132a7836 */ /* 0x000fe20000000000 */
[----:B------:R-:W-:-:S04]  /*6c90*/  UMOV UR5, 0xffffffff ;  /* 0xffffffff00057882 */ /* 0x000fc80000000000 */
[----:B------:R-:W-:Y:S01]  /*6ca0*/  ISETP.GT.AND P0, PT, R42, R41, PT ;  /* 0x000000292a00720c */ /* 0x000fe20003f04270 */
[----:B------:R-:W-:-:S12]  /*6cb0*/  BRA.DIV UR5, `(.L_x_1648) ;  /* 0x000000f605e07947 */ /* 0x000fd8000b800000 */
.L_x_2041:
[----:B------:R-:W-:-:S03]  /*6cc0*/  UMOV UR5, 0xffffffff ;  /* 0xffffffff00057882 */ /* 0x000fc60000000000 */
[----:B------:R-:W-:Y:S05]  /*6cd0*/  BRA.DIV UR5, `(.L_x_1649) ;  /* 0x000000f605fc7947 */ /* 0x000fea000b800000 */
.L_x_2044:
[----:B------:R-:W-:-:S03]  /*6ce0*/  UMOV UR5, 0xffffffff ;  /* 0xffffffff00057882 */ /* 0x000fc60000000000 */
[----:B------:R-:W-:Y:S05]  /*6cf0*/  BRA.DIV UR5, `(.L_x_1650) ;  /* 0x000000fa05187947 */ /* 0x000fea000b800000 */
.L_x_2047:
        /* <DEDUP_REMOVED lines=11> */
.L_x_1652:
[----:B------:R-:W-:Y:S05]  /*6db0*/  BSYNC.RECONVERGENT B0 ;  /* 0x0000000000007941 */ /* 0x000fea0003800200 */
.L_x_1651:
[----:B------:R-:W-:-:S03]  /*6dc0*/  UMOV UR5, 0xffffffff ;  /* 0xffffffff00057882 */ /* 0x000fc60000000000 */
[----:B------:R-:W-:Y:S05]  /*6dd0*/  BRA.DIV UR5, `(.L_x_1653) ;  /* 0x000000fa05047947 */ /* 0x000fea000b800000 */
[----:B------:R0:W0:Y:S02]  /*6de0*/  SHFL.DOWN PT, R33, R40, 0x10, R41 ;  /* 0x0a00000028217989 */ /* 0x00002400000e0029 */
.L_x_2050:
[----:B------:R-:W-:-:S03]  /*6df0*/  UMOV UR5, 0xffffffff ;  /* 0xffffffff00057882 */ /* 0x000fc60000000000 */
[----:B------:R-:W-:Y:S05]  /*6e00*/  BRA.DIV UR5, `(.L_x_1654) ;  /* 0x000000fa05207947 */ /* 0x000fea000b800000 */
.L_x_2053:
[----:B------:R-:W-:-:S03]  /*6e10*/  UMOV UR5, 0xffffffff ;  /* 0xffffffff00057882 */ /* 0x000fc60000000000 */
[----:B------:R-:W-:Y:S05]  /*6e20*/  BRA.DIV UR5, `(.L_x_1655) ;  /* 0x000000fa053c7947 */ /* 0x000fea000b800000 */
.L_x_2056:
[----:B------:R-:W-:-:S03]  /*6e30*/  UMOV UR5, 0xffffffff ;  /* 0xffffffff00057882 */ /* 0x000fc60000000000 */
[----:B------:R-:W-:Y:S05]  /*6e40*/  BRA.DIV UR5, `(.L_x_1656) ;  /* 0x000000fa05587947 */ /* 0x000fea000b800000 */
.L_x_2059:
[----:B------:R-:W-:-:S03]  /*6e50*/  UMOV UR5, 0xffffffff ;  /* 0xffffffff00057882 */ /* 0x000fc60000000000 */
[----:B------:R-:W-:Y:S05]  /*6e60*/  BRA.DIV UR5, `(.L_x_1657) ;  /* 0x000000fa05747947 */ /* 0x000fea000b800000 */
[----:B-1----:R1:W1:Y:S04]  /*6e70*/  SHFL.DOWN PT, R34, R36, 0x10, R41 ;  /* 0x0a00000024227989 */ /* 0x00226800000e0029 */
[----:B------:R1:W1:Y:S04]  /*6e80*/  SHFL.DOWN PT, R35, R37, 0x10, R41 ;  /* 0x0a00000025237989 */ /* 0x00026800000e0029 */
[----:B0-----:R0:W0:Y:S04]  /*6e90*/  SHFL.DOWN PT, R22, R38, 0x10, R41 ;  /* 0x0a00000026167989 */ /* 0x00102800000e0029 */
[----:B------:R0:W0:Y:S04]  /*6ea0*/  SHFL.DOWN PT, R23, R39, 0x10, R41 ;  /* 0x0a00000027177989 */ /* 0x00002800000e0029 */
[----:B------:R0:W0:Y:S02]  /*6eb0*/  SHFL.DOWN PT, R47, R32, 0x10, R41 ;  /* 0x0a000000202f7989 */ /* 0x00002400000e0029 */
.L_x_2066:
[----:B------:R-:W-:Y:S01]  /*6ec0*/  VIADD R42, R19, 0x10 ;  /* 0x00000010132a7836 */ /* 0x000fe20000000000 */
[----:B------:R-:W-:Y:S01]  /*6ed0*/  UMOV UR5, 0xffffffff ;  /* 0xffffffff00057882 */ /* 0x000fe20000000000 */
[----:B------:R-:W-:Y:S02]  /*6ee0*/  ISETP.NE.AND P0, PT, R20, 0x65, PT ;  /* 0x000000651400780c */ /* 0x000fe40003f05270 */
[----:B------:R-:W-:Y:S02]  /*6ef0*/  SHF.R.U32.HI R60, RZ, 0x8, R18 ;  /* 0x00000008ff3c7819 */ /* 0x000fe40000011612 */
[----:B------:R-:W-:Y:S01]  /*6f00*/  ISETP.GT.AND P1, PT, R42, R41, PT ;  /* 0x000000292a00720c */ /* 0x000fe20003f24270 */
[----:B------:R-:W-:-:S12]  /*6f10*/  BRA.DIV UR5, `(.L_x_1658) ;  /* 0x000000fa05c87947 */ /* 0x000fd8000b800000 */
.L_x_2069:
[----:B------:R-:W-:-:S03]  /*6f20*/  UMOV UR5, 0xffffffff ;  /* 0xffffffff00057882 */ /* 0x000fc60000000000 */
[----:B------:R-:W-:Y:S05]  /*6f30*/  BRA.DIV UR5, `(.L_x_1659) ;  /* 0x000000fa05e47947 */ /* 0x000fea000b800000 */
.L_x_2072:
[----:B------:R-:W-:-:S03]  /*6f40*/  UMOV UR5, 0xffffffff ;  /* 0xffffffff00057882 */ /* 0x000fc60000000000 */
[----:B------:R-:W-:Y:S05]  /*6f50*/  BRA.DIV UR5, `(.L_x_1660) ;  /* 0x000000fe05007947 */ /* 0x000fea000b800000 */
.L_x_2075:
        /* <DEDUP_REMOVED lines=11> */
.L_x_1662:
[----:B------:R-:W-:Y:S05]  /*7010*/  BSYNC.RECONVERGENT B0 ;  /* 0x0000000000007941 */ /* 0x000fea0003800200 */
.L_x_1661:
[----:B------:R-:W-:Y:S01]  /*7020*/  UMOV UR5, 0xffffffff ;  /* 0xffffffff00057882 */ /* 0x000fe20000000000 */
[----:B------:R-:W-:Y:S02]  /*7030*/  SHF.R.U32.HI R59, RZ, 0x18, R18 ;  /* 0x00000018ff3b7819 */ /* 0x000fe40000011612 */
[--C-:B------:R-:W-:Y:S02]  /*7040*/  SHF.R.U32.HI R58, RZ, 0x8, R10.reuse ;  /* 0x00000008ff3a7819 */ /* 0x100fe4000001160a */
[----:B------:R-:W-:Y:S02]  /*7050*/  SHF.R.U32.HI R57, RZ, 0x18, R10 ;  /* 0x00000018ff397819 */ /* 0x000fe4000001160a */
[--C-:B------:R-:W-:Y:S02]  /*7060*/  SHF.R.U32.HI R20, RZ, 0x8, R11.reuse ;  /* 0x00000008ff147819 */ /* 0x100fe4000001160b */
[----:B0-----:R-:W-:Y:S02]  /*7070*/  SHF.R.U32.HI R22, RZ, 0x18, R11 ;  /* 0x00000018ff167819 */ /* 0x001fe4000001160b */
[----:B------:R-:W-:-:S02]  /*7080*/  SHF.R.U32.HI R23, RZ, 0x8, R63 ;  /* 0x00000008ff177819 */ /* 0x000fc4000001163f */
[----:B------:R-:W-:Y:S02]  /*7090*/  SHF.R.U32.HI R52, RZ, 0x18, R63 ;  /* 0x00000018ff347819 */ /* 0x000fe4000001163f */
[--C-:B------:R-:W-:Y:S02]  /*70a0*/  SHF.R.U32.HI R53, RZ, 0x8, R62.reuse ;  /* 0x00000008ff357819 */ /* 0x100fe4000001163e */
[----:B------:R-:W-:Y:S02]  /*70b0*/  SHF.R.U32.HI R54, RZ, 0x18, R62 ;  /* 0x00000018ff367819 */ /* 0x000fe4000001163e */
[--C-:B------:R-:W-:Y:S02]  /*70c0*/  SHF.R.U32.HI R55, RZ, 0x8, R61.reuse ;  /* 0x00000008ff377819 */ /* 0x100fe4000001163d */
[----:B------:R-:W-:Y:S01]  /*70d0*/  SHF.R.U32.HI R56, RZ, 0x18, R61 ;  /* 0x00000018ff387819 */ /* 0x000fe2000001163d */
[----:B------:R-:W-:Y:S06]  /*70e0*/  BRA.DIV UR5, `(.L_x_1663) ;  /* 0x000000fa05c07947 */ /* 0x000fec000b800000 */
[----:B------:R-:W-:-:S13]  /*70f0*/  VOTE.ALL P0, P0 ;  /* 0x0000000000ff7806 */ /* 0x000fda0000000000 */
.L_x_2078:
[----:B------:R-:W-:Y:S05]  /*7100*/  @!P0 BRA `(.L_x_1664) ;  /* 0x0000001400108947 */ /* 0x000fea0003800000 */
.L_x_1721:
[----:B-1----:R-:W2:Y:S01]  /*7110*/  LDC.64 R34, c[0x0][0x3d0] ;  /* 0x0000f400ff227b82 */ /* 0x002ea20000000a00 */
[----:B------:R-:W-:Y:S05]  /*7120*/  YIELD ;  /* 0x0000000000007946 */ /* 0x000fea0003800000 */
[----:B------:R-:W-:Y:S02]  /*7130*/  IMAD.MOV.U32 R64, RZ, RZ, R32 ;  /* 0x000000ffff407224 */ /* 0x000fe400078e0020 */
[----:B--234-:R-:W-:-:S07]  /*7140*/  IMAD.WIDE R32, R9, 0x4, R34 ;  /* 0x0000000409207825 */ /* 0x01cfce00078e0222 */
.L_x_1666:
        /* <DEDUP_REMOVED lines=10> */
.L_x_2081:
        /* <DEDUP_REMOVED lines=11> */
[----:B------:R-:W2:Y:S04]  /*72a0*/  LD.E.128.STRONG.GPU R44, desc[UR8][R66.64] ;  /* 0x00000008422c7980 */ /* 0x000ea8000c10fd00 */
[----:B------:R-:W3:Y:S04]  /*72b0*/  LD.E.128.STRONG.GPU R48, desc[UR8][R66.64+0x20] ;  /* 0x0000200842307980 */ /* 0x000ee8000c10fd00 */
[----:B------:R0:W5:Y:S01]  /*72c0*/  LD.E.128.STRONG.GPU R32, desc[UR8][R66.64+0x10] ;  /* 0x0000100842207980 */ /* 0x000162000c10fd00 */
[--C-:B--2---:R-:W-:Y:S01]  /*72d0*/  SHF.R.U32.HI R69, RZ, 0x8, R47.reuse ;  /* 0x00000008ff457819 */ /* 0x104fe2000001162f */
[----:B0-----:R-:W-:Y:S01]  /*72e0*/  IMAD.MOV.U32 R66, RZ, RZ, R44 ;  /* 0x000000ffff427224 */ /* 0x001fe200078e002c */
[----:B------:R-:W-:-:S02]  /*72f0*/  SHF.R.U64 R41, R46, 0x8, R47 ;  /* 0x000000082e297819 */ /* 0x000fc4000000122f */
[----:B------:R-:W-:Y:S02]  /*7300*/  PRMT R42, R47, 0x3340, R69 ;  /* 0x000033402f2a7816 */ /* 0x000fe40000000045 */
[C---:B------:R-:W-:Y:S02]  /*7310*/  SHF.R.U64 R70, R46.reuse, 0x10, R47 ;  /* 0x000000102e467819 */ /* 0x040fe4000000122f */
[----:B------:R-:W-:Y:S02]  /*7320*/  SHF.R.U32.HI R71, RZ, 0x8, R45 ;  /* 0x00000008ff477819 */ /* 0x000fe4000001162d */
[--C-:B------:R-:W-:Y:S02]  /*7330*/  SHF.R.U64 R69, R46, 0x18, R47.reuse ;  /* 0x000000182e457819 */ /* 0x100fe4000000122f */
[----:B------:R-:W-:Y:S02]  /*7340*/  SHF.R.U32.HI R68, RZ, 0x10, R47 ;  /* 0x00000010ff447819 */ /* 0x000fe4000001162f */
[----:B------:R-:W-:-:S02]  /*7350*/  SHF.R.U32.HI R72, RZ, 0x10, R45 ;  /* 0x00000010ff487819 */ /* 0x000fc4000001162d */
[----:B------:R-:W-:Y:S02]  /*7360*/  SHF.R.U32.HI R67, RZ, 0x18, R45 ;  /* 0x00000018ff437819 */ /* 0x000fe4000001162d */
[----:B------:R-:W-:Y:S02]  /*7370*/  PRMT R41, R46, 0x3340, R41 ;  /* 0x000033402e297816 */ /* 0x000fe40000000029 */
[----:B------:R-:W-:Y:S02]  /*7380*/  SHF.R.U32.HI R47, RZ, 0x18, R47 ;  /* 0x00000018ff2f7819 */ /* 0x000fe4000001162f */
[----:B------:R-:W-:Y:S02]  /*7390*/  PRMT R46, R45, 0x3340, R71 ;  /* 0x000033402d2e7816 */ /* 0x000fe40000000047 */
[----:B------:R-:W-:Y:S02]  /*73a0*/  PRMT R44, R70, 0x3340, R69 ;  /* 0x00003340462c7816 */ /* 0x000fe40000000045 */
[----:B---3--:R-:W-:-:S02]  /*73b0*/  SHF.R.U32.HI R71, RZ, 0x8, R51 ;  /* 0x00000008ff477819 */ /* 0x008fc40000011633 */
[----:B------:R-:W-:Y:S02]  /*73c0*/  PRMT R69, R72, 0x3340, R67 ;  /* 0x0000334048457816 */ /* 0x000fe40000000043 */
[----:B------:R-:W-:Y:S02]  /*73d0*/  PRMT R45, R68, 0x3340, R47 ;  /* 0x00003340442d7816 */ /* 0x000fe4000000002f */
[C---:B------:R-:W-:Y:S02]  /*73e0*/  SHF.R.U64 R67, R50.reuse, 0x8, R51 ;  /* 0x0000000832437819 */ /* 0x040fe40000001233 */
[----:B------:R-:W-:Y:S02]  /*73f0*/  PRMT R47, R41, 0x5410, R44 ;  /* 0x00005410292f7816 */ /* 0x000fe4000000002c */
[----:B------:R-:W-:Y:S02]  /*7400*/  PRMT R41, R51, 0x3340, R71 ;  /* 0x0000334033297816 */ /* 0x000fe40000000047 */
[----:B------:R-:W-:-:S02]  /*7410*/  SHF.R.U64 R73, R50, 0x10, R51 ;  /* 0x0000001032497819 */ /* 0x000fc40000001233 */
[C-C-:B------:R-:W-:Y:S02]  /*7420*/  SHF.R.U64 R44, R50.reuse, 0x18, R51.reuse ;  /* 0x00000018322c7819 */ /* 0x140fe40000001233 */
[--C-:B------:R-:W-:Y:S02]  /*7430*/  SHF.R.U32.HI R71, RZ, 0x10, R51.reuse ;  /* 0x00000010ff477819 */ /* 0x100fe40000011633 */
[----:B------:R-:W-:Y:S02]  /*7440*/  SHF.R.U32.HI R68, RZ, 0x18, R51 ;  /* 0x00000018ff447819 */ /* 0x000fe40000011633 */
[----:B------:R-:W-:Y:S02]  /*7450*/  PRMT R67, R50, 0x3340, R67 ;  /* 0x0000334032437816 */ /* 0x000fe40000000043 */
[----:B------:R-:W-:Y:S02]  /*7460*/  PRMT R51, R42, 0x5410, R45 ;  /* 0x000054102a337816 */ /* 0x000fe4000000002d */
[----:B------:R-:W-:-:S02]  /*7470*/  PRMT R50, R46, 0x5410, R69 ;  /* 0x000054102e327816 */ /* 0x000fc40000000045 */
[--C-:B------:R-:W-:Y:S02]  /*7480*/  SHF.R.U32.HI R45, RZ, 0x10, R49.reuse ;  /* 0x00000010ff2d7819 */ /* 0x100fe40000011631 */
[--C-:B------:R-:W-:Y:S02]  /*7490*/  SHF.R.U32.HI R42, RZ, 0x18, R49.reuse ;  /* 0x00000018ff2a7819 */ /* 0x100fe40000011631 */
[----:B------:R-:W-:Y:S02]  /*74a0*/  SHF.R.U32.HI R69, RZ, 0x8, R49 ;  /* 0x00000008ff457819 */ /* 0x000fe40000011631 */
[----:B------:R-:W-:Y:S02]  /*74b0*/  PRMT R42, R45, 0x3340, R42 ;  /* 0x000033402d2a7816 */ /* 0x000fe4000000002a */
[----:B------:R-:W-:Y:S02]  /*74c0*/  PRMT R44, R73, 0x3340, R44 ;  /* 0x00003340492c7816 */ /* 0x000fe4000000002c */
[----:B------:R-:W-:-:S02]  /*74d0*/  PRMT R46, R71, 0x3340, R68 ;  /* 0x00003340472e7816 */ /* 0x000fc40000000044 */
[----:B------:R-:W-:Y:S01]  /*74e0*/  PRMT R45, R49, 0x3340, R69 ;  /* 0x00003340312d7816 */ /* 0x000fe20000000045 */
[----:B------:R-:W-:Y:S01]  /*74f0*/  IMAD.MOV.U32 R69, RZ, RZ, R48 ;  /* 0x000000ffff457224 */ /* 0x000fe200078e0030 */
[----:B------:R-:W-:Y:S02]  /*7500*/  PRMT R67, R67, 0x5410, R44 ;  /* 0x0000541043437816 */ /* 0x000fe4000000002c */
[----:B------:R-:W-:Y:S02]  /*7510*/  PRMT R49, R41, 0x5410, R46 ;  /* 0x0000541029317816 */ /* 0x000fe4000000002e */
[----:B------:R-:W-:Y:S01]  /*7520*/  PRMT R48, R45, 0x5410, R42 ;  /* 0x000054102d307816 */ /* 0x000fe2000000002a */
[----:B------:R-:W-:Y:S06]  /*7530*/  BRA `(.L_x_1669) ;  /* 0x0000000000ac7947 */ /* 0x000fec0003800000 */
.L_x_1668:
        /* <DEDUP_REMOVED lines=42> */
[----:B------:R-:W-:-:S07]  /*77e0*/  PRMT R48, R45, 0x5410, R42 ;  /* 0x000054102d307816 */ /* 0x000fce000000002a */
.L_x_1669:
[----:B------:R-:W-:Y:S05]  /*77f0*/  BSYNC.RECONVERGENT B0 ;  /* 0x0000000000007941 */ /* 0x000fea0003800200 */
.L_x_1667:
[----:B------:R-:W-:-:S03]  /*7800*/  UMOV UR5, 0xffffffff ;  /* 0xffffffff00057882 */ /* 0x000fc60000000000 */
[----:B------:R-:W-:Y:S05]  /*7810*/  BRA.DIV UR5, `(.L_x_1670) ;  /* 0x000000f6053c7947 */ /* 0x000fea000b800000 */
[----:B------:R-:W-:-:S04]  /*7820*/  VOTE.ANY R45, PT, !P0 ;  /* 0x00000000002d7806 */ /* 0x000fc800040e0100 */
[----:B------:R-:W-:-:S05]  /*7830*/  LOP3.LUT R45, R45, 0x80000000, R43, 0xec, !PT ;  /* 0x800000002d2d7812 */ /* 0x000fca00078eec2b */
[----:B------:R-:W-:-:S05]  /*7840*/  VIADD R42, R45, 0xffffffff ;  /* 0xffffffff2d2a7836 */ /* 0x000fca0000000000 */
[----:B------:R-:W-:-:S04]  /*7850*/  LOP3.LUT R42, R45, R42, RZ, 0xc, !PT ;  /* 0x0000002a2d2a7212 */ /* 0x000fc800078e0cff */
[----:B------:R-:W0:Y:S02]  /*7860*/  POPC R41, R42 ;  /* 0x0000002a00297309 */ /* 0x000e240000000000 */
[----:B0-----:R0:W1:Y:S02]  /*7870*/  SHFL.DOWN PT, R73, R66, 0x1, R41 ;  /* 0x0820000042497989 */ /* 0x00106400000e0029 */
.L_x_2085:
[----:B------:R-:W-:-:S03]  /*7880*/  UMOV UR5, 0xffffffff ;  /* 0xffffffff00057882 */ /* 0x000fc60000000000 */
[----:B------:R-:W-:Y:S05]  /*7890*/  BRA.DIV UR5, `(.L_x_1671) ;  /* 0x000000f605687947 */ /* 0x000fea000b800000 */
.L_x_2088:
[----:B------:R-:W-:-:S03]  /*78a0*/  UMOV UR5, 0xffffffff ;  /* 0xffffffff00057882 */ /* 0x000fc60000000000 */
[----:B------:R-:W-:Y:S05]  /*78b0*/  BRA.DIV UR5, `(.L_x_1672) ;  /* 0x000000f605847947 */ /* 0x000fea000b800000 */
.L_x_2091:
[----:B------:R-:W-:-:S03]  /*78c0*/  UMOV UR5, 0xffffffff ;  /* 0xffffffff00057882 */ /* 0x000fc60000000000 */
[----:B------:R-:W-:Y:S05]  /*78d0*/  BRA.DIV UR5, `(.L_x_1673) ;  /* 0x000000f605a07947 */ /* 0x000fea000b800000 */
.L_x_2094:
[----:B------:R-:W-:-:S03]  /*78e0*/  UMOV UR5, 0xffffffff ;  /* 0xffffffff00057882 */ /* 0x000fc60000000000 */
[----:B------:R-:W-:Y:S05]  /*78f0*/  BRA.DIV UR5, `(.L_x_1674) ;  /* 0x000000f605bc7947 */ /* 0x000fea000b800000 */
[----:B-----5:R2:W3:Y:S04]  /*7900*/  SHFL.DOWN PT, R70, R32, 0x1, R41 ;  /* 0x0820000020467989 */ /* 0x0204e800000e0029 */
[----:B------:R2:W4:Y:S04]  /*7910*/  SHFL.DOWN PT, R72, R33, 0x1, R41 ;  /* 0x0820000021487989 */ /* 0x00052800000e0029 */
[----:B------:R2:W0:Y:S04]  /*7920*/  SHFL.DOWN PT, R74, R34, 0x1, R41 ;  /* 0x08200000224a7989 */ /* 0x00042800000e0029 */
[----:B------:R2:W0:Y:S04]  /*7930*/  SHFL.DOWN PT, R75, R35, 0x1, R41 ;  /* 0x08200000234b7989 */ /* 0x00042800000e0029 */
[----:B------:R2:W0:Y:S02]  /*7940*/  SHFL.DOWN PT, R68, R69, 0x1, R41 ;  /* 0x0820000045447989 */ /* 0x00042400000e0029 */
.L_x_2101:
[----:B------:R-:W-:Y:S01]  /*7950*/  UMOV UR5, 0xffffffff ;  /* 0xffffffff00057882 */ /* 0x000fe20000000000 */
[----:B------:R-:W-:Y:S02]  /*7960*/  ISETP.GE.AND P0, PT, R19, R41, PT ;  /* 0x000000291300720c */ /* 0x000fe40003f06270 */
[----:B------:R-:W-:Y:S11]  /*7970*/  BRA.DIV UR5, `(.L_x_1675) ;  /* 0x000000fa051c7947 */ /* 0x000ff6000b800000 */
.L_x_2104:
[----:B------:R-:W-:-:S03]  /*7980*/  UMOV UR5, 0xffffffff ;  /* 0xffffffff00057882 */ /* 0x000fc60000000000 */
[----:B------:R-:W-:Y:S05]  /*7990*/  BRA.DIV UR5, `(.L_x_1676) ;  /* 0x000000fa05387947 */ /* 0x000fea000b800000 */
.L_x_2107:
[----:B------:R-:W-:-:S03]  /*79a0*/  UMOV UR5, 0xffffffff ;  /* 0xffffffff00057882 */ /* 0x000fc60000000000 */
[----:B------:R-:W-:Y:S05]  /*79b0*/  BRA.DIV UR5, `(.L_x_1677) ;  /* 0x000000fa05547947 */ /* 0x000fea000b800000 */
.L_x_2110:
[----:B------:R-:W-:Y:S01]  /*79c0*/  BSSY.RECONVERGENT B0, `(.L_x_1678) ;  /* 0x000000f000007945 */ /* 0x000fe20003800200 */
[----:B------:R-:W-:-:S03]  /*79d0*/  IMAD.MOV.U32 R71, RZ, RZ, R66 ;  /* 0x000000ffff477224 */ /* 0x000fc600078e0042 */
[----:B------:R-:W-:Y:S05]  /*79e0*/  @P0 BRA `(.L_x_1679) ;  /* 0x0000000000300947 */ /* 0x000fea0003800000 */
[----:B----4-:R-:W-:Y:S01]  /*79f0*/  IMAD.MOV.U32 R71, RZ, RZ, R72 ;  /* 0x000000ffff477224 */ /* 0x010fe200078e0048 */
[----:B------:R-:W-:Y:S01]  /*7a00*/  ISETP.NE.AND P0, PT, R66, RZ, PT ;  /* 0x000000ff4200720c */ /* 0x000fe20003f05270 */
[----:B0-----:R-:W-:Y:S02]  /*7a10*/  IMAD.MOV.U32 R44, RZ, RZ, R74 ;  /* 0x000000ffff2c7224 */ /* 0x001fe400078e004a */
[----:B------:R-:W-:Y:S02]  /*7a20*/  IMAD.MOV.U32 R45, RZ, RZ, R75 ;  /* 0x000000ffff2d7224 */ /* 0x000fe400078e004b */
[----:B---3--:R-:W-:-:S04]  /*7a30*/  DADD R70, R32, R70 ;  /* 0x0000000020467229 */ /* 0x008fc80000000046 */
[----:B------:R-:W-:-:S04]  /*7a40*/  DADD R44, R34, R44 ;  /* 0x00000000222c7229 */ /* 0x000fc8000000002c */
[----:B--2---:R-:W-:Y:S02]  /*7a50*/  @!P0 VIMNMX R69, PT, PT, R69, R68, PT ;  /* 0x0000004445458248 */ /* 0x004fe40003fe0100 */
[----:B------:R-:W-:Y:S01]  /*7a60*/  FSEL R33, R71, R33, !P0 ;  /* 0x0000002147217208 */ /* 0x000fe20004000000 */
[----:B-1----:R-:W-:Y:S01]  /*7a70*/  IMAD.IADD R71, R66, 0x1, R73 ;  /* 0x0000000142477824 */ /* 0x002fe200078e0249 */
[----:B------:R-:W-:Y:S02]  /*7a80*/  FSEL R32, R70, R32, !P0 ;  /* 0x0000002046207208 */ /* 0x000fe40004000000 */
[----:B------:R-:W-:Y:S02]  /*7a90*/  FSEL R34, R44, R34, !P0 ;  /* 0x000000222c227208 */ /* 0x000fe40004000000 */
[----:B------:R-:W-:-:S07]  /*7aa0*/  FSEL R35, R45, R35, !P0 ;  /* 0x000000232d237208 */ /* 0x000fce0004000000 */
.L_x_1679:
[----:B------:R-:W-:Y:S05]  /*7ab0*/  BSYNC.RECONVERGENT B0 ;  /* 0x0000000000007941 */ /* 0x000fea0003800200 */
.L_x_1678:
[----:B------:R-:W-:-:S03]  /*7ac0*/  UMOV UR5, 0xffffffff ;  /* 0xffffffff00057882 */ /* 0x000fc60000000000 */
[----:B------:R-:W-:Y:S05]  /*7ad0*/  BRA.DIV UR5, `(.L_x_1680) ;  /* 0x000000fa05307947 */ /* 0x000fea000b800000 */
[----:B0-----:R0:W0:Y:S02]  /*7ae0*/  SHFL.DOWN PT, R68, R71, 0x2, R41 ;  /* 0x0840000047447989 */ /* 0x00102400000e0029 */
.L_x_2113:
[----:B------:R-:W-:-:S03]  /*7af0*/  UMOV UR5, 0xffffffff ;  /* 0xffffffff00057882 */ /* 0x000fc60000000000 */
[----:B------:R-:W-:Y:S05]  /*7b00*/  BRA.DIV UR5, `(.L_x_1681) ;  /* 0x000000fa054c7947 */ /* 0x000fea000b800000 */
.L_x_2116:
[----:B------:R-:W-:-:S03]  /*7b10*/  UMOV UR5, 0xffffffff ;  /* 0xffffffff00057882 */ /* 0x000fc60000000000 */
[----:B------:R-:W-:Y:S05]  /*7b20*/  BRA.DIV UR5, `(.L_x_1682) ;  /* 0x000000fa05687947 */ /* 0x000fea000b800000 */
.L_x_2119:
[----:B------:R-:W-:-:S03]  /*7b30*/  UMOV UR5, 0xffffffff ;  /* 0xffffffff00057882 */ /* 0x000fc60000000000 */
[----:B------:R-:W-:Y:S05]  /*7b40*/  BRA.DIV UR5, `(.L_x_1683) ;  /* 0x000000fa05847947 */ /* 0x000fea000b800000 */
.L_x_2122:
[----:B------:R-:W-:-:S03]  /*7b50*/  UMOV UR5, 0xffffffff ;  /* 0xffffffff00057882 */ /* 0x000fc60000000000 */
[----:B------:R-:W-:Y:S05]  /*7b60*/  BRA.DIV UR5, `(.L_x_1684) ;  /* 0x000000fa05a07947 */ /* 0x000fea000b800000 */
[----:B------:R0:W0:Y:S04]  /*7b70*/  SHFL.DOWN PT, R74, R32, 0x2, R41 ;  /* 0x08400000204a7989 */ /* 0x00002800000e0029 */
[----:B------:R0:W0:Y:S04]  /*7b80*/  SHFL.DOWN PT, R75, R33, 0x2, R41 ;  /* 0x08400000214b7989 */ /* 0x00002800000e0029 */
[----:B----4-:R4:W0:Y:S04]  /*7b90*/  SHFL.DOWN PT, R72, R34, 0x2, R41 ;  /* 0x0840000022487989 */ /* 0x01082800000e0029 */
[----:B-1----:R4:W1:Y:S04]  /*7ba0*/  SHFL.DOWN PT, R73, R35, 0x2, R41 ;  /* 0x0840000023497989 */ /* 0x00286800000e0029 */
[----:B---3--:R4:W3:Y:S02]  /*7bb0*/  SHFL.DOWN PT, R70, R69, 0x2, R41 ;  /* 0x0840000045467989 */ /* 0x0088e400000e0029 */
.L_x_2129:
[----:B------:R-:W-:Y:S01]  /*7bc0*/  VIADD R42, R19, 0x2 ;  /* 0x00000002132a7836 */ /* 0x000fe20000000000 */
[----:B------:R-:W-:-:S04]  /*7bd0*/  UMOV UR5, 0xffffffff ;  /* 0xffffffff00057882 */ /* 0x000fc80000000000 */
[----:B------:R-:W-:Y:S01]  /*7be0*/  ISETP.GT.AND P0, PT, R42, R41, PT ;  /* 0x000000292a00720c */ /* 0x000fe20003f04270 */
[----:B------:R-:W-:-:S12]  /*7bf0*/  BRA.DIV UR5, `(.L_x_1685) ;  /* 0x000000fa05fc7947 */ /* 0x000fd8000b800000 */
.L_x_2132:
[----:B------:R-:W-:-:S03]  /*7c00*/  UMOV UR5, 0xffffffff ;  /* 0xffffffff00057882 */ /* 0x000fc60000000000 */
[----:B------:R-:W-:Y:S05]  /*7c10*/  BRA.DIV UR5, `(.L_x_1686) ;  /* 0x000000fe05187947 */ /* 0x000fea000b800000 */
.L_x_2135:
[----:B------:R-:W-:-:S03]  /*7c20*/  UMOV UR5, 0xffffffff ;  /* 0xffffffff00057882 */ /* 0x000fc60000000000 */
[----:B------:R-:W-:Y:S05]  /*7c30*/  BRA.DIV UR5, `(.L_x_1687) ;  /* 0x000000fe05347947 */ /* 0x000fea000b800000 */
.L_x_2138:
[----:B------:R-:W-:Y:S04]  /*7c40*/  BSSY.RECONVERGENT B0, `(.L_x_1688) ;  /* 0x000000d000007945 */ /* 0x000fe80003800200 */
[----:B------:R-:W-:Y:S05]  /*7c50*/  @P0 BRA `(.L_x_1689) ;  /* 0x00000000002c0947 */ /* 0x000fea0003800000 */
[----:B0-----:R-:W-:Y:S01]  /*7c60*/  IMAD.MOV.U32 R44, RZ, RZ, R74 ;  /* 0x000000ffff2c7224 */ /* 0x001fe200078e004a */
[C---:B------:R-:W-:Y:S01]  /*7c70*/  ISETP.NE.AND P0, PT, R71.reuse, RZ, PT ;  /* 0x000000ff4700720c */ /* 0x040fe20003f05270 */
[----:B------:R-:W-:Y:S01]  /*7c80*/  IMAD.MOV.U32 R45, RZ, RZ, R75 ;  /* 0x000000ffff2d7224 */ /* 0x000fe200078e004b */
[----:B-1----:R-:W-:Y:S01]  /*7c90*/  DADD R72, R34, R72 ;  /* 0x0000000022487229 */ /* 0x002fe20000000048 */
[----:B------:R-:W-:-:S04]  /*7ca0*/  IMAD.IADD R71, R71, 0x1, R68 ;  /* 0x0000000147477824 */ /* 0x000fc800078e0244 */
[----:B------:R-:W-:-:S05]  /*7cb0*/  DADD R44, R32, R44 ;  /* 0x00000000202c7229 */ /* 0x000fca000000002c */
[----:B--2-4-:R-:W-:Y:S02]  /*7cc0*/  FSEL R34, R72, R34, !P0 ;  /* 0x0000002248227208 */ /* 0x014fe40004000000 */
[----:B------:R-:W-:Y:S02]  /*7cd0*/  FSEL R35, R73, R35, !P0 ;  /* 0x0000002349237208 */ /* 0x000fe40004000000 */
[----:B---3--:R-:W-:Y:S02]  /*7ce0*/  @!P0 VIMNMX R69, PT, PT, R69, R70, PT ;  /* 0x0000004645458248 */ /* 0x008fe40003fe0100 */
[----:B------:R-:W-:Y:S02]  /*7cf0*/  FSEL R32, R44, R32, !P0 ;  /* 0x000000202c207208 */ /* 0x000fe40004000000 */
[----:B------:R-:W-:-:S07]  /*7d00*/  FSEL R33, R45, R33, !P0 ;  /* 0x000000212d217208 */ /* 0x000fce0004000000 */
.L_x_1689:
[----:B------:R-:W-:Y:S05]  /*7d10*/  BSYNC.RECONVERGENT B0 ;  /* 0x0000000000007941 */ /* 0x000fea0003800200 */
.L_x_1688:
[----:B------:R-:W-:-:S03]  /*7d20*/  UMOV UR5, 0xffffffff ;  /* 0xffffffff00057882 */ /* 0x000fc60000000000 */
[----:B------:R-:W-:Y:S05]  /*7d30*/  BRA.DIV UR5, `(.L_x_1690) ;  /* 0x000000fe05187947 */ /* 0x000fea000b800000 */
[----:B0-----:R0:W0:Y:S02]  /*7d40*/  SHFL.DOWN PT, R68, R71, 0x4, R41 ;  /* 0x0880000047447989 */ /* 0x00102400000e0029 */
.L_x_2141:
[----:B------:R-:W-:-:S03]  /*7d50*/  UMOV UR5, 0xffffffff ;  /* 0xffffffff00057882 */ /* 0x000fc60000000000 */
[----:B------:R-:W-:Y:S05]  /*7d60*/  BRA.DIV UR5, `(.L_x_1691) ;  /* 0x000000fe05347947 */ /* 0x000fea000b800000 */
.L_x_2144:
[----:B------:R-:W-:-:S03]  /*7d70*/  UMOV UR5, 0xffffffff ;  /* 0xffffffff00057882 */ /* 0x000fc60000000000 */
[----:B------:R-:W-:Y:S05]  /*7d80*/  BRA.DIV UR5, `(.L_x_1692) ;  /* 0x000000fe05507947 */ /* 0x000fea000b800000 */
.L_x_2147:
[----:B------:R-:W-:-:S03]  /*7d90*/  UMOV UR5, 0xffffffff ;  /* 0xffffffff00057882 */ /* 0x000fc60000000000 */
[----:B------:R-:W-:Y:S05]  /*7da0*/  BRA.DIV UR5, `(.L_x_1693) ;  /* 0x000000fe056c7947 */ /* 0x000fea000b800000 */
.L_x_2150:
[----:B------:R-:W-:-:S03]  /*7db0*/  UMOV UR5, 0xffffffff ;  /* 0xffffffff00057882 */ /* 0x000fc60000000000 */
[----:B------:R-:W-:Y:S05]  /*7dc0*/  BRA.DIV UR5, `(.L_x_1694) ;  /* 0x000000fe05887947 */ /* 0x000fea000b800000 */
[----:B------:R0:W0:Y:S04]  /*7dd0*/  SHFL.DOWN PT, R74, R32, 0x4, R41 ;  /* 0x08800000204a7989 */ /* 0x00002800000e0029 */
[----:B------:R0:W0:Y:S04]  /*7de0*/  SHFL.DOWN PT, R75, R33, 0x4, R41 ;  /* 0x08800000214b7989 */ /* 0x00002800000e0029 */
[----:B------:R0:W0:Y:S04]  /*7df0*/  SHFL.DOWN PT, R72, R34, 0x4, R41 ;  /* 0x0880000022487989 */ /* 0x00002800000e0029 */
[----:B-1----:R1:W0:Y:S04]  /*7e00*/  SHFL.DOWN PT, R73, R35, 0x4, R41 ;  /* 0x0880000023497989 */ /* 0x00222800000e0029 */
[----:B---3--:R1:W3:Y:S02]  /*7e10*/  SHFL.DOWN PT, R70, R69, 0x4, R41 ;  /* 0x0880000045467989 */ /* 0x0082e400000e0029 */
.L_x_2157:
[----:B------:R-:W-:Y:S01]  /*7e20*/  VIADD R42, R19, 0x4 ;  /* 0x00000004132a7836 */ /* 0x000fe20000000000 */
[----:B------:R-:W-:-:S04]  /*7e30*/  UMOV UR5, 0xffffffff ;  /* 0xffffffff00057882 */ /* 0x000fc80000000000 */
[----:B------:R-:W-:Y:S01]  /*7e40*/  ISETP.GT.AND P0, PT, R42, R41, PT ;  /* 0x000000292a00720c */ /* 0x000fe20003f04270 */
[----:B------:R-:W-:-:S12]  /*7e50*/  BRA.DIV UR5, `(.L_x_1695) ;  /* 0x000000fe05e47947 */ /* 0x000fd8000b800000 */
.L_x_2160:
[----:B------:R-:W-:-:S03]  /*7e60*/  UMOV UR5, 0xffffffff ;  /* 0xffffffff00057882 */ /* 0x000fc60000000000 */
[----:B------:R-:W-:Y:S05]  /*7e70*/  BRA.DIV UR5, `(.L_x_1696) ;  /* 0x0000010205007947 */ /* 0x000fea000b800000 */
.L_x_2163:
[----:B------:R-:W-:-:S03]  /*7e80*/  UMOV UR5, 0xffffffff ;  /* 0xffffffff00057882 */ /* 0x000fc60000000000 */
[----:B------:R-:W-:Y:S05]  /*7e90*/  BRA.DIV UR5, `(.L_x_1697) ;  /* 0x00000102051c7947 */ /* 0x000fea000b800000 */
.L_x_2166:
[----:B------:R-:W-:Y:S04]  /*7ea0*/  BSSY.RECONVERGENT B0, `(.L_x_1698) ;  /* 0x000000d000007945 */ /* 0x000fe80003800200 */
[----:B------:R-:W-:Y:S05]  /*7eb0*/  @P0 BRA `(.L_x_1699) ;  /* 0x00000000002c0947 */ /* 0x000fea0003800000 */
[----:B0-----:R-:W-:Y:S01]  /*7ec0*/  IMAD.MOV.U32 R44, RZ, RZ, R74 ;  /* 0x000000ffff2c7224 */ /* 0x001fe200078e004a */
[C---:B------:R-:W-:Y:S01]  /*7ed0*/  ISETP.NE.AND P0, PT, R71.reuse, RZ, PT ;  /* 0x000000ff4700720c */ /* 0x040fe20003f05270 */
[----:B------:R-:W-:Y:S01]  /*7ee0*/  IMAD.MOV.U32 R45, RZ, RZ, R75 ;  /* 0x000000ffff2d7224 */ /* 0x000fe200078e004b */
[----:B------:R-:W-:Y:S01]  /*7ef0*/  DADD R72, R34, R72 ;  /* 0x0000000022487229 */ /* 0x000fe20000000048 */
[----:B------:R-:W-:-:S04]  /*7f00*/  IMAD.IADD R71, R71, 0x1, R68 ;  /* 0x0000000147477824 */ /* 0x000fc800078e0244 */
[----:B------:R-:W-:-:S05]  /*7f10*/  DADD R44, R32, R44 ;  /* 0x00000000202c7229 */ /* 0x000fca000000002c */
[----:B--2-4-:R-:W-:Y:S02]  /*7f20*/  FSEL R34, R72, R34, !P0 ;  /* 0x0000002248227208 */ /* 0x014fe40004000000 */
[----:B-1----:R-:W-:Y:S02]  /*7f30*/  FSEL R35, R73, R35, !P0 ;  /* 0x0000002349237208 */ /* 0x002fe40004000000 */
[----:B---3--:R-:W-:Y:S02]  /*7f40*/  @!P0 VIMNMX R69, PT, PT, R69, R70, PT ;  /* 0x0000004645458248 */ /* 0x008fe40003fe0100 */
[----:B------:R-:W-:Y:S02]  /*7f50*/  FSEL R32, R44, R32, !P0 ;  /* 0x000000202c207208 */ /* 0x000fe40004000000 */
[----:B------:R-:W-:-:S07]  /*7f60*/  FSEL R33, R45, R33, !P0 ;  /* 0x000000212d217208 */ /* 0x000fce0004000000 */
.L_x_1699:
[----:B------:R-:W-:Y:S05]  /*7f70*/  BSYNC.RECONVERGENT B0 ;  /* 0x0000000000007941 */ /* 0x000fea0003800200 */
.L_x_1698:
[----:B------:R-:W-:-:S03]  /*7f80*/  UMOV UR5, 0xffffffff ;  /* 0xffffffff00057882 */ /* 0x000fc60000000000 */
[----:B------:R-:W-:Y:S05]  /*7f90*/  BRA.DIV UR5, `(.L_x_1700) ;  /* 0x0000010205007947 */ /* 0x000fea000b800000 */
[----:B0-----:R0:W0:Y:S02]  /*7fa0*/  SHFL.DOWN PT, R68, R71, 0x8, R41 ;  /* 0x0900000047447989 */ /* 0x00102400000e0029 */
.L_x_2169:
[----:B------:R-:W-:-:S03]  /*7fb0*/  UMOV UR5, 0xffffffff ;  /* 0xffffffff00057882 */ /* 0x000fc60000000000 */
[----:B------:R-:W-:Y:S05]  /*7fc0*/  BRA.DIV UR5, `(.L_x_1701) ;  /* 0x00000102051c7947 */ /* 0x000fea000b800000 */
.L_x_2172:
[----:B------:R-:W-:-:S03]  /*7fd0*/  UMOV UR5, 0xffffffff ;  /* 0xffffffff00057882 */ /* 0x000fc60000000000 */
[----:B------:R-:W-:Y:S05]  /*7fe0*/  BRA.DIV UR5, `(.L_x_1702) ;  /* 0x0000010205387947 */ /* 0x000fea000b800000 */
.L_x_2175:
[----:B------:R-:W-:-:S03]  /*7ff0*/  UMOV UR5, 0xffffffff ;  /* 0xffffffff00057882 */ /* 0x000fc60000000000 */
[----:B------:R-:W-:Y:S05]  /*8000*/  BRA.DIV UR5, `(.L_x_1703) ;  /* 0x0000010205547947 */ /* 0x000fea000b800000 */
.L_x_2178:
[----:B------:R-:W-:-:S03]  /*8010*/  UMOV UR5, 0xffffffff ;  /* 0xffffffff00057882 */ /* 0x000fc60000000000 */
[----:B------:R-:W-:Y:S05]  /*8020*/  BRA.DIV UR5, `(.L_x_1704) ;  /* 0x0000010205707947 */ /* 0x000fea000b800000 */
[----:B------:R0:W0:Y:S04]  /*8030*/  SHFL.DOWN PT, R74, R32, 0x8, R41 ;  /* 0x09000000204a7989 */ /* 0x00002800000e0029 */
[----:B------:R0:W0:Y:S04]  /*8040*/  SHFL.DOWN PT, R75, R33, 0x8, R41 ;  /* 0x09000000214b7989 */ /* 0x00002800000e0029 */
[----:B------:R0:W0:Y:S04]  /*8050*/  SHFL.DOWN PT, R72, R34, 0x8, R41 ;  /* 0x0900000022487989 */ /* 0x00002800000e0029 */
[----:B------:R0:W0:Y:S04]  /*8060*/  SHFL.DOWN PT, R73, R35, 0x8, R41 ;  /* 0x0900000023497989 */ /* 0x00002800000e0029 */
[----:B---3--:R3:W0:Y:S02]  /*8070*/  SHFL.DOWN PT, R70, R69, 0x8, R41 ;  /* 0x0900000045467989 */ /* 0x00862400000e0029 */
.L_x_2185:
[----:B------:R-:W-:Y:S01]  /*8080*/  VIADD R42, R19, 0x8 ;  /* 0x00000008132a7836 */ /* 0x000fe20000000000 */
[----:B------:R-:W-:-:S04]  /*8090*/  UMOV UR5, 0xffffffff ;  /* 0xffffffff00057882 */ /* 0x000fc80000000000 */
[----:B------:R-:W-:Y:S01]  /*80a0*/  ISETP.GT.AND P0, PT, R42, R41, PT ;  /* 0x000000292a00720c */ /* 0x000fe20003f04270 */
[----:B------:R-:W-:-:S12]  /*80b0*/  BRA.DIV UR5, `(.L_x_1705) ;  /* 0x0000010205cc7947 */ /* 0x000fd8000b800000 */
.L_x_2188:
[----:B------:R-:W-:-:S03]  /*80c0*/  UMOV UR5, 0xffffffff ;  /* 0xffffffff00057882 */ /* 0x000fc60000000000 */
[----:B------:R-:W-:Y:S05]  /*80d0*/  BRA.DIV UR5, `(.L_x_1706) ;  /* 0x0000010205e87947 */ /* 0x000fea000b800000 */
.L_x_2191:
[----:B------:R-:W-:-:S03]  /*80e0*/  UMOV UR5, 0xffffffff ;  /* 0xffffffff00057882 */ /* 0x000fc60000000000 */
[----:B------:R-:W-:Y:S05]  /*80f0*/  BRA.DIV UR5, `(.L_x_1707) ;  /* 0x0000010605047947 */ /* 0x000fea000b800000 */
.L_x_2194:
        /* <DEDUP_REMOVED lines=13> */
.L_x_1709:
[----:B------:R-:W-:Y:S05]  /*81d0*/  BSYNC.RECONVERGENT B0 ;  /* 0x0000000000007941 */ /* 0x000fea0003800200 */
.L_x_1708:
[----:B------:R-:W-:-:S03]  /*81e0*/  UMOV UR5, 0xffffffff ;  /* 0xffffffff00057882 */ /* 0x000fc60000000000 */
[----:B------:R-:W-:Y:S05]  /*81f0*/  BRA.DIV UR5, `(.L_x_1710) ;  /* 0x0000010205e87947 */ /* 0x000fea000b800000 */
[----:B0-----:R0:W0:Y:S02]  /*8200*/  SHFL.DOWN PT, R68, R71, 0x10, R41 ;  /* 0x0a00000047447989 */ /* 0x00102400000e0029 */
.L_x_2197:
[----:B------:R-:W-:-:S03]  /*8210*/  UMOV UR5, 0xffffffff ;  /* 0xffffffff00057882 */ /* 0x000fc60000000000 */
[----:B------:R-:W-:Y:S05]  /*8220*/  BRA.DIV UR5, `(.L_x_1711) ;  /* 0x0000010605047947 */ /* 0x000fea000b800000 */
.L_x_2200:
[----:B------:R-:W-:-:S03]  /*8230*/  UMOV UR5, 0xffffffff ;  /* 0xffffffff00057882 */ /* 0x000fc60000000000 */
[----:B------:R-:W-:Y:S05]  /*8240*/  BRA.DIV UR5, `(.L_x_1712) ;  /* 0x0000010605207947 */ /* 0x000fea000b800000 */
.L_x_2203:
[----:B------:R-:W-:-:S03]  /*8250*/  UMOV UR5, 0xffffffff ;  /* 0xffffffff00057882 */ /* 0x000fc60000000000 */
[----:B------:R-:W-:Y:S05]  /*8260*/  BRA.DIV UR5, `(.L_x_1713) ;  /* 0x00000106053c7947 */ /* 0x000fea000b800000 */
.L_x_2206:
[----:B------:R-:W-:-:S03]  /*8270*/  UMOV UR5, 0xffffffff ;  /* 0xffffffff00057882 */ /* 0x000fc60000000000 */
[----:B------:R-:W-:Y:S05]  /*8280*/  BRA.DIV UR5, `(.L_x_1714) ;  /* 0x0000010605587947 */ /* 0x000fea000b800000 */
[----:B------:R0:W0:Y:S04]  /*8290*/  SHFL.DOWN PT, R70, R32, 0x10, R41 ;  /* 0x0a00000020467989 */ /* 0x00002800000e0029 */
[----:B------:R0:W0:Y:S04]  /*82a0*/  SHFL.DOWN PT, R73, R33, 0x10, R41 ;  /* 0x0a00000021497989 */ /* 0x00002800000e0029 */
[----:B------:R0:W0:Y:S04]  /*82b0*/  SHFL.DOWN PT, R72, R34, 0x10, R41 ;  /* 0x0a00000022487989 */ /* 0x00002800000e0029 */
[----:B------:R0:W0:Y:S04]  /*82c0*/  SHFL.DOWN PT, R75, R35, 0x10, R41 ;  /* 0x0a000000234b7989 */ /* 0x00002800000e0029 */
[----:B------:R0:W0:Y:S02]  /*82d0*/  SHFL.DOWN PT, R74, R69, 0x10, R41 ;  /* 0x0a000000454a7989 */ /* 0x00002400000e0029 */
.L_x_2213:
[----:B------:R-:W-:-:S03]  /*82e0*/  UMOV UR5, 0xffffffff ;  /* 0xffffffff00057882 */ /* 0x000fc60000000000 */
[----:B------:R-:W-:Y:S05]  /*82f0*/  BRA.DIV UR5, `(.L_x_1715) ;  /* 0x0000010605bc7947 */ /* 0x000fea000b800000 */
.L_x_2216:
[----:B------:R-:W-:-:S03]  /*8300*/  UMOV UR5, 0xffffffff ;  /* 0xffffffff00057882 */ /* 0x000fc60000000000 */
[----:B------:R-:W-:Y:S05]  /*8310*/  BRA.DIV UR5, `(.L_x_1716) ;  /* 0x0000010605d87947 */ /* 0x000fea000b800000 */
.L_x_2219:
[----:B------:R-:W-:Y:S01]  /*8320*/  UMOV UR5, 0xffffffff ;  /* 0xffffffff00057882 */ /* 0x000fe20000000000 */
[----:B------:R-:W-:Y:S02]  /*8330*/  VIADD R76, R19, 0x10 ;  /* 0x00000010134c7836 */ /* 0x000fe40000000000 */
[----:B------:R-:W-:Y:S05]  /*8340*/  BRA.DIV UR5, `(.L_x_1717) ;  /* 0x0000010605f07947 */ /* 0x000fea000b800000 */
.L_x_2222:
[----:B------:R-:W-:Y:S01]  /*8350*/  ISETP.GT.AND P0, PT, R76, R41, PT ;  /* 0x000000294c00720c */ /* 0x000fe20003f04270 */
[----:B------:R-:W-:-:S12]  /*8360*/  BSSY.RECONVERGENT B0, `(.L_x_1718) ;  /* 0x000000e000007945 */ /* 0x000fd80003800200 */
[----:B------:R-:W-:Y:S05]  /*8370*/  @P0 BRA `(.L_x_1719) ;  /* 0x0000000000300947 */ /* 0x000fea0003800000 */
[----:B0-----:R-:W-:Y:S01]  /*8380*/  IMAD.MOV.U32 R45, RZ, RZ, R73 ;  /* 0x000000ffff2d7224 */ /* 0x001fe200078e0049 */
[C---:B------:R-:W-:Y:S01]  /*8390*/  ISETP.NE.AND P0, PT, R71.reuse, RZ, PT ;  /* 0x000000ff4700720c */ /* 0x040fe20003f05270 */
[----:B------:R-:W-:Y:S02]  /*83a0*/  IMAD.MOV.U32 R44, RZ, RZ, R70 ;  /* 0x000000ffff2c7224 */ /* 0x000fe400078e0046 */
[----:B------:R-:W-:Y:S02]  /*83b0*/  IMAD.MOV.U32 R73, RZ, RZ, R75 ;  /* 0x000000ffff497224 */ /* 0x000fe400078e004b */
[----:B------:R-:W-:Y:S02]  /*83c0*/  IMAD.IADD R71, R71, 0x1, R68 ;  /* 0x0000000147477824 */ /* 0x000fe400078e0244 */
[----:B------:R-:W-:Y:S02]  /*83d0*/  DADD R44, R32, R44 ;  /* 0x00000000202c7229 */ /* 0x000fe4000000002c */
[----:B------:R-:W-:-:S04]  /*83e0*/  DADD R72, R34, R72 ;  /* 0x0000000022487229 */ /* 0x000fc80000000048 */
[----:B-1234-:R-:W-:-:S04]  /*83f0*/  @!P0 VIMNMX R69, PT, PT, R69, R74, PT ;  /* 0x0000004a45458248 */ /* 0x01efc80003fe0100 */
[----:B------:R-:W-:Y:S02]  /*8400*/  FSEL R32, R44, R32, !P0 ;  /* 0x000000202c207208 */ /* 0x000fe40004000000 */
[----:B------:R-:W-:Y:S02]  /*8410*/  FSEL R33, R45, R33, !P0 ;  /* 0x000000212d217208 */ /* 0x000fe40004000000 */
[----:B------:R-:W-:Y:S02]  /*8420*/  FSEL R34, R72, R34, !P0 ;  /* 0x0000002248227208 */ /* 0x000fe40004000000 */
[----:B------:R-:W-:-:S07]  /*8430*/  FSEL R35, R73, R35, !P0 ;  /* 0x0000002349237208 */ /* 0x000fce0004000000 */
.L_x_1719:
[----:B------:R-:W-:Y:S05]  /*8440*/  BSYNC.RECONVERGENT B0 ;  /* 0x0000000000007941 */ /* 0x000fea0003800200 */
.L_x_1718:
[----:B------:R-:W-:Y:S01]  /*8450*/  ISETP.NE.AND P1, PT, R40, RZ, PT ;  /* 0x000000ff2800720c */ /* 0x000fe20003f25270 */
[----:B0-2---:R-:W-:Y:S01]  /*8460*/  DADD R32, R32, R36 ;  /* 0x0000000020207229 */ /* 0x005fe20000000024 */
[----:B------:R-:W-:Y:S01]  /*8470*/  UMOV UR5, 0xffffffff ;  /* 0xffffffff00057882 */ /* 0x000fe20000000000 */
[----:B-1--4-:R-:W-:Y:S01]  /*8480*/  DADD R34, R34, R38 ;  /* 0x0000000022227229 */ /* 0x012fe20000000026 */
[----:B------:R-:W-:Y:S01]  /*8490*/  ISETP.NE.AND P0, PT, R65, 0x65, PT ;  /* 0x000000654100780c */ /* 0x000fe20003f05270 */
[----:B------:R-:W-:Y:S02]  /*84a0*/  IMAD.IADD R40, R71, 0x1, R40 ;  /* 0x0000000147287824 */ /* 0x000fe400078e0228 */
[----:B------:R-:W-:-:S04]  /*84b0*/  VIADD R9, R9, 0xffffffe0 ;  /* 0xffffffe009097836 */ /* 0x000fc80000000000 */
[----:B------:R-:W-:Y:S02]  /*84c0*/  FSEL R36, R32, R36, !P1 ;  /* 0x0000002420247208 */ /* 0x000fe40004800000 */
[----:B------:R-:W-:Y:S02]  /*84d0*/  @!P1 VIMNMX R64, PT, PT, R69, R64, PT ;  /* 0x0000004045409248 */ /* 0x000fe40003fe0100 */
[----:B------:R-:W-:Y:S02]  /*84e0*/  FSEL R37, R33, R37, !P1 ;  /* 0x0000002521257208 */ /* 0x000fe40004800000 */
[----:B------:R-:W-:Y:S01]  /*84f0*/  FSEL R38, R34, R38, !P1 ;  /* 0x0000002622267208 */ /* 0x000fe20004800000 */
[----:B------:R-:W-:Y:S01]  /*8500*/  IMAD.MOV.U32 R32, RZ, RZ, R64 ;  /* 0x000000ffff207224 */ /* 0x000fe200078e0040 */
[----:B------:R-:W-:Y:S01]  /*8510*/  FSEL R39, R35, R39, !P1 ;  /* 0x0000002723277208 */ /* 0x000fe20004800000 */
[----:B------:R-:W-:Y:S06]  /*8520*/  BRA.DIV UR5, `(.L_x_1720) ;  /* 0x00000106059c7947 */ /* 0x000fec000b800000 */
[----:B------:R-:W-:-:S13]  /*8530*/  VOTE.ALL P0, P0 ;  /* 0x0000000000ff7806 */ /* 0x000fda0000000000 */
.L_x_2225:
[----:B------:R-:W-:Y:S05]  /*8540*/  @P0 BRA `(.L_x_1721) ;  /* 0xffffffe800f00947 */ /* 0x000fea000383ffff */
.L_x_1664:
[----:B------:R-:W0:Y:S01]  /*8550*/  S2R R9, SR_TID.X ;  /* 0x0000000000097919 */ /* 0x000e220000002100 */
[----:B------:R-:W-:Y:S01]  /*8560*/  BSSY.RECONVERGENT B0, `(.L_x_1722) ;  /* 0x000004b000007945 */ /* 0x000fe20003800200 */
[----:B------:R-:W-:Y:S02]  /*8570*/  ISETP.NE.AND P1, PT, R19, RZ, PT ;  /* 0x000000ff1300720c */ /* 0x000fe40003f25270 */
[----:B0-----:R-:W-:-:S13]  /*8580*/  ISETP.NE.AND P0, PT, R9, RZ, PT ;  /* 0x000000ff0900720c */ /* 0x001fda0003f05270 */
[----:B------:R-:W-:Y:S05]  /*8590*/  @P0 BRA `(.L_x_1723) ;  /* 0x00000004001c0947 */ /* 0x000fea0003800000 */
[----:B------:R-:W0:Y:S01]  /*85a0*/  S2R R33, SR_CTAID.X ;  /* 0x0000000000217919 */ /* 0x000e220000002500 */
[----:B-1----:R-:W0:Y:S01]  /*85b0*/  LDC.64 R34, c[0x0][0x3e0] ;  /* 0x0000f800ff227b82 */ /* 0x002e220000000a00 */
[----:B------:R-:W-:Y:S01]  /*85c0*/  DADD R28, R28, R36 ;  /* 0x000000001c1c7229 */ /* 0x000fe20000000024 */
[C---:B------:R-:W-:Y:S01]  /*85d0*/  ISETP.NE.AND P0, PT, R5.reuse, RZ, PT ;  /* 0x000000ff0500720c */ /* 0x040fe20003f05270 */
[----:B------:R-:W-:Y:S01]  /*85e0*/  DADD R42, R30, R38 ;  /* 0x000000001e2a7229 */ /* 0x000fe20000000026 */
[----:B--234-:R-:W-:Y:S01]  /*85f0*/  VIMNMX R41, PT, PT, R4, R32, PT ;  /* 0x0000002004297248 */ /* 0x01cfe20003fe0100 */
[----:B------:R-:W-:Y:S01]  /*8600*/  IMAD.IADD R19, R5, 0x1, R40 ;  /* 0x0000000105137824 */ /* 0x000fe200078e0228 */
[----:B------:R-:W-:Y:S01]  /*8610*/  LOP3.LUT R48, R20, 0xffff, RZ, 0xc0, !PT ;  /* 0x0000ffff14307812 */ /* 0x000fe200078ec0ff */
[----:B------:R-:W-:Y:S01]  /*8620*/  UMOV UR5, 0x400 ;  /* 0x0000040000057882 */ /* 0x000fe20000000000 */
[----:B------:R-:W1:Y:S01]  /*8630*/  LDC.64 R44, c[0x0][0x3d0] ;  /* 0x0000f400ff2c7b82 */ /* 0x000e620000000a00 */
[----:B------:R-:W-:Y:S01]  /*8640*/  SEL R46, R41, R4, !P0 ;  /* 0x00000004292e7207 */ /* 0x000fe20004000000 */
[----:B------:R-:W-:Y:S01]  /*8650*/  IMAD.MOV.U32 R4, RZ, RZ, R19 ;  /* 0x000000ffff047224 */ /* 0x000fe200078e0013 */
[----:B------:R-:W-:-:S02]  /*8660*/  FSEL R9, R28, R6, !P0 ;  /* 0x000000061c097208 */ /* 0x000fc40004000000 */
[----:B------:R-:W-:Y:S02]  /*8670*/  FSEL R30, R29, R7, !P0 ;  /* 0x000000071d1e7208 */ /* 0x000fe40004000000 */
[----:B------:R-:W-:Y:S01]  /*8680*/  FSEL R31, R43, R31, !P0 ;  /* 0x0000001f2b1f7208 */ /* 0x000fe20004000000 */
[----:B------:R-:W2:Y:S01]  /*8690*/  S2UR UR6, SR_CgaCtaId ;  /* 0x00000000000679c3 */ /* 0x000ea20000008800 */
[----:B------:R-:W-:Y:S02]  /*86a0*/  PRMT R43, R11, 0x7732, RZ ;  /* 0x000077320b2b7816 */ /* 0x000fe400000000ff */
[----:B------:R-:W-:Y:S02]  /*86b0*/  LOP3.LUT R41, R58, 0xffff, RZ, 0xc0, !PT ;  /* 0x0000ffff3a297812 */ /* 0x000fe400078ec0ff */
[----:B------:R-:W-:Y:S02]  /*86c0*/  FSEL R8, R42, R8, !P0 ;  /* 0x000000082a087208 */ /* 0x000fe40004000000 */
[----:B------:R-:W-:-:S02]  /*86d0*/  PRMT R42, R10, 0x7732, RZ ;  /* 0x000077320a2a7816 */ /* 0x000fc400000000ff */
[----:B------:R-:W-:Y:S02]  /*86e0*/  PRMT R48, R11, 0x3340, R48 ;  /* 0x000033400b307816 */ /* 0x000fe40000000030 */
[----:B------:R-:W-:Y:S01]  /*86f0*/  PRMT R42, R42, 0x3340, R57 ;  /* 0x000033402a2a7816 */ /* 0x000fe20000000039 */
[C---:B0-----:R-:W-:Y:S01]  /*8700*/  IMAD.WIDE.U32 R28, R33.reuse, 0x30, R34 ;  /* 0x00000030211c7825 */ /* 0x041fe200078e0022 */
[----:B------:R-:W-:Y:S02]  /*8710*/  PRMT R34, R18, 0x7732, RZ ;  /* 0x0000773212227816 */ /* 0x000fe400000000ff */
[----:B------:R-:W-:Y:S01]  /*8720*/  LOP3.LUT R35, R60, 0xffff, RZ, 0xc0, !PT ;  /* 0x0000ffff3c237812 */ /* 0x000fe200078ec0ff */
[----:B-1----:R-:W-:Y:S01]  /*8730*/  IMAD.WIDE.U32 R44, R33, 0x4, R44 ;  /* 0x00000004212c7825 */ /* 0x002fe200078e002c */
[----:B------:R0:W-:Y:S01]  /*8740*/  ST.E.128.STRONG.GPU desc[UR8][R28.64+0x600], R4 ;  /* 0x000600041c007985 */ /* 0x0001e2000c10fd08 */
[----:B------:R-:W-:Y:S02]  /*8750*/  PRMT R34, R34, 0x3340, R59 ;  /* 0x0000334022227816 */ /* 0x000fe4000000003b */
[----:B------:R-:W-:Y:S01]  /*8760*/  PRMT R35, R18, 0x3340, R35 ;  /* 0x0000334012237816 */ /* 0x000fe20000000023 */
[----:B--2---:R-:W-:Y:S01]  /*8770*/  ULEA UR5, UR6, UR5, 0x18 ;  /* 0x0000000506057291 */ /* 0x004fe2000f8ec0ff */
[----:B------:R-:W-:Y:S01]  /*8780*/  LOP3.LUT R33, R53, 0xffff, RZ, 0xc0, !PT ;  /* 0x0000ffff35217812 */ /* 0x000fe200078ec0ff */
[----:B0-----:R-:W-:-:S02]  /*8790*/  IMAD.MOV.U32 R4, RZ, RZ, R46 ;  /* 0x000000ffff047224 */ /* 0x001fc400078e002e */
[----:B------:R-:W-:Y:S02]  /*87a0*/  IMAD.MOV.U32 R5, RZ, RZ, R47 ;  /* 0x000000ffff057224 */ /* 0x000fe400078e002f */
[----:B------:R-:W-:-:S03]  /*87b0*/  IMAD.MOV.U32 R47, RZ, RZ, 0x65 ;  /* 0x00000065ff2f7424 */ /* 0x000fc600078e00ff */
[----:B------:R0:W-:Y:S02]  /*87c0*/  ST.E.128.STRONG.GPU desc[UR8][R28.64+0x620], R4 ;  /* 0x000620041c007985 */ /* 0x0001e4000c10fd08 */
[----:B0-----:R-:W-:Y:S01]  /*87d0*/  IMAD.MOV.U32 R7, RZ, RZ, R43 ;  /* 0x000000ffff077224 */ /* 0x001fe200078e002b */
[----:B------:R-:W-:Y:S02]  /*87e0*/  PRMT R5, R10, 0x3340, R41 ;  /* 0x000033400a057816 */ /* 0x000fe40000000029 */
[----:B------:R-:W-:Y:S02]  /*87f0*/  PRMT R41, R35, 0x5410, R34 ;  /* 0x0000541023297816 */ /* 0x000fe40000000022 */
[----:B------:R-:W-:Y:S02]  /*8800*/  PRMT R35, R61, 0x7732, RZ ;  /* 0x000077323d237816 */ /* 0x000fe400000000ff */
[----:B------:R-:W-:Y:S02]  /*8810*/  PRMT R7, R7, 0x3340, R22 ;  /* 0x0000334007077816 */ /* 0x000fe40000000016 */
[----:B------:R-:W-:Y:S01]  /*8820*/  PRMT R34, R62, 0x3340, R33 ;  /* 0x000033403e227816 */ /* 0x000fe20000000021 */
[----:B------:R-:W-:Y:S01]  /*8830*/  IMAD.MOV.U32 R33, RZ, RZ, R35 ;  /* 0x000000ffff217224 */ /* 0x000fe200078e0023 */
[----:B------:R-:W-:-:S02]  /*8840*/  PRMT R42, R5, 0x5410, R42 ;  /* 0x00005410052a7816 */ /* 0x000fc4000000002a */
[----:B------:R-:W-:Y:S02]  /*8850*/  PRMT R43, R48, 0x5410, R7 ;  /* 0x00005410302b7816 */ /* 0x000fe40000000007 */
[----:B------:R-:W-:Y:S02]  /*8860*/  PRMT R5, R63, 0x7732, RZ ;  /* 0x000077323f057816 */ /* 0x000fe400000000ff */
[----:B------:R-:W-:Y:S02]  /*8870*/  LOP3.LUT R4, R23, 0xffff, RZ, 0xc0, !PT ;  /* 0x0000ffff17047812 */ /* 0x000fe400078ec0ff */
[----:B------:R-:W-:Y:S02]  /*8880*/  PRMT R7, R62, 0x7732, RZ ;  /* 0x000077323e077816 */ /* 0x000fe400000000ff */
[----:B------:R-:W-:Y:S02]  /*8890*/  LOP3.LUT R6, R55, 0xffff, RZ, 0xc0, !PT ;  /* 0x0000ffff37067812 */ /* 0x000fe400078ec0ff */
[----:B------:R-:W-:-:S02]  /*88a0*/  PRMT R4, R63, 0x3340, R4 ;  /* 0x000033403f047816 */ /* 0x000fc40000000004 */
        /* <DEDUP_REMOVED lines=9> */
[----:B------:R-:W-:-:S02]  /*8940*/  IMAD.MOV.U32 R6, RZ, RZ, R8 ;  /* 0x000000ffff067224 */ /* 0x000fc400078e0008 */
[----:B------:R-:W-:-:S05]  /*8950*/  IMAD.MOV.U32 R7, RZ, RZ, R31 ;  /* 0x000000ffff077224 */ /* 0x000fca00078e001f */
[----:B------:R0:W-:Y:S01]  /*8960*/  ST.E.128.STRONG.GPU desc[UR8][R28.64+0x610], R4 ;  /* 0x000610041c007985 */ /* 0x0001e2000c10fd08 */
[----:B------:R-:W-:Y:S06]  /*8970*/  MEMBAR.ALL.GPU ;  /* 0x0000000000007992 */ /* 0x000fec000000a000 */
[----:B------:R-:W-:-:S00]  /*8980*/  ERRBAR ;  /* 0x00000000000079ab */ /* 0x000fc00000000000 */
[----:B------:R-:W-:Y:S06]  /*8990*/  CGAERRBAR ;  /* 0x00000000000075ab */ /* 0x000fec0000000000 */
[----:B------:R0:W-:Y:S04]  /*89a0*/  ST.E.STRONG.GPU desc[UR8][R44.64+0x80], R47 ;  /* 0x0000802f2c007985 */ /* 0x0001e8000c10f908 */
[----:B------:R0:W-:Y:S04]  /*89b0*/  STS.128 [UR5+0x210], R4 ;  /* 0x00021004ff007988 */ /* 0x0001e80008000c05 */
[----:B------:R0:W-:Y:S04]  /*89c0*/  STS.128 [UR5+0x1d0], R40 ;  /* 0x0001d028ff007988 */ /* 0x0001e80008000c05 */
[----:B------:R0:W-:Y:S04]  /*89d0*/  STS.128 [UR5+0x1f0], R32 ;  /* 0x0001f020ff007988 */ /* 0x0001e80008000c05 */
[----:B------:R0:W-:Y:S04]  /*89e0*/  STS [UR5+0x200], R19 ;  /* 0x00020013ff007988 */ /* 0x0001e80008000805 */
[----:B------:R0:W-:Y:S04]  /*89f0*/  STS [UR5+0x220], R46 ;  /* 0x0002202eff007988 */ /* 0x0001e80008000805 */
[----:B------:R0:W-:Y:S02]  /*8a00*/  STS.128 [UR5+0x1e0], R36 ;  /* 0x0001e024ff007988 */ /* 0x0001e40008000c05 */
.L_x_1723:
[----:B------:R-:W-:Y:S05]  /*8a10*/  BSYNC.RECONVERGENT B0 ;  /* 0x0000000000007941 */ /* 0x000fea0003800200 */
.L_x_1722:
[----:B------:R-:W-:Y:S05]  /*8a20*/  @P1 BRA `(.L_x_1603) ;  /* 0x0000000000a81947 */ /* 0x000fea0003800000 */
[----:B------:R-:W5:Y:S01]  /*8a30*/  S2UR UR6, SR_CgaCtaId ;  /* 0x00000000000679c3 */ /* 0x000f620000008800 */
[----:B------:R-:W-:Y:S01]  /*8a40*/  LOP3.LUT R20, R20, 0xffff, RZ, 0xc0, !PT ;  /* 0x0000ffff14147812 */ /* 0x000fe200078ec0ff */
[----:B------:R-:W-:Y:S01]  /*8a50*/  UMOV UR5, 0x400 ;  /* 0x0000040000057882 */ /* 0x000fe20000000000 */
[----:B0-----:R-:W-:Y:S01]  /*8a60*/  LOP3.LUT R4, R23, 0xffff, RZ, 0xc0, !PT ;  /* 0x0000ffff17047812 */ /* 0x001fe200078ec0ff */
[----:B------:R-:W-:Y:S01]  /*8a70*/  IMAD.MOV.U32 R26, RZ, RZ, R38 ;  /* 0x000000ffff1a7224 */ /* 0x000fe200078e0026 */
[C---:B------:R-:W-:Y:S01]  /*8a80*/  PRMT R20, R11.reuse, 0x3340, R20 ;  /* 0x000033400b147816 */ /* 0x040fe20000000014 */
[----:B------:R-:W-:Y:S01]  /*8a90*/  IMAD.MOV.U32 R27, RZ, RZ, R39 ;  /* 0x000000ffff1b7224 */ /* 0x000fe200078e0027 */
[----:B------:R-:W-:Y:S01]  /*8aa0*/  PRMT R9, R11, 0x7732, RZ ;  /* 0x000077320b097816 */ /* 0x000fe200000000ff */
[----:B------:R-:W-:Y:S01]  /*8ab0*/  IMAD.MOV.U32 R24, RZ, RZ, R36 ;  /* 0x000000ffff187224 */ /* 0x000fe200078e0024 */
[----:B------:R-:W-:Y:S01]  /*8ac0*/  PRMT R0, R18, 0x7732, RZ ;  /* 0x0000773212007816 */ /* 0x000fe200000000ff */
[----:B------:R-:W-:Y:S01]  /*8ad0*/  IMAD.MOV.U32 R25, RZ, RZ, R37 ;  /* 0x000000ffff197224 */ /* 0x000fe200078e0025 */
[----:B------:R-:W-:-:S02]  /*8ae0*/  LOP3.LUT R5, R60, 0xffff, RZ, 0xc0, !PT ;  /* 0x0000ffff3c057812 */ /* 0x000fc400078ec0ff */
[----:B------:R-:W-:Y:S02]  /*8af0*/  LOP3.LUT R7, R58, 0xffff, RZ, 0xc0, !PT ;  /* 0x0000ffff3a077812 */ /* 0x000fe400078ec0ff */
[----:B------:R-:W-:Y:S02]  /*8b00*/  PRMT R2, R10, 0x7732, RZ ;  /* 0x000077320a027816 */ /* 0x000fe400000000ff */
[----:B------:R-:W-:Y:S02]  /*8b10*/  LOP3.LUT R53, R53, 0xffff, RZ, 0xc0, !PT ;  /* 0x0000ffff35357812 */ /* 0x000fe400078ec0ff */
[----:B------:R-:W-:Y:S02]  /*8b20*/  LOP3.LUT R8, R55, 0xffff, RZ, 0xc0, !PT ;  /* 0x0000ffff37087812 */ /* 0x000fe400078ec0ff */
[----:B------:R-:W-:Y:S02]  /*8b30*/  PRMT R11, R63, 0x7732, RZ ;  /* 0x000077323f0b7816 */ /* 0x000fe400000000ff */
[----:B------:R-:W-:Y:S01]  /*8b40*/  PRMT R19, R62, 0x7732, RZ ;  /* 0x000077323e137816 */ /* 0x000fe200000000ff */
[----:B-----5:R-:W-:Y:S01]  /*8b50*/  ULEA UR5, UR6, UR5, 0x18 ;  /* 0x0000000506057291 */ /* 0x020fe2000f8ec0ff */
[----:B------:R-:W-:-:S02]  /*8b60*/  PRMT R23, R61, 0x7732, RZ ;  /* 0x000077323d177816 */ /* 0x000fc400000000ff */
[----:B------:R-:W-:Y:S02]  /*8b70*/  PRMT R5, R18, 0x3340, R5 ;  /* 0x0000334012057816 */ /* 0x000fe40000000005 */
[----:B------:R-:W-:Y:S02]  /*8b80*/  PRMT R7, R10, 0x3340, R7 ;  /* 0x000033400a077816 */ /* 0x000fe40000000007 */
[----:B------:R-:W-:Y:S02]  /*8b90*/  PRMT R0, R0, 0x3340, R59 ;  /* 0x0000334000007816 */ /* 0x000fe4000000003b */
[----:B------:R-:W-:Y:S01]  /*8ba0*/  PRMT R2, R2, 0x3340, R57 ;  /* 0x0000334002027816 */ /* 0x000fe20000000039 */
[----:B------:R0:W-:Y:S01]  /*8bb0*/  STS.128 [UR5+0x1a0], R36 ;  /* 0x0001a024ff007988 */ /* 0x0001e20008000c05 */
[----:B------:R-:W-:Y:S02]  /*8bc0*/  PRMT R4, R63, 0x3340, R4 ;  /* 0x000033403f047816 */ /* 0x000fe40000000004 */
[----:B------:R-:W-:-:S02]  /*8bd0*/  PRMT R6, R62, 0x3340, R53 ;  /* 0x000033403e067816 */ /* 0x000fc40000000035 */
[----:B------:R-:W-:Y:S02]  /*8be0*/  PRMT R8, R61, 0x3340, R8 ;  /* 0x000033403d087816 */ /* 0x000fe40000000008 */
[----:B------:R-:W-:Y:S02]  /*8bf0*/  PRMT R9, R9, 0x3340, R22 ;  /* 0x0000334009097816 */ /* 0x000fe40000000016 */
[----:B------:R-:W-:Y:S02]  /*8c00*/  PRMT R11, R11, 0x3340, R52 ;  /* 0x000033400b0b7816 */ /* 0x000fe40000000034 */
[----:B------:R-:W-:Y:S02]  /*8c10*/  PRMT R19, R19, 0x3340, R54 ;  /* 0x0000334013137816 */ /* 0x000fe40000000036 */
[----:B------:R-:W-:Y:S02]  /*8c20*/  PRMT R23, R23, 0x3340, R56 ;  /* 0x0000334017177816 */ /* 0x000fe40000000038 */
[----:B-1234-:R-:W-:Y:S01]  /*8c30*/  PRMT R41, R5, 0x5410, R0 ;  /* 0x0000541005297816 */ /* 0x01efe20000000000 */
[----:B------:R-:W-:Y:S01]  /*8c40*/  IMAD.MOV.U32 R0, RZ, RZ, R40 ;  /* 0x000000ffff007224 */ /* 0x000fe200078e0028 */
[----:B------:R-:W-:Y:S01]  /*8c50*/  PRMT R42, R7, 0x5410, R2 ;  /* 0x00005410072a7816 */ /* 0x000fe20000000002 */
[----:B------:R-:W-:Y:S01]  /*8c60*/  IMAD.MOV.U32 R2, RZ, RZ, R32 ;  /* 0x000000ffff027224 */ /* 0x000fe200078e0020 */
[----:B------:R-:W-:-:S02]  /*8c70*/  PRMT R43, R20, 0x5410, R9 ;  /* 0x00005410142b7816 */ /* 0x000fc40000000009 */
[----:B------:R-:W-:Y:S02]  /*8c80*/  PRMT R33, R4, 0x5410, R11 ;  /* 0x0000541004217816 */ /* 0x000fe4000000000b */
[----:B------:R-:W-:Y:S01]  /*8c90*/  PRMT R34, R6, 0x5410, R19 ;  /* 0x0000541006227816 */ /* 0x000fe20000000013 */
[----:B------:R0:W-:Y:S01]  /*8ca0*/  STS.128 [UR5+0x190], R40 ;  /* 0x00019028ff007988 */ /* 0x0001e20008000c05 */
[----:B------:R-:W-:-:S05]  /*8cb0*/  PRMT R35, R8, 0x5410, R23 ;  /* 0x0000541008237816 */ /* 0x000fca0000000017 */
[----:B------:R0:W-:Y:S02]  /*8cc0*/  STS.128 [UR5+0x1b0], R32 ;  /* 0x0001b020ff007988 */ /* 0x0001e40008000c05 */
.L_x_1603:
[----:B0-----:R-:W0:Y:S01]  /*8cd0*/  S2R R5, SR_CgaCtaId ;  /* 0x0000000000057919 */ /* 0x001e220000008800 */
[----:B------:R-:W-:Y:S05]  /*8ce0*/  WARPSYNC.ALL ;  /* 0x0000000000007948 */ /* 0x000fea0003800000 */
[----:B------:R-:W-:Y:S01]  /*8cf0*/  BAR.SYNC.DEFER_BLOCKING 0x0 ;  /* 0x0000000000007b1d */ /* 0x000fe20000010000 */
[----:B------:R-:W-:-:S05]  /*8d00*/  MOV R4, 0x400 ;  /* 0x0000040000047802 */ /* 0x000fca0000000f00 */
[----:B------:R-:W-:Y:S01]  /*8d10*/  BSSY.RECONVERGENT B0, `(.L_x_1724) ;  /* 0x0000015000007945 */ /* 0x000fe20003800200 */
[----:B------:R-:W5:Y:S01]  /*8d20*/  S2R R49, SR_TID.X ;  /* 0x0000000000317919 */ /* 0x000f620000002100 */
[----:B0-----:R-:W-:-:S05]  /*8d30*/  LEA R18, R5, R4, 0x18 ;  /* 0x0000000405127211 */ /* 0x001fca00078ec0ff */
[----:B------:R0:W0:Y:S01]  /*8d40*/  LDS R48, [R18+0x230] ;  /* 0x0002300012307984 */ /* 0x0000220000000800 */
[----:B-----5:R-:W-:-:S13]  /*8d50*/  ISETP.NE.AND P0, PT, R49, RZ, PT ;  /* 0x000000ff3100720c */ /* 0x020fda0003f05270 */
[----:B------:R-:W-:Y:S05]  /*8d60*/  @!P0 BRA `(.L_x_1725) ;  /* 0x00000000003c8947 */ /* 0x000fea0003800000 */
[----:B------:R-:W5:Y:S01]  /*8d70*/  S2UR UR6, SR_CgaCtaId ;  /* 0x00000000000679c3 */ /* 0x000f620000008800 */
[----:B------:R-:W-:Y:S01]  /*8d80*/  UMOV UR5, 0x400 ;  /* 0x0000040000057882 */ /* 0x000fe20000000000 */
[----:B------:R-:W-:Y:S01]  /*8d90*/  ISETP.NE.AND P0, PT, R0, RZ, PT ;  /* 0x000000ff0000720c */ /* 0x000fe20003f05270 */
[----:B-----5:R-:W-:-:S09]  /*8da0*/  ULEA UR5, UR6, UR5, 0x18 ;  /* 0x0000000506057291 */ /* 0x020fd2000f8ec0ff */
[----:B------:R-:W5:Y:S04]  /*8db0*/  LDS.128 R4, [UR5+0x1a0] ;  /* 0x0001a005ff047984 */ /* 0x000f680008000c00 */
[----:B------:R-:W1:Y:S04]  /*8dc0*/  LDS R11, [UR5+0x190] ;  /* 0x00019005ff0b7984 */ /* 0x000e680008000800 */
[----:B------:R-:W2:Y:S01]  /*8dd0*/  LDS R9, [UR5+0x1b0] ;  /* 0x0001b005ff097984 */ /* 0x000ea20008000800 */
[----:B-----5:R-:W-:Y:S02]  /*8de0*/  DADD R4, R24, R4 ;  /* 0x0000000018047229 */ /* 0x020fe40000000004 */
[----:B------:R-:W-:Y:S01]  /*8df0*/  DADD R6, R26, R6 ;  /* 0x000000001a067229 */ /* 0x000fe20000000006 */
[----:B-1----:R-:W-:Y:S01]  /*8e00*/  IMAD.IADD R0, R0, 0x1, R11 ;  /* 0x0000000100007824 */ /* 0x002fe200078e020b */
[----:B--2---:R-:W-:-:S06]  /*8e10*/  @!P0 VIMNMX R2, PT, PT, R2, R9, PT ;  /* 0x0000000902028248 */ /* 0x004fcc0003fe0100 */
[----:B------:R-:W-:Y:S02]  /*8e20*/  FSEL R24, R4, R24, !P0 ;  /* 0x0000001804187208 */ /* 0x000fe40004000000 */
[----:B------:R-:W-:Y:S02]  /*8e30*/  FSEL R25, R5, R25, !P0 ;  /* 0x0000001905197208 */ /* 0x000fe40004000000 */
[----:B------:R-:W-:Y:S02]  /*8e40*/  FSEL R26, R6, R26, !P0 ;  /* 0x0000001a061a7208 */ /* 0x000fe40004000000 */
[----:B------:R-:W-:-:S07]  /*8e50*/  FSEL R27, R7, R27, !P0 ;  /* 0x0000001b071b7208 */ /* 0x000fce0004000000 */
.L_x_1725:
[----:B------:R-:W-:Y:S05]  /*8e60*/  BSYNC.RECONVERGENT B0 ;  /* 0x0000000000007941 */ /* 0x000fea0003800200 */
.L_x_1724:
[----:B0-----:R-:W-:Y:S01]  /*8e70*/  ISETP.GE.AND P0, PT, R48, 0x101, PT ;  /* 0x000001013000780c */ /* 0x001fe20003f06270 */
[----:B------:R-:W-:Y:S01]  /*8e80*/  DADD R4, R12, R24 ;  /* 0x000000000c047229 */ /* 0x000fe20000000018 */
[----:B------:R-:W-:Y:S01]  /*8e90*/  ISETP.NE.AND P1, PT, R21, R16, PT ;  /* 0x000000101500720c */ /* 0x000fe20003f25270 */
[----:B------:R-:W-:-:S08]  /*8ea0*/  DADD R6, R14, R26 ;  /* 0x000000000e067229 */ /* 0x000fd0000000001a */
[----:B------:R-:W-:Y:S01]  /*8eb0*/  FSEL R5, R13, R5, P1 ;  /* 0x000000050d057208 */ /* 0x000fe20000800000 */
[----:B------:R-:W-:Y:S01]  /*8ec0*/  VIADD R13, R0, 0x1 ;  /* 0x00000001000d7836 */ /* 0x000fe20000000000 */
[----:B------:R-:W-:Y:S02]  /*8ed0*/  FSEL R4, R12, R4, P1 ;  /* 0x000000040c047208 */ /* 0x000fe40000800000 */
[----:B------:R-:W-:Y:S01]  /*8ee0*/  FSEL R6, R14, R6, P1 ;  /* 0x000000060e067208 */ /* 0x000fe20000800000 */
[----:B------:R-:W-:Y:S01]  /*8ef0*/  @!P1 IMAD.MOV R13, RZ, RZ, R0 ;  /* 0x000000ffff0d9224 */ /* 0x000fe200078e0200 */
[----:B------:R-:W-:Y:S02]  /*8f00*/  FSEL R7, R15, R7, P1 ;  /* 0x000000070f077208 */ /* 0x000fe40000800000 */
[----:B------:R-:W-:Y:S01]  /*8f10*/  @!P1 VIMNMX R3, PT, PT, R3, R2, PT ;  /* 0x0000000203039248 */ /* 0x000fe20003fe0100 */
[----:B------:R-:W-:Y:S06]  /*8f20*/  @!P0 BRA `(.L_x_1726) ;  /* 0x0000000c00608947 */ /* 0x000fec0003800000 */
[----:B------:R-:W0:Y:S01]  /*8f30*/  LDS R14, [R18+0x1d0] ;  /* 0x0001d000120e7984 */ /* 0x000e220000000800 */
[----:B------:R-:W-:Y:S01]  /*8f40*/  BAR.SYNC.DEFER_BLOCKING 0x0 ;  /* 0x0000000000007b1d */ /* 0x000fe20000010000 */
[----:B------:R-:W-:Y:S02]  /*8f50*/  ISETP.NE.AND P0, PT, R21, R16, PT ;  /* 0x000000101500720c */ /* 0x000fe40003f05270 */
[----:B------:R-:W-:Y:S02]  /*8f60*/  ISETP.NE.AND P1, PT, R16, R17, PT ;  /* 0x000000111000720c */ /* 0x000fe40003f25270 */
[----:B------:R-:W-:-:S09]  /*8f70*/  ISETP.GE.AND P2, PT, R49, R48, PT ;  /* 0x000000303100720c */ /* 0x000fd20003f46270 */
        /* <DEDUP_REMOVED lines=12> */
[----:B0-----:R-:W-:Y:S01]  /*9040*/  LOP3.LUT R3, RZ, R49, RZ, 0x33, !PT ;  /* 0x00000031ff037212 */ /* 0x001fe200078e33ff */
[----:B------:R-:W-:Y:S04]  /*9050*/  BSSY.RECONVERGENT B0, `(.L_x_1727) ;  /* 0x000001c000007945 */ /* 0x000fe80003800200 */
[----:B------:R-:W-:-:S05]  /*9060*/  IMAD.IADD R3, R48, 0x1, R3 ;  /* 0x0000000130037824 */ /* 0x000fca00078e0203 */
[C---:B------:R-:W-:Y:S02]  /*9070*/  LOP3.LUT R0, R3.reuse, 0x300, RZ, 0xc0, !PT ;  /* 0x0000030003007812 */ /* 0x040fe400078ec0ff */
[----:B------:R-:W-:Y:S02]  /*9080*/  ISETP.GE.U32.AND P1, PT, R3, 0x300, PT ;  /* 0x000003000300780c */ /* 0x000fe40003f26070 */
[----:B------:R-:W-:-:S13]  /*9090*/  ISETP.NE.AND P0, PT, R0, 0x300, PT ;  /* 0x000003000000780c */ /* 0x000fda0003f05270 */
[----:B------:R-:W-:Y:S05]  /*90a0*/  @!P0 BRA `(.L_x_1728) ;  /* 0x0000000000588947 */ /* 0x000fea0003800000 */
[----:B------:R-:W0:Y:S01]  /*90b0*/  LDC.64 R6, c[0x0][0x3c0] ;  /* 0x0000f000ff067b82 */ /* 0x000e220000000a00 */
[----:B------:R-:W-:Y:S01]  /*90c0*/  LEA.HI R0, R3, 0x1, RZ, 0x18 ;  /* 0x0000000103007811 */ /* 0x000fe200078fc0ff */
[C---:B------:R-:W-:Y:S02]  /*90d0*/  IMAD R2, R49.reuse, 0x30, R18 ;  /* 0x0000003031027824 */ /* 0x040fe400078e0212 */
[----:B------:R-:W-:Y:S02]  /*90e0*/  IMAD.IADD R17, R49, 0x1, R14 ;  /* 0x0000000131117824 */ /* 0x000fe400078e020e */
[C---:B------:R-:W-:Y:S01]  /*90f0*/  IMAD.SHL.U32 R3, R0.reuse, 0x100, RZ ;  /* 0x0000010000037824 */ /* 0x040fe200078e00ff */
[----:B------:R-:W-:Y:S01]  /*9100*/  LOP3.LUT R0, R0, 0x3, RZ, 0xc0, !PT ;  /* 0x0000000300007812 */ /* 0x000fe200078ec0ff */
[----:B------:R-:W0:Y:S01]  /*9110*/  LDC.64 R12, c[0x0][0x3b8] ;  /* 0x0000ee00ff0c7b82 */ /* 0x000e220000000a00 */
[----:B------:R-:W-:Y:S02]  /*9120*/  VIADD R15, R2, 0x20 ;  /* 0x00000020020f7836 */ /* 0x000fe40000000000 */
[----:B------:R-:W-:Y:S01]  /*9130*/  LOP3.LUT R4, R3, 0x300, RZ, 0xc0, !PT ;  /* 0x0000030003047812 */ /* 0x000fe200078ec0ff */
[----:B------:R-:W-:-:S04]  /*9140*/  IMAD.MOV R0, RZ, RZ, -R0 ;  /* 0x000000ffff007224 */ /* 0x000fc800078e0a00 */
[----:B------:R-:W-:-:S07]  /*9150*/  IMAD.IADD R49, R49, 0x1, R4 ;  /* 0x0000000131317824 */ /* 0x000fce00078e0204 */
.L_x_1729:
[----:B0-----:R-:W5:Y:S01]  /*9160*/  LDS.128 R8, [R15+-0x10] ;  /* 0xfffff0000f087984 */ /* 0x001f620000000c00 */
[----:B0-----:R-:W-:-:S03]  /*9170*/  IMAD.WIDE R4, R17, 0x10, R12 ;  /* 0x0000001011047825 */ /* 0x001fc600078e020c */
[----:B------:R0:W1:Y:S01]  /*9180*/  LDS R19, [R15] ;  /* 0x000000000f137984 */ /* 0x0000620000000800 */
[----:B------:R-:W-:-:S04]  /*9190*/  IMAD.WIDE R2, R17, 0x4, R6 ;  /* 0x0000000411027825 */ /* 0x000fc800078e0206 */
[----:B------:R-:W-:Y:S02]  /*91a0*/  VIADD R0, R0, 0x1 ;  /* 0x0000000100007836 */ /* 0x000fe40000000000 */
[----:B------:R-:W-:Y:S02]  /*91b0*/  VIADD R17, R17, 0x100 ;  /* 0x0000010011117836 */ /* 0x000fe40000000000 */
[----:B0-----:R-:W-:Y:S01]  /*91c0*/  VIADD R15, R15, 0x3000 ;  /* 0x000030000f0f7836 */ /* 0x001fe20000000000 */
[----:B------:R-:W-:Y:S01]  /*91d0*/  ISETP.NE.AND P0, PT, R0, RZ, PT ;  /* 0x000000ff0000720c */ /* 0x000fe20003f05270 */
[----:B-----5:R0:W-:Y:S04]  /*91e0*/  STG.E.128 desc[UR8][R4.64], R8 ;  /* 0x0000000804007986 */ /* 0x0201e8000c101d08 */
[----:B-1----:R0:W-:Y:S08]  /*91f0*/  STG.E desc[UR8][R2.64], R19 ;  /* 0x0000001302007986 */ /* 0x0021f0000c101908 */
[----:B------:R-:W-:Y:S05]  /*9200*/  @P0 BRA `(.L_x_1729) ;  /* 0xfffffffc00d40947 */ /* 0x000fea000383ffff */
.L_x_1728:
[----:B------:R-:W-:Y:S05]  /*9210*/  BSYNC.RECONVERGENT B0 ;  /* 0x0000000000007941 */ /* 0x000fea0003800200 */
.L_x_1727:
[----:B------:R-:W-:Y:S05]  /*9220*/  @!P1 EXIT ;  /* 0x000000000000994d */ /* 0x000fea0003800000 */
[----:B------:R-:W5:Y:S01]  /*9230*/  LDCU.64 UR4, c[0x0][0x3b8] ;  /* 0x00007700ff0477ac */ /* 0x000f620008000a00 */
[----:B------:R-:W-:Y:S01]  /*9240*/  IMAD.IADD R0, R48, 0x1, -R49 ;  /* 0x0000000130007824 */ /* 0x000fe200078e0a31 */
[----:B------:R-:W-:Y:S01]  /*9250*/  BSSY.RECONVERGENT B0, `(.L_x_1730) ;  /* 0x0000062000007945 */ /* 0x000fe20003800200 */
[C---:B------:R-:W-:Y:S01]  /*9260*/  IMAD.IADD R59, R49.reuse, 0x1, R14 ;  /* 0x00000001313b7824 */ /* 0x040fe200078e020e */
[----:B------:R-:W0:Y:S01]  /*9270*/  LDCU.64 UR6, c[0x0][0x3c0] ;  /* 0x00007800ff0677ac */ /* 0x000e220008000a00 */
[----:B------:R-:W-:Y:S02]  /*9280*/  PLOP3.LUT P0, PT, PT, PT, PT, 0x80, 0x8 ;  /* 0x000000000008781c */ /* 0x000fe40003f0f070 */
[----:B------:R-:W-:Y:S01]  /*9290*/  ISETP.GT.AND P1, PT, R0, 0xc00, PT ;  /* 0x00000c000000780c */ /* 0x000fe20003f24270 */
[----:B------:R-:W-:-:S04]  /*92a0*/  IMAD R0, R49, 0x30, R18 ;  /* 0x0000003031007824 */ /* 0x000fc800078e0212 */
[----:B------:R-:W-:Y:S01]  /*92b0*/  VIADD R0, R0, 0x6010 ;  /* 0x0000601000007836 */ /* 0x000fe20000000000 */
[----:B-----5:R-:W-:Y:S02]  /*92c0*/  UIADD3 UR4, UP0, UPT, UR4, 0x2000, URZ ;  /* 0x0000200004047890 */ /* 0x020fe4000ff1e0ff */
[----:B0-----:R-:W-:Y:S02]  /*92d0*/  UIADD3 UR6, UP1, UPT, UR6, 0x800, URZ ;  /* 0x0000080006067890 */ /* 0x001fe4000ff3e0ff */
[----:B------:R-:W-:Y:S02]  /*92e0*/  UIADD3.X UR5, UPT, UPT, URZ, UR5, URZ, UP0, !UPT ;  /* 0x00000005ff057290 */ /* 0x000fe400087fe4ff */
[----:B------:R-:W-:Y:S01]  /*92f0*/  IMAD.U32 R2, RZ, RZ, UR4 ;  /* 0x00000004ff027e24 */ /* 0x000fe2000f8e00ff */
[----:B------:R-:W-:Y:S01]  /*9300*/  UIADD3.X UR7, UPT, UPT, URZ, UR7, URZ, UP1, !UPT ;  /* 0x00000007ff077290 */ /* 0x000fe20008ffe4ff */
[----:B------:R-:W-:Y:S02]  /*9310*/  IMAD.U32 R50, RZ, RZ, UR6 ;  /* 0x00000006ff327e24 */ /* 0x000fe4000f8e00ff */
[----:B------:R-:W-:-:S03]  /*9320*/  IMAD.U32 R3, RZ, RZ, UR5 ;  /* 0x00000005ff037e24 */ /* 0x000fc6000f8e00ff */
[----:B------:R-:W-:Y:S01]  /*9330*/  IMAD.U32 R51, RZ, RZ, UR7 ;  /* 0x00000007ff337e24 */ /* 0x000fe2000f8e00ff */
[----:B------:R-:W-:Y:S06]  /*9340*/  @!P1 BRA `(.L_x_1731) ;  /* 0x0000000400489947 */ /* 0x000fec0003800000 */
[----:B------:R-:W-:Y:S01]  /*9350*/  PLOP3.LUT P0, PT, PT, PT, PT, 0x8, 0x80 ;  /* 0x000000000080781c */ /* 0x000fe20003f0e170 */
[----:B------:R-:W-:-:S12]  /*9360*/  VIADD R58, R48, 0xfffff400 ;  /* 0xfffff400303a7836 */ /* 0x000fd80000000000 */
.L_x_1732:
[----:B0-----:R-:W0:Y:S01]  /*9370*/  LDS.128 R12, [R0+-0x6000] ;  /* 0xffa00000000c7984 */ /* 0x001e220000000c00 */
[----:B--234-:R-:W-:-:S03]  /*9380*/  IMAD.WIDE R32, R59, 0x10, R2 ;  /* 0x000000103b207825 */ /* 0x01cfc600078e0202 */
[----:B------:R-:W2:Y:S01]  /*9390*/  LDS R25, [R0+-0x5ff0] ;  /* 0xffa0100000197984 */ /* 0x000ea20000000800 */
[----:B------:R-:W-:-:S03]  /*93a0*/  IMAD.WIDE R44, R59, 0x4, R50 ;  /* 0x000000043b2c7825 */ /* 0x000fc600078e0232 */
[----:B------:R-:W3:Y:S01]  /*93b0*/  LDS.128 R16, [R0+-0x3000] ;  /* 0xffd0000000107984 */ /* 0x000ee20000000c00 */
[----:B------:R-:W-:Y:S02]  /*93c0*/  VIADD R67, R59, 0x400 ;  /* 0x000004003b437836 */ /* 0x000fe40000000000 */
[----:B------:R-:W-:Y:S01]  /*93d0*/  VIADD R49, R49, 0x1000 ;  /* 0x0000100031317836 */ /* 0x000fe20000000000 */
[----:B------:R-:W4:Y:S01]  /*93e0*/  LDS R27, [R0+-0x2ff0] ;  /* 0xffd01000001b7984 */ /* 0x000f220000000800 */
[----:B------:R-:W-:-:S03]  /*93f0*/  IMAD.WIDE R56, R67, 0x10, R2 ;  /* 0x0000001043387825 */ /* 0x000fc600078e0202 */
[----:B------:R-:W5:Y:S01]  /*9400*/  LDS.128 R20, [R0] ;  /* 0x0000000000147984 */ /* 0x000f620000000c00 */
[----:B------:R-:W-:-:S03]  /*9410*/  ISETP.GE.AND P1, PT, R49, R58, PT ;  /* 0x0000003a3100720c */ /* 0x000fc60003f26270 */
[----:B-1----:R-:W1:Y:S04]  /*9420*/  LDS R35, [R0+0x10] ;  /* 0x0000100000237984 */ /* 0x002e680000000800 */
[----:B------:R-:W1:Y:S04]  /*9430*/  LDS.128 R28, [R0+0x3000] ;  /* 0x00300000001c7984 */ /* 0x000e680000000c00 */
[----:B------:R-:W1:Y:S04]  /*9440*/  LDS R47, [R0+0x3010] ;  /* 0x00301000002f7984 */ /* 0x000e680000000800 */
[----:B------:R-:W1:Y:S04]  /*9450*/  LDS.128 R52, [R0+0x6000] ;  /* 0x0060000000347984 */ /* 0x000e680000000c00 */
[----:B------:R-:W1:Y:S04]  /*9460*/  LDS R61, [R0+0x6010] ;  /* 0x00601000003d7984 */ /* 0x000e680000000800 */
[----:B------:R-:W1:Y:S04]  /*9470*/  LDS.128 R4, [R0+0x9000] ;  /* 0x0090000000047984 */ /* 0x000e680000000c00 */
[----:B------:R-:W1:Y:S04]  /*9480*/  LDS R63, [R0+0x9010] ;  /* 0x00901000003f7984 */ /* 0x000e680000000800 */
[----:B------:R-:W1:Y:S04]  /*9490*/  LDS.128 R8, [R0+0xc000] ;  /* 0x00c0000000087984 */ /* 0x000e680000000c00 */
[----:B0-----:R-:W-:Y:S04]  /*94a0*/  STG.E.128 desc[UR8][R32.64+-0x2000], R12 ;  /* 0xffe0000c20007986 */ /* 0x001fe8000c101d08 */
[----:B------:R-:W0:Y:S04]  /*94b0*/  LDS R69, [R0+0xc010] ;  /* 0x00c0100000457984 */ /* 0x000e280000000800 */
[----:B--2---:R-:W-:Y:S04]  /*94c0*/  STG.E desc[UR8][R44.64+-0x800], R25 ;  /* 0xfff800192c007986 */ /* 0x004fe8000c101908 */
[----:B------:R-:W2:Y:S04]  /*94d0*/  LDS.128 R12, [R0+0xf000] ;  /* 0x00f00000000c7984 */ /* 0x000ea80000000c00 */
[----:B---3--:R-:W-:Y:S04]  /*94e0*/  STG.E.128 desc[UR8][R32.64+-0x1000], R16 ;  /* 0xfff0001020007986 */ /* 0x008fe8000c101d08 */
[----:B------:R-:W3:Y:S04]  /*94f0*/  LDS R65, [R0+0xf010] ;  /* 0x00f0100000417984 */ /* 0x000ee80000000800 */
[----:B----4-:R-:W-:Y:S04]  /*9500*/  STG.E desc[UR8][R44.64+-0x400], R27 ;  /* 0xfffc001b2c007986 */ /* 0x010fe8000c101908 */
[----:B------:R-:W4:Y:S04]  /*9510*/  LDS.128 R16, [R0+0x12000] ;  /* 0x0120000000107984 */ /* 0x000f280000000c00 */
[----:B-----5:R-:W-:Y:S04]  /*9520*/  STG.E.128 desc[UR8][R32.64], R20 ;  /* 0x0000001420007986 */ /* 0x020fe8000c101d08 */
[----:B------:R-:W5:Y:S04]  /*9530*/  LDS R60, [R0+0x12010] ;  /* 0x01201000003c7984 */ /* 0x000f680000000800 */
[----:B------:R-:W5:Y:S04]  /*9540*/  LDS.128 R20, [R0+0x15000] ;  /* 0x0150000000147984 */ /* 0x000f680000000c00 */
[----:B------:R-:W5:Y:S04]  /*9550*/  LDS R62, [R0+0x15010] ;  /* 0x01501000003e7984 */ /* 0x000f680000000800 */
[----:B-1----:R-:W-:Y:S04]  /*9560*/  STG.E desc[UR8][R44.64], R35 ;  /* 0x000000232c007986 */ /* 0x002fe8000c101908 */
[----:B------:R-:W1:Y:S04]  /*9570*/  LDS.128 R24, [R0+0x18000] ;  /* 0x0180000000187984 */ /* 0x000e680000000c00 */
[----:B------:R-:W-:Y:S04]  /*9580*/  STG.E.128 desc[UR8][R32.64+0x1000], R28 ;  /* 0x0010001c20007986 */ /* 0x000fe8000c101d08 */
[----:B------:R-:W1:Y:S04]  /*9590*/  LDS R71, [R0+0x18010] ;  /* 0x0180100000477984 */ /* 0x000e680000000800 */
[----:B------:R-:W1:Y:S04]  /*95a0*/  LDS.128 R28, [R0+0x1b000] ;  /* 0x01b00000001c7984 */ /* 0x000e680000000c00 */
[----:B------:R-:W1:Y:S04]  /*95b0*/  LDS R73, [R0+0x1b010] ;  /* 0x01b0100000497984 */ /* 0x000e680000000800 */
[----:B------:R-:W1:Y:S04]  /*95c0*/  LDS.128 R32, [R0+0x1e000] ;  /* 0x01e0000000207984 */ /* 0x000e680000000c00 */
[----:B------:R-:W1:Y:S04]  /*95d0*/  LDS R64, [R0+0x1e010] ;  /* 0x01e0100000407984 */ /* 0x000e680000000800 */
[----:B------:R-:W1:Y:S04]  /*95e0*/  LDS.128 R36, [R0+0x21000] ;  /* 0x0210000000247984 */ /* 0x000e680000000c00 */
[----:B------:R-:W1:Y:S04]  /*95f0*/  LDS R68, [R0+0x21010] ;  /* 0x0210100000447984 */ /* 0x000e680000000800 */
[----:B------:R-:W1:Y:S04]  /*9600*/  LDS.128 R40, [R0+0x24000] ;  /* 0x0240000000287984 */ /* 0x000e680000000c00 */
[----:B------:R-:W-:Y:S04]  /*9610*/  STG.E desc[UR8][R44.64+0x400], R47 ;  /* 0x0004002f2c007986 */ /* 0x000fe8000c101908 */
[----:B------:R-:W1:Y:S04]  /*9620*/  LDS R70, [R0+0x24010] ;  /* 0x0240100000467984 */ /* 0x000e680000000800 */
[----:B------:R-:W1:Y:S04]  /*9630*/  LDS.128 R44, [R0+0x27000] ;  /* 0x02700000002c7984 */ /* 0x000e680000000c00 */
[----:B------:R0:W1:Y:S04]  /*9640*/  LDS R72, [R0+0x27010] ;  /* 0x0270100000487984 */ /* 0x0000680000000800 */
[----:B------:R2:W-:Y:S01]  /*9650*/  STG.E.128 desc[UR8][R56.64+-0x2000], R52 ;  /* 0xffe0003438007986 */ /* 0x0005e2000c101d08 */
[----:B0-----:R-:W-:-:S02]  /*9660*/  VIADD R0, R0, 0x30000 ;  /* 0x0003000000007836 */ /* 0x001fc40000000000 */
[----:B--2---:R-:W-:-:S04]  /*9670*/  IMAD.WIDE R52, R67, 0x4, R50 ;  /* 0x0000000443347825 */ /* 0x004fc800078e0232 */
[----:B------:R-:W-:Y:S01]  /*9680*/  VIADD R67, R59, 0x800 ;  /* 0x000008003b437836 */ /* 0x000fe20000000000 */
[----:B------:R0:W-:Y:S03]  /*9690*/  STG.E desc[UR8][R52.64+-0x800], R61 ;  /* 0xfff8003d34007986 */ /* 0x0001e6000c101908 */
[C---:B------:R-:W-:Y:S01]  /*96a0*/  IMAD.WIDE R54, R67.reuse, 0x10, R2 ;  /* 0x0000001043367825 */ /* 0x040fe200078e0202 */
[----:B------:R2:W-:Y:S03]  /*96b0*/  STG.E.128 desc[UR8][R56.64+-0x1000], R4 ;  /* 0xfff0000438007986 */ /* 0x0005e6000c101d08 */
[----:B------:R-:W-:Y:S01]  /*96c0*/  IMAD.WIDE R66, R67, 0x4, R50 ;  /* 0x0000000443427825 */ /* 0x000fe200078e0232 */
[----:B------:R1:W-:Y:S04]  /*96d0*/  STG.E desc[UR8][R52.64+-0x400], R63 ;  /* 0xfffc003f34007986 */ /* 0x0003e8000c101908 */
[----:B------:R1:W-:Y:S01]  /*96e0*/  STG.E.128 desc[UR8][R56.64], R8 ;  /* 0x0000000838007986 */ /* 0x0003e2000c101d08 */
[----:B0-----:R-:W-:-:S02]  /*96f0*/  VIADD R61, R59, 0xc00 ;  /* 0x00000c003b3d7836 */ /* 0x001fc40000000000 */
[----:B------:R-:W-:Y:S01]  /*9700*/  VIADD R59, R59, 0x1000 ;  /* 0x000010003b3b7836 */ /* 0x000fe20000000000 */
[----:B------:R0:W-:Y:S04]  /*9710*/  STG.E desc[UR8][R52.64], R69 ;  /* 0x0000004534007986 */ /* 0x0001e8000c101908 */
[----:B------:R0:W-:Y:S01]  /*9720*/  STG.E.128 desc[UR8][R56.64+0x1000], R12 ;  /* 0x0010000c38007986 */ /* 0x0001e2000c101d08 */
[----:B--2---:R-:W-:-:S03]  /*9730*/  IMAD.WIDE R4, R61, 0x10, R2 ;  /* 0x000000103d047825 */ /* 0x004fc600078e0202 */
[----:B---3--:R0:W-:Y:S01]  /*9740*/  STG.E desc[UR8][R52.64+0x400], R65 ;  /* 0x0004004134007986 */ /* 0x0081e2000c101908 */
[----:B------:R-:W-:-:S03]  /*9750*/  IMAD.WIDE R6, R61, 0x4, R50 ;  /* 0x000000043d067825 */ /* 0x000fc600078e0232 */
[----:B----4-:R0:W-:Y:S04]  /*9760*/  STG.E.128 desc[UR8][R54.64+-0x2000], R16 ;  /* 0xffe0001036007986 */ /* 0x0101e8000c101d08 */
[----:B-----5:R0:W-:Y:S04]  /*9770*/  STG.E desc[UR8][R66.64+-0x800], R60 ;  /* 0xfff8003c42007986 */ /* 0x0201e8000c101908 */
[----:B------:R0:W-:Y:S04]  /*9780*/  STG.E.128 desc[UR8][R54.64+-0x1000], R20 ;  /* 0xfff0001436007986 */ /* 0x0001e8000c101d08 */
[----:B------:R0:W-:Y:S04]  /*9790*/  STG.E desc[UR8][R66.64+-0x400], R62 ;  /* 0xfffc003e42007986 */ /* 0x0001e8000c101908 */
[----:B-1----:R0:W-:Y:S04]  /*97a0*/  STG.E.128 desc[UR8][R54.64], R24 ;  /* 0x0000001836007986 */ /* 0x0021e8000c101d08 */
[----:B------:R0:W-:Y:S04]  /*97b0*/  STG.E desc[UR8][R66.64], R71 ;  /* 0x0000004742007986 */ /* 0x0001e8000c101908 */
[----:B------:R0:W-:Y:S04]  /*97c0*/  STG.E.128 desc[UR8][R54.64+0x1000], R28 ;  /* 0x0010001c36007986 */ /* 0x0001e8000c101d08 */
        /* <DEDUP_REMOVED lines=8> */
[----:B------:R0:W-:Y:S01]  /*9850*/  STG.E desc[UR8][R6.64+0x400], R72 ;  /* 0x0004004806007986 */ /* 0x0001e2000c101908 */
[----:B------:R-:W-:Y:S05]  /*9860*/  @!P1 BRA `(.L_x_1732) ;  /* 0xfffffff800c09947 */ /* 0x000fea000383ffff */
.L_x_1731:
[----:B------:R-:W-:Y:S05]  /*9870*/  BSYNC.RECONVERGENT B0 ;  /* 0x0000000000007941 */ /* 0x000fea0003800200 */
.L_x_1730:
[----:B0-----:R-:W-:Y:S01]  /*9880*/  IMAD.IADD R4, R48, 0x1, -R49 ;  /* 0x0000000130047824 */ /* 0x001fe200078e0a31 */
[----:B------:R-:W-:Y:S04]  /*9890*/  BSSY.RECONVERGENT B0, `(.L_x_1733) ;  /* 0x000002c000007945 */ /* 0x000fe80003800200 */
[----:B------:R-:W-:-:S13]  /*98a0*/  ISETP.GT.AND P1, PT, R4, 0x400, PT ;  /* 0x000004000400780c */ /* 0x000fda0003f24270 */
[----:B------:R-:W-:Y:S05]  /*98b0*/  @!P1 BRA `(.L_x_1734) ;  /* 0x0000000000a49947 */ /* 0x000fea0003800000 */
[----:B-1234-:R-:W0:Y:S01]  /*98c0*/  LDS.128 R32, [R0+-0x6000] ;  /* 0xffa0000000207984 */ /* 0x01ee220000000c00 */
[C---:B------:R-:W-:Y:S01]  /*98d0*/  IMAD.WIDE R36, R59.reuse, 0x10, R2 ;  /* 0x000000103b247825 */ /* 0x040fe200078e0202 */
[----:B------:R-:W-:Y:S02]  /*98e0*/  PLOP3.LUT P0, PT, PT, PT, PT, 0x8, 0x80 ;  /* 0x000000000080781c */ /* 0x000fe40003f0e170 */
[----:B------:R-:W1:Y:S01]  /*98f0*/  LDS R45, [R0+-0x5ff0] ;  /* 0xffa01000002d7984 */ /* 0x000e620000000800 */
[----:B------:R-:W-:-:S03]  /*9900*/  IMAD.WIDE R38, R59, 0x4, R50 ;  /* 0x000000043b267825 */ /* 0x000fc600078e0232 */
[----:B------:R-:W2:Y:S01]  /*9910*/  LDS.128 R24, [R0+-0x3000] ;  /* 0xffd0000000187984 */ /* 0x000ea20000000c00 */
[----:B------:R-:W-:Y:S02]  /*9920*/  VIADD R43, R59, 0x400 ;  /* 0x000004003b2b7836 */ /* 0x000fe40000000000 */
[----:B------:R-:W-:Y:S01]  /*9930*/  VIADD R49, R49, 0x800 ;  /* 0x0000080031317836 */ /* 0x000fe20000000000 */
[----:B------:R-:W3:Y:S01]  /*9940*/  LDS R47, [R0+-0x2ff0] ;  /* 0xffd01000002f7984 */ /* 0x000ee20000000800 */
[----:B------:R-:W-:-:S03]  /*9950*/  IMAD.WIDE R40, R43, 0x10, R2 ;  /* 0x000000102b287825 */ /* 0x000fc600078e0202 */
[----:B------:R-:W4:Y:S01]  /*9960*/  LDS.128 R28, [R0] ;  /* 0x00000000001c7984 */ /* 0x000f220000000c00 */
[----:B------:R-:W-:-:S03]  /*9970*/  IMAD.WIDE R42, R43, 0x4, R50 ;  /* 0x000000042b2a7825 */ /* 0x000fc600078e0232 */
[----:B------:R-:W5:Y:S01]  /*9980*/  LDS R53, [R0+0x10] ;  /* 0x0000100000357984 */ /* 0x000f620000000800 */
[----:B------:R-:W-:-:S03]  /*9990*/  VIADD R59, R59, 0x800 ;  /* 0x000008003b3b7836 */ /* 0x000fc60000000000 */
        /* <DEDUP_REMOVED lines=11> */
[----:B-1----:R0:W-:Y:S01]  /*9a50*/  STG.E desc[UR8][R38.64+-0x800], R45 ;  /* 0xfff8002d26007986 */ /* 0x0021e2000c101908 */
[----:B--2---:R-:W-:-:S03]  /*9a60*/  VIADD R0, R0, 0x18000 ;  /* 0x0001800000007836 */ /* 0x004fc60000000000 */
[----:B------:R0:W-:Y:S04]  /*9a70*/  STG.E.128 desc[UR8][R36.64+-0x1000], R24 ;  /* 0xfff0001824007986 */ /* 0x0001e8000c101d08 */
[----:B---3--:R0:W-:Y:S04]  /*9a80*/  STG.E desc[UR8][R38.64+-0x400], R47 ;  /* 0xfffc002f26007986 */ /* 0x0081e8000c101908 */
[----:B----4-:R0:W-:Y:S04]  /*9a90*/  STG.E.128 desc[UR8][R36.64], R28 ;  /* 0x0000001c24007986 */ /* 0x0101e8000c101d08 */
[----:B-----5:R0:W-:Y:S04]  /*9aa0*/  STG.E desc[UR8][R38.64], R53 ;  /* 0x0000003526007986 */ /* 0x0201e8000c101908 */
        /* <DEDUP_REMOVED lines=9> */
[----:B------:R0:W-:Y:S02]  /*9b40*/  STG.E desc[UR8][R42.64+0x400], R65 ;  /* 0x000400412a007986 */ /* 0x0001e4000c101908 */
.L_x_1734:
[----:B------:R-:W-:Y:S05]  /*9b50*/  BSYNC.RECONVERGENT B0 ;  /* 0x0000000000007941 */ /* 0x000fea0003800200 */
.L_x_1733:
[----:B------:R-:W-:-:S13]  /*9b60*/  ISETP.LT.OR P0, PT, R49, R48, P0 ;  /* 0x000000303100720c */ /* 0x000fda0000701670 */
[----:B------:R-:W-:Y:S05]  /*9b70*/  @!P0 EXIT ;  /* 0x000000000000894d */ /* 0x000fea0003800000 */
[----:B0-----:R-:W0:Y:S01]  /*9b80*/  LDS.128 R4, [R0+-0x6000] ;  /* 0xffa0000000047984 */ /* 0x001e220000000c00 */
[----:B------:R-:W-:-:S03]  /*9b90*/  IMAD.WIDE R2, R59, 0x10, R2 ;  /* 0x000000103b027825 */ /* 0x000fc600078e0202 */
[----:B------:R-:W5:Y:S01]  /*9ba0*/  LDS R21, [R0+-0x5ff0] ;  /* 0xffa0100000157984 */ /* 0x000f620000000800 */
[----:B------:R-:W-:-:S03]  /*9bb0*/  IMAD.WIDE R50, R59, 0x4, R50 ;  /* 0x000000043b327825 */ /* 0x000fc600078e0232 */
[----:B------:R-:W1:Y:S04]  /*9bc0*/  LDS.128 R8, [R0+-0x3000] ;  /* 0xffd0000000087984 */ /* 0x000e680000000c00 */
[----:B------:R-:W2:Y:S04]  /*9bd0*/  LDS R23, [R0+-0x2ff0] ;  /* 0xffd0100000177984 */ /* 0x000ea80000000800 */
[----:B------:R-:W3:Y:S04]  /*9be0*/  LDS.128 R12, [R0] ;  /* 0x00000000000c7984 */ /* 0x000ee80000000c00 */
[----:B------:R-:W4:Y:S04]  /*9bf0*/  LDS R25, [R0+0x10] ;  /* 0x0000100000197984 */ /* 0x000f280000000800 */
[----:B------:R-:W4:Y:S04]  /*9c00*/  LDS.128 R16, [R0+0x3000] ;  /* 0x0030000000107984 */ /* 0x000f280000000c00 */
[----:B------:R-:W4:Y:S04]  /*9c10*/  LDS R27, [R0+0x3010] ;  /* 0x00301000001b7984 */ /* 0x000f280000000800 */
[----:B0-----:R-:W-:Y:S04]  /*9c20*/  STG.E.128 desc[UR8][R2.64+-0x2000], R4 ;  /* 0xffe0000402007986 */ /* 0x001fe8000c101d08 */
[----:B-----5:R-:W-:Y:S04]  /*9c30*/  STG.E desc[UR8][R50.64+-0x800], R21 ;  /* 0xfff8001532007986 */ /* 0x020fe8000c101908 */
[----:B-1----:R-:W-:Y:S04]  /*9c40*/  STG.E.128 desc[UR8][R2.64+-0x1000], R8 ;  /* 0xfff0000802007986 */ /* 0x002fe8000c101d08 */
[----:B--2---:R-:W-:Y:S04]  /*9c50*/  STG.E desc[UR8][R50.64+-0x400], R23 ;  /* 0xfffc001732007986 */ /* 0x004fe8000c101908 */
[----:B---3--:R-:W-:Y:S04]  /*9c60*/  STG.E.128 desc[UR8][R2.64], R12 ;  /* 0x0000000c02007986 */ /* 0x008fe8000c101d08 */
[----:B----4-:R-:W-:Y:S04]  /*9c70*/  STG.E desc[UR8][R50.64], R25 ;  /* 0x0000001932007986 */ /* 0x010fe8000c101908 */
[----:B------:R-:W-:Y:S04]  /*9c80*/  STG.E.128 desc[UR8][R2.64+0x1000], R16 ;  /* 0x0010001002007986 */ /* 0x000fe8000c101d08 */
[----:B------:R-:W-:Y:S01]  /*9c90*/  STG.E desc[UR8][R50.64+0x400], R27 ;  /* 0x0004001b32007986 */ /* 0x000fe2000c101908 */
[----:B------:R-:W-:Y:S05]  /*9ca0*/  EXIT ;  /* 0x000000000000794d */ /* 0x000fea0003800000 */
.L_x_1726:
[----:B------:R-:W-:Y:S02]  /*9cb0*/  ISETP.NE.AND P0, PT, R21, R16, PT ;  /* 0x000000101500720c */ /* 0x000fe40003f05270 */
[----:B------:R-:W-:-:S11]  /*9cc0*/  ISETP.NE.AND P1, PT, R16, R17, PT ;  /* 0x000000111000720c */ /* 0x000fd60003f25270 */
[----:B------:R-:W0:Y:S08]  /*9cd0*/  @P0 LDC.64 R8, c[0x0][0x3b8] ;  /* 0x0000ee00ff080b82 */ /* 0x000e300000000a00 */
[----:B------:R-:W5:Y:S01]  /*9ce0*/  @P0 LDC.64 R10, c[0x0][0x3c0] ;  /* 0x0000f000ff0a0b82 */ /* 0x000f620000000a00 */
[----:B0-----:R-:W-:-:S05]  /*9cf0*/  @P0 IMAD.WIDE R8, R0, 0x10, R8 ;  /* 0x0000001000080825 */ /* 0x001fca00078e0208 */
[----:B------:R0:W-:Y:S01]  /*9d00*/  @P0 STG.E.128 desc[UR8][R8.64], R24 ;  /* 0x0000001808000986 */ /* 0x0001e2000c101d08 */
[----:B-----5:R-:W-:-:S05]  /*9d10*/  @P0 IMAD.WIDE R10, R0, 0x4, R10 ;  /* 0x00000004000a0825 */ /* 0x020fca00078e020a */
[----:B------:R0:W-:Y:S01]  /*9d20*/  @P0 STG.E desc[UR8][R10.64], R2 ;  /* 0x000000020a000986 */ /* 0x0001e2000c101908 */
[----:B------:R-:W-:Y:S05]  /*9d30*/  @!P1 EXIT ;  /* 0x000000000000994d */ /* 0x000fea0003800000 */
[----:B0-----:R-:W0:Y:S08]  /*9d40*/  LDC.64 R8, c[0x0][0x3b8] ;  /* 0x0000ee00ff087b82 */ /* 0x001e300000000a00 */
[----:B------:R-:W5:Y:S01]  /*9d50*/  LDC.64 R10, c[0x0][0x3c0] ;  /* 0x0000f000ff0a7b82 */ /* 0x000f620000000a00 */
[----:B0-----:R-:W-:-:S05]  /*9d60*/  IMAD.WIDE R8, R13, 0x10, R8 ;  /* 0x000000100d087825 */ /* 0x001fca00078e0208 */
[----:B------:R-:W-:Y:S01]  /*9d70*/  STG.E.128 desc[UR8][R8.64], R4 ;  /* 0x0000000408007986 */ /* 0x000fe2000c101d08 */
[----:B-----5:R-:W-:-:S05]  /*9d80*/  IMAD.WIDE R10, R13, 0x4, R10 ;  /* 0x000000040d0a7825 */ /* 0x020fca00078e020a */
[----:B------:R-:W-:Y:S01]  /*9d90*/  STG.E desc[UR8][R10.64], R3 ;  /* 0x000000030a007986 */ /* 0x000fe2000c101908 */
[----:B------:R-:W-:Y:S05]  /*9da0*/  EXIT ;  /* 0x000000000000794d */ /* 0x000fea0003800000 */
.L_x_1556:
[----:B------:R-:W-:-:S13]  /*9db0*/  ISETP.GE.AND P0, PT, R35, 0x1, PT ;  /* 0x000000012300780c */ /* 0x000fda0003f06270 */
        /* <DEDUP_REMOVED lines=9> */
[----:B0-----:R-:W-:-:S07]  /*9e50*/  IMAD.WIDE.U32 R6, R26, 0x4, R2 ;  /* 0x000000041a067825 */ /* 0x001fce00078e0002 */
[----:B------:R-:W0:Y:S01]  /*9e60*/  LDC.64 R18, c[0x0][0x3a0] ;  /* 0x0000e800ff127b82 */ /* 0x000e220000000a00 */
[----:B------:R-:W5:Y:S01]  /*9e70*/  LDG.E.CONSTANT R8, desc[UR8][R6.64] ;  /* 0x0000000806087981 */ /* 0x000f62000c1e9900 */
[----:B-1----:R-:W-:-:S05]  /*9e80*/  IMAD.SHL.U32 R32, R30, 0x2, RZ ;  /* 0x000000021e207824 */ /* 0x002fca00078e00ff */
[----:B------:R-:W-:-:S04]  /*9e90*/  LOP3.LUT R38, R32, 0x7c0, RZ, 0xc0, !PT ;  /* 0x000007c020267812 */ /* 0x000fc800078ec0ff */
[----:B------:R-:W-:-:S04]  /*9ea0*/  LOP3.LUT R17, R38, 0x1f, R30, 0xf8, !PT ;  /* 0x0000001f26117812 */ /* 0x000fc800078ef81e */
[C---:B------:R-:W-:Y:S01]  /*9eb0*/  ISETP.GE.U32.AND P0, PT, R17.reuse, R35, PT ;  /* 0x000000231100720c */ /* 0x040fe20003f06070 */
[----:B------:R-:W-:-:S05]  /*9ec0*/  VIADD R36, R17, 0x20 ;  /* 0x0000002011247836 */ /* 0x000fca0000000000 */
[----:B------:R-:W-:-:S07]  /*9ed0*/  ISETP.GE.U32.AND P1, PT, R36, R35, PT ;  /* 0x000000232400720c */ /* 0x000fce0003f26070 */
[----:B------:R-:W-:-:S06]  /*9ee0*/  @!P0 IMAD.WIDE.U32 R2, R17, 0x4, R6 ;  /* 0x0000000411028825 */ /* 0x000fcc00078e0006 */
[----:B------:R-:W-:-:S05]  /*9ef0*/  @!P1 LEA R4, P2, R17, R6, 0x2 ;  /* 0x0000000611049211 */ /* 0x000fca00078410ff */
[----:B------:R-:W-:Y:S02]  /*9f00*/  @!P1 IMAD.X R5, RZ, RZ, R7, P2 ;  /* 0x000000ffff059224 */ /* 0x000fe400010e0607 */
[----:B-----5:R-:W-:Y:S02]  /*9f10*/  IMAD.MOV.U32 R0, RZ, RZ, R8 ;  /* 0x000000ffff007224 */ /* 0x020fe400078e0008 */
[----:B------:R-:W5:Y:S04]  /*9f20*/  @!P0 LDG.E.CONSTANT R8, desc[UR8][R2.64] ;  /* 0x0000000802088981 */ /* 0x000f68000c1e9900 */
[----:B------:R-:W4:Y:S01]  /*9f30*/  @!P1 LDG.E.CONSTANT R0, desc[UR8][R4.64+0x80] ;  /* 0x0000800804009981 */ /* 0x000f22000c1e9900 */
[----:B--2---:R-:W-:Y:S02]  /*9f40*/  IMAD.IADD R38, R38, 0x1, R31 ;  /* 0x0000000126267824 */ /* 0x004fe400078e021f */
[----:B---3--:R-:W-:Y:S01]  /*9f50*/  IMAD.WIDE.U32 R14, R26, 0x4, R14 ;  /* 0x000000041a0e7825 */ /* 0x008fe200078e000e */
[----:B------:R-:W1:Y:S02]  /*9f60*/  S2R R6, SR_CgaCtaId ;  /* 0x0000000000067919 */ /* 0x000e640000008800 */
[----:B-1----:R-:W-:-:S05]  /*9f70*/  LEA R33, R6, R33, 0x18 ;  /* 0x0000002106217211 */ /* 0x002fca00078ec0ff */
[----:B------:R-:W-:-:S04]  /*9f80*/  IMAD R39, R38, 0x4, R33 ;  /* 0x0000000426277824 */ /* 0x000fc800078e0221 */
[----:B------:R-:W-:Y:S01]  /*9f90*/  IMAD R34, R31, 0x4, R39 ;  /* 0x000000041f227824 */ /* 0x000fe200078e0227 */
[----:B-----5:R-:W-:Y:S04]  /*9fa0*/  STS [R39], R8 ;  /* 0x0000000827007388 */ /* 0x020fe80000000800 */
[----:B----4-:R1:W-:Y:S01]  /*9fb0*/  STS [R39+0x80], R0 ;  /* 0x0000800027007388 */ /* 0x0103e20000000800 */
[----:B------:R-:W-:-:S03]  /*9fc0*/  NOP ;  /* 0x0000000000007918 */ /* 0x000fc60000000000 */
[----:B------:R2:W3:Y:S01]  /*9fd0*/  LDS.64 R28, [R34] ;  /* 0x00000000221c7984 */ /* 0x0004e20000000a00 */
[----:B------:R-:W-:Y:S06]  /*9fe0*/  BAR.SYNC.DEFER_BLOCKING 0x0 ;  /* 0x0000000000007b1d */ /* 0x000fec0000010000 */
[----:B------:R-:W4:Y:S02]  /*9ff0*/  LDG.E R3, desc[UR8][R14.64] ;  /* 0x000000080e037981 */ /* 0x000f24000c1e1900 */
[----:B----4-:R-:W-:-:S06]  /*a000*/  IMAD.WIDE R22, R3, 0x8, R22 ;  /* 0x0000000803167825 */ /* 0x010fcc00078e0216 */
[----:B------:R-:W4:Y:S01]  /*a010*/  LDG.E.64 R22, desc[UR8][R22.64] ;  /* 0x0000000816167981 */ /* 0x000f22000c1e1b00 */
[----:B0-----:R-:W-:-:S04]  /*a020*/  IMAD.WIDE.U32 R18, R26, 0x4, R18 ;  /* 0x000000041a127825 */ /* 0x001fc800078e0012 */
[----:B------:R-:W-:Y:S01]  /*a030*/  IMAD.IADD R37, R38, 0x1, R31 ;  /* 0x0000000126257824 */ /* 0x000fe200078e021f */
[----:B----4-:R-:W-:-:S14]  /*a040*/  DSETP.NEU.AND P0, PT, |R22|, +INF , PT ;  /* 0x7ff000001600742a */ /* 0x010fdc0003f0d200 */
[----:B------:R-:W-:Y:S01]  /*a050*/  @!P0 DMUL R2, RZ, R22 ;  /* 0x00000016ff028228 */ /* 0x000fe20000000000 */
[----:B-1----:R-:W-:Y:S01]  /*a060*/  @!P0 IMAD.MOV.U32 R0, RZ, RZ, 0x1 ;  /* 0x00000001ff008424 */ /* 0x002fe200078e00ff */
[----:B--23--:R-:W-:Y:S09]  /*a070*/  @!P0 BRA `(.L_x_1736) ;  /* 0x00000000005c8947 */ /* 0x00cff20003800000 */
        /* <DEDUP_REMOVED lines=20> */
[----:B------:R-:W-:Y:S05]  /*a1c0*/  CALL.REL.NOINC `($_ZN6thrust24THRUST_300001_SM_1000_NS8cuda_cub4core6detail13_kernel_agentINS1_15__reduce_by_key16ReduceByKeyAgentINS0_6detail15normal_iteratorINS0_10device_ptrIiEEEENS0_12zip_iteratorIN4cuda3std3__45tupleIJNS0_18transform_iteratorIN12Trajectories21PhaseToComplexFunctorENS0_20permutation_iteratorINS9_IdEESB_EENS0_11use_defaultESN_EESB_EEEEENS0_16discard_iteratorISN_EENSC_INSG_IJNS8_INS9_I7double2EEEESB_EEEEENSF_8equal_toIiEENSI_21ReduceComplexAndIndexEPiiEEJSB_SQ_SS_SX_S11_N3cub18CUB_300001_SM_100024ReduceByKeyScanTileStateINSG_IJST_iEEEiLb0EEESZ_S10_iiEEEvDpT0_$__internal_trig_reduction_slowpathd) ;  /* 0x00000128005c7944 */ /* 0x000fea0003c00000 */
[----:B------:R-:W-:Y:S05]  /*a1d0*/  BSYNC.RECONVERGENT B2 ;  /* 0x0000000000027941 */ /* 0x000fea0003800200 */
.L_x_1737:
[----:B------:R-:W-:-:S07]  /*a1e0*/  VIADD R0, R4, 0x1 ;  /* 0x0000000104007836 */ /* 0x000fce0000000000 */
.L_x_1736:
        /* <DEDUP_REMOVED lines=10> */
[----:B------:R-:W-:-:S02]  /*a290*/  DMUL R20, R2, R2 ;  /* 0x0000000202147228 */ /* 0x000fc40000000000 */
[----:B------:R-:W-:Y:S01]  /*a2a0*/  ISETP.NE.U32.AND P0, PT, R16, 0x1, PT ;  /* 0x000000011000780c */ /* 0x000fe20003f05070 */
[----:B------:R-:W-:Y:S01]  /*a2b0*/  IMAD.MOV.U32 R16, RZ, RZ, 0x3da8ff83 ;  /* 0x3da8ff83ff107424 */ /* 0x000fe200078e00ff */
[----:B------:R-:W-:Y:S02]  /*a2c0*/  DSETP.NEU.AND P1, PT, |R22|, +INF , PT ;  /* 0x7ff000001600742a */ /* 0x000fe40003f2d200 */
        /* <DEDUP_REMOVED lines=41> */
.L_x_1739:
[----:B------:R-:W-:-:S07]  /*a560*/  IMAD.MOV.U32 R0, RZ, RZ, R4 ;  /* 0x000000ffff007224 */ /* 0x000fce00078e0004 */
.L_x_1738:
        /* <DEDUP_REMOVED lines=8> */
[----:B------:R-:W5:Y:S01]  /*a5f0*/  LDG.E.128.CONSTANT R24, desc[UR8][R22.64+0x20] ;  /* 0x0000200816187981 */ /* 0x000f62000c1e9d00 */
        /* <DEDUP_REMOVED lines=60> */
.L_x_1745:
[----:B------:R-:W-:Y:S05]  /*a9c0*/  BSYNC.RECONVERGENT B4 ;  /* 0x0000000000047941 */ /* 0x000fea0003800200 */
.L_x_1744:
[----:B------:R-:W-:-:S07]  /*a9d0*/  VIADD R0, R4, 0x1 ;  /* 0x0000000104007836 */ /* 0x000fce0000000000 */
.L_x_1743:
[----:B------:R-:W-:Y:S05]  /*a9e0*/  BSYNC.RECONVERGENT B3 ;  /* 0x0000000000037941 */ /* 0x000fea0003800200 */
.L_x_1742:
        /* <DEDUP_REMOVED lines=55> */
.L_x_1747:
[----:B------:R-:W-:Y:S05]  /*ad60*/  BSYNC.RECONVERGENT B3 ;  /* 0x0000000000037941 */ /* 0x000fea0003800200 */
.L_x_1746:
        /* <DEDUP_REMOVED lines=8> */
[----:B------:R-:W-:-:S05]  /*adf0*/  LEA R48, P0, R17, R18, 0x2 ;  /* 0x0000001211307211 */ /* 0x000fca00078010ff */
[----:B------:R-:W-:-:S05]  /*ae00*/  IMAD.X R49, RZ, RZ, R19, P0 ;  /* 0x000000ffff317224 */ /* 0x000fca00000e0613 */
        /* <DEDUP_REMOVED lines=22> */
.L_x_1741:
[----:B------:R-:W-:Y:S05]  /*af70*/  BSYNC.RECONVERGENT B2 ;  /* 0x0000000000027941 */ /* 0x000fea0003800200 */
.L_x_1740:
[----:B------:R-:W-:Y:S01]  /*af80*/  ISETP.GE.U32.AND P0, PT, R36, R35, PT ;  /* 0x000000232400720c */ /* 0x000fe20003f06070 */
[----:B------:R-:W-:-:S12]  /*af90*/  BSSY.RECONVERGENT B2, `(.L_x_1748) ;  /* 0x0000080000027945 */ /* 0x000fd80003800200 */
[----:B------:R-:W-:Y:S05]  /*afa0*/  @P0 BRA `(.L_x_1749) ;  /* 0x0000000400f80947 */ /* 0x000fea0003800000 */
[----:B------:R-:W-:Y:S02]  /*afb0*/  IMAD.WIDE.U32 R2, R17, 0x4, R14 ;  /* 0x0000000411027825 */ /* 0x000fe400078e000e */
[----:B------:R-:W0:Y:S04]  /*afc0*/  LDC.64 R14, c[0x0][0x390] ;  /* 0x0000e400ff0e7b82 */ /* 0x000e280000000a00 */
        /* <DEDUP_REMOVED lines=31> */
.L_x_1753:
[----:B------:R-:W-:Y:S05]  /*b1c0*/  BSYNC.RECONVERGENT B4 ;  /* 0x0000000000047941 */ /* 0x000fea0003800200 */
.L_x_1752:
[----:B------:R-:W-:Y:S01]  /*b1d0*/  VIADD R0, R0, 0x1 ;  /* 0x0000000100007836 */ /* 0x000fe20000000000 */
[----:B------:R-:W-:Y:S06]  /*b1e0*/  BRA `(.L_x_1754) ;  /* 0x0000000000087947 */ /* 0x000fec0003800000 */
.L_x_1751:
[----:B------:R-:W-:Y:S01]  /*b1f0*/  DMUL R12, RZ, R14 ;  /* 0x0000000eff0c7228 */ /* 0x000fe20000000000 */
[----:B------:R-:W-:-:S10]  /*b200*/  IMAD.MOV.U32 R0, RZ, RZ, 0x1 ;  /* 0x00000001ff007424 */ /* 0x000fd400078e00ff */
.L_x_1754:
[----:B------:R-:W-:Y:S05]  /*b210*/  BSYNC.RECONVERGENT B3 ;  /* 0x0000000000037941 */ /* 0x000fea0003800200 */
.L_x_1750:
        /* <DEDUP_REMOVED lines=54> */
.L_x_1756:
[----:B------:R-:W-:Y:S01]  /*b580*/  DMUL R2, RZ, R14 ;  /* 0x0000000eff027228 */ /* 0x000fe20000000000 */
[----:B------:R-:W-:-:S10]  /*b590*/  IMAD.MOV.U32 R0, RZ, RZ, RZ ;  /* 0x000000ffff007224 */ /* 0x000fd400078e00ff */
.L_x_1757:
[----:B------:R-:W-:Y:S05]  /*b5a0*/  BSYNC.RECONVERGENT B3 ;  /* 0x0000000000037941 */ /* 0x000fea0003800200 */
.L_x_1755:
        /* <DEDUP_REMOVED lines=30> */
.L_x_1749:
[----:B------:R-:W-:Y:S05]  /*b790*/  BSYNC.RECONVERGENT B2 ;  /* 0x0000000000027941 */ /* 0x000fea0003800200 */
.L_x_1748:
[----:B------:R-:W-:Y:S01]  /*b7a0*/  IMAD R3, R38, 0x1c, R39 ;  /* 0x0000001c26037824 */ /* 0x000fe200078e0227 */
[----:B------:R-:W-:Y:S01]  /*b7b0*/  CS2R R18, SRZ ;  /* 0x0000000000127805 */ /* 0x000fe2000001ff00 */
[----:B------:R-:W-:Y:S01]  /*b7c0*/  IMAD.MOV.U32 R17, RZ, RZ, RZ ;  /* 0x000000ffff117224 */ /* 0x000fe200078e00ff */
[----:B------:R-:W-:Y:S01]  /*b7d0*/  CS2R R14, SRZ ;  /* 0x00000000000e7805 */ /* 0x000fe2000001ff00 */
[----:B------:R-:W-:Y:S01]  /*b7e0*/  IMAD.MOV.U32 R13, RZ, RZ, RZ ;  /* 0x000000ffff0d7224 */ /* 0x000fe200078e00ff */
[----:B------:R-:W-:Y:S01]  /*b7f0*/  STS.128 [R3], R24 ;  /* 0x0000001803007388 */ /* 0x000fe20000000c00 */
[----:B------:R-:W-:Y:S01]  /*b800*/  IMAD R34, R37, 0x1c, R34 ;  /* 0x0000001c25227824 */ /* 0x000fe200078e0222 */
[C---:B------:R-:W-:Y:S01]  /*b810*/  ISETP.NE.AND P1, PT, R30.reuse, RZ, PT ;  /* 0x000000ff1e00720c */ /* 0x040fe20003f25270 */
[----:B------:R-:W-:Y:S01]  /*b820*/  IMAD R36, R30, 0x4, R33 ;  /* 0x000000041e247824 */ /* 0x000fe200078e0221 */
[----:B-----5:R-:W-:Y:S01]  /*b830*/  STS.128 [R3+0x10], R16 ;  /* 0x0000101003007388 */ /* 0x020fe20000000c00 */
[----:B------:R-:W-:Y:S01]  /*b840*/  VIADD R0, R32, 0x1 ;  /* 0x0000000120007836 */ /* 0x000fe20000000000 */
[----:B------:R-:W-:Y:S01]  /*b850*/  ISETP.NE.AND P0, PT, R28, R29, PT ;  /* 0x0000001d1c00720c */ /* 0x000fe20003f05270 */
[----:B------:R-:W-:Y:S01]  /*b860*/  BSSY.RECONVERGENT B0, `(.L_x_1758) ;  /* 0x0000128000007945 */ /* 0x000fe20003800200 */
[----:B------:R-:W-:Y:S01]  /*b870*/  STS.128 [R3+0x400], R20 ;  /* 0x0004001403007388 */ /* 0x000fe20000000c00 */
[----:B------:R-:W-:-:S02]  /*b880*/  ISETP.NE.AND P3, PT, R32, R35, PT ;  /* 0x000000232000720c */ /* 0x000fc40003f65270 */
[----:B------:R-:W-:Y:S01]  /*b890*/  ISETP.EQ.OR P0, PT, R0, R35, P0 ;  /* 0x000000230000720c */ /* 0x000fe20000702670 */
[----:B------:R-:W-:Y:S01]  /*b8a0*/  STS.128 [R3+0x410], R12 ;  /* 0x0004100c03007388 */ /* 0x000fe20000000c00 */
[----:B------:R-:W-:-:S03]  /*b8b0*/  NOP ;  /* 0x0000000000007918 */ /* 0x000fc60000000000 */
[----:B------:R-:W-:Y:S01]  /*b8c0*/  LDS.128 R8, [R34] ;  /* 0x0000000022087984 */ /* 0x000fe20000000c00 */
[----:B------:R-:W-:Y:S01]  /*b8d0*/  IMAD.MOV.U32 R0, RZ, RZ, RZ ;  /* 0x000000ffff007224 */ /* 0x000fe200078e00ff */
[----:B------:R-:W-:Y:S02]  /*b8e0*/  ISETP.GE.AND P4, PT, R31, 0x2, PT ;  /* 0x000000021f00780c */ /* 0x000fe40003f86270 */
[----:B------:R-:W0:Y:S04]  /*b8f0*/  LDS.128 R40, [R34+0x20] ;  /* 0x0000200022287984 */ /* 0x000e280000000c00 */
[----:B------:R-:W-:Y:S04]  /*b900*/  LDS R39, [R34+0x10] ;  /* 0x0000100022277984 */ /* 0x000fe80000000800 */
[----:B------:R1:W2:Y:S01]  /*b910*/  LDS R4, [R34+0x30] ;  /* 0x0000300022047984 */ /* 0x0002a20000000800 */
[----:B------:R-:W-:Y:S01]  /*b920*/  BAR.SYNC.DEFER_BLOCKING 0x0 ;  /* 0x0000000000007b1d */ /* 0x000fe20000010000 */
[----:B-1----:R-:W-:-:S05]  /*b930*/  SHF.R.U32.HI R34, RZ, 0x5, R30 ;  /* 0x00000005ff227819 */ /* 0x002fca000001161e */
[----:B------:R-:W1:Y:S01]  /*b940*/  S2R R18, SR_CgaCtaId ;  /* 0x0000000000127919 */ /* 0x000e620000008800 */
[C---:B------:R-:W-:Y:S02]  /*b950*/  ISETP.NE.AND P5, PT, R34.reuse, 0x2, PT ;  /* 0x000000022200780c */ /* 0x040fe40003fa5270 */
[----:B------:R-:W-:Y:S01]  /*b960*/  ISETP.NE.AND P6, PT, R34, 0x3, PT ;  /* 0x000000032200780c */ /* 0x000fe20003fc5270 */
[----:B------:R3:W-:Y:S01]  /*b970*/  STS [R36+0x660], R29 ;  /* 0x0006601d24007388 */ /* 0x0007e20000000800 */
[----:B------:R-:W-:Y:S06]  /*b980*/  BAR.SYNC.DEFER_BLOCKING 0x0 ;  /* 0x0000000000007b1d */ /* 0x000fec0000010000 */
[----:B0-----:R-:W-:Y:S01]  /*b990*/  DADD R2, R40, R8 ;  /* 0x0000000028027229 */ /* 0x001fe20000000008 */
[----:B---3--:R-:W-:Y:S01]  /*b9a0*/  MOV R29, 0x400 ;  /* 0x00000400001d7802 */ /* 0x008fe20000000f00 */
[----:B------:R-:W-:Y:S01]  /*b9b0*/  DADD R6, R42, R10 ;  /* 0x000000002a067229 */ /* 0x000fe2000000000a */
[----:B--2---:R-:W-:-:S02]  /*b9c0*/  @!P0 VIMNMX R4, PT, PT, R4, R39, PT ;  /* 0x0000002704048248 */ /* 0x004fc40003fe0100 */
[----:B-1----:R-:W-:-:S03]  /*b9d0*/  LEA R29, R18, R29, 0x18 ;  /* 0x0000001d121d7211 */ /* 0x002fc600078ec0ff */
[----:B------:R-:W0:Y:S02]  /*b9e0*/  SHFL.UP PT, R15, R4, 0x1, RZ ;  /* 0x04200000040f7989 */ /* 0x000e2400000e00ff */
[----:B------:R-:W-:Y:S02]  /*b9f0*/  FSEL R40, R40, R2, P0 ;  /* 0x0000000228287208 */ /* 0x000fe40000000000 */
[----:B------:R-:W-:Y:S02]  /*ba00*/  FSEL R41, R41, R3, P0 ;  /* 0x0000000329297208 */ /* 0x000fe40000000000 */
[----:B------:R-:W-:Y:S02]  /*ba10*/  FSEL R2, R42, R6, P0 ;  /* 0x000000062a027208 */ /* 0x000fe40000000000 */
[----:B------:R-:W-:Y:S01]  /*ba20*/  FSEL R3, R43, R7, P0 ;  /* 0x000000072b037208 */ /* 0x000fe20000000000 */
[----:B------:R-:W-:Y:S04]  /*ba30*/  SHFL.UP PT, R6, R40, 0x1, RZ ;  /* 0x0420000028067989 */ /* 0x000fe800000e00ff */
[----:B------:R-:W-:Y:S04]  /*ba40*/  @P1 LDS R37, [R36+0x65c] ;  /* 0x00065c0024251984 */ /* 0x000fe80000000800 */
[----:B------:R-:W-:Y:S04]  /*ba50*/  SHFL.UP PT, R12, R2, 0x1, RZ ;  /* 0x04200000020c7989 */ /* 0x000fe800000e00ff */
[----:B------:R-:W1:Y:S01]  /*ba60*/  SHFL.UP PT, R13, R3, 0x1, RZ ;  /* 0x04200000030d7989 */ /* 0x000e6200000e00ff */
[----:B0-----:R-:W-:-:S03]  /*ba70*/  VIMNMX R15, PT, PT, R4, R15, PT ;  /* 0x0000000f040f7248 */ /* 0x001fc60003fe0100 */
[----:B------:R-:W0:Y:S01]  /*ba80*/  SHFL.UP PT, R7, R41, 0x1, RZ ;  /* 0x0420000029077989 */ /* 0x000e2200000e00ff */
[----:B-1----:R-:W-:Y:S02]  /*ba90*/  DADD R12, R12, R2 ;  /* 0x000000000c0c7229 */ /* 0x002fe40000000002 */
[----:B0-----:R-:W-:Y:S01]  /*baa0*/  DADD R6, R6, R40 ;  /* 0x0000000006067229 */ /* 0x001fe20000000028 */
[----:B------:R-:W-:-:S04]  /*bab0*/  @P1 ISETP.NE.AND P2, PT, R37, R28, PT ;  /* 0x0000001c2500120c */ /* 0x000fc80003f45270 */
[----:B------:R-:W-:-:S04]  /*bac0*/  @P1 SEL R0, RZ, 0x1, !P2 ;  /* 0x00000001ff001807 */ /* 0x000fc80005000000 */
[----:B------:R-:W-:Y:S02]  /*bad0*/  SEL R32, R0, 0x1, P3 ;  /* 0x0000000100207807 */ /* 0x000fe40001800000 */
[----:B------:R-:W-:-:S03]  /*bae0*/  ISETP.GE.AND P3, PT, R31, 0x1, PT ;  /* 0x000000011f00780c */ /* 0x000fc60003f66270 */
[----:B------:R-:W-:Y:S02]  /*baf0*/  VIADD R0, R32, 0x1 ;  /* 0x0000000120007836 */ /* 0x000fe40000000000 */
[----:B------:R-:W-:-:S05]  /*bb00*/  @!P0 IMAD.MOV R0, RZ, RZ, R32 ;  /* 0x000000ffff008224 */ /* 0x000fca00078e0220 */
[----:B------:R-:W0:Y:S01]  /*bb10*/  SHFL.UP PT, R5, R0, 0x1, RZ ;  /* 0x0420000000057989 */ /* 0x000e2200000e00ff */
[----:B------:R-:W-:-:S04]  /*bb20*/  ISETP.NE.AND P2, PT, R0, RZ, PT ;  /* 0x000000ff0000720c */ /* 0x000fc80003f45270 */
[----:B------:R-:W-:Y:S02]  /*bb30*/  @P3 FSEL R2, R12, R2, !P2 ;  /* 0x000000020c023208 */ /* 0x000fe40005000000 */
[----:B------:R-:W-:Y:S02]  /*bb40*/  @P3 FSEL R3, R13, R3, !P2 ;  /* 0x000000030d033208 */ /* 0x000fe40005000000 */
[----:B------:R-:W-:Y:S01]  /*bb50*/  @P3 FSEL R40, R6, R40, !P2 ;  /* 0x0000002806283208 */ /* 0x000fe20005000000 */
[----:B------:R-:W-:Y:S01]  /*bb60*/  SHFL.UP PT, R12, R2, 0x2, RZ ;  /* 0x04400000020c7989 */ /* 0x000fe200000e00ff */
[----:B------:R-:W-:Y:S02]  /*bb70*/  @P3 FSEL R41, R7, R41, !P2 ;  /* 0x0000002907293208 */ /* 0x000fe40005000000 */
[----:B------:R-:W-:Y:S01]  /*bb80*/  @P3 SEL R4, R15, R4, !P2 ;  /* 0x000000040f043207 */ /* 0x000fe20005000000 */
[----:B------:R-:W1:Y:S04]  /*bb90*/  SHFL.UP PT, R13, R3, 0x2, RZ ;  /* 0x04400000030d7989 */ /* 0x000e6800000e00ff */
[----:B------:R-:W-:Y:S04]  /*bba0*/  SHFL.UP PT, R6, R40, 0x2, RZ ;  /* 0x0440000028067989 */ /* 0x000fe800000e00ff */
[----:B------:R-:W2:Y:S01]  /*bbb0*/  SHFL.UP PT, R7, R41, 0x2, RZ ;  /* 0x0440000029077989 */ /* 0x000ea200000e00ff */
[----:B0-----:R-:W-:-:S03]  /*bbc0*/  SEL R5, R5, RZ, P3 ;  /* 0x000000ff05057207 */ /* 0x001fc60001800000 */
[----:B------:R-:W0:Y:S01]  /*bbd0*/  SHFL.UP PT, R15, R4, 0x2, RZ ;  /* 0x04400000040f7989 */ /* 0x000e2200000e00ff */
[----:B------:R-:W-:Y:S01]  /*bbe0*/  ISETP.GE.AND P3, PT, R31, 0x4, PT ;  /* 0x000000041f00780c */ /* 0x000fe20003f66270 */
[----:B------:R-:W-:-:S05]  /*bbf0*/  IMAD.IADD R5, R5, 0x1, R0 ;  /* 0x0000000105057824 */ /* 0x000fca00078e0200 */
[----:B------:R-:W3:Y:S01]  /*bc00*/  SHFL.UP PT, R0, R5, 0x2, RZ ;  /* 0x0440000005007989 */ /* 0x000ee200000e00ff */
[----:B------:R-:W-:Y:S01]  /*bc10*/  ISETP.NE.AND P2, PT, R5, RZ, PT ;  /* 0x000000ff0500720c */ /* 0x000fe20003f45270 */
[----:B-1----:R-:W-:Y:S02]  /*bc20*/  DADD R12, R12, R2 ;  /* 0x000000000c0c7229 */ /* 0x002fe40000000002 */
[----:B--2---:R-:W-:-:S08]  /*bc30*/  DADD R6, R6, R40 ;  /* 0x0000000006067229 */ /* 0x004fd00000000028 */
[----:B------:R-:W-:Y:S02]  /*bc40*/  @P4 FSEL R2, R12, R2, !P2 ;  /* 0x000000020c024208 */ /* 0x000fe40005000000 */
[----:B------:R-:W-:Y:S02]  /*bc50*/  @P4 FSEL R3, R13, R3, !P2 ;  /* 0x000000030d034208 */ /* 0x000fe40005000000 */
[----:B0-----:R-:W-:Y:S01]  /*bc60*/  VIMNMX R15, PT, PT, R4, R15, PT ;  /* 0x0000000f040f7248 */ /* 0x001fe20003fe0100 */
[----:B------:R-:W-:Y:S01]  /*bc70*/  SHFL.UP PT, R12, R2, 0x4, RZ ;  /* 0x04800000020c7989 */ /* 0x000fe200000e00ff */
[----:B------:R-:W-:-:S03]  /*bc80*/  @P4 FSEL R40, R6, R40, !P2 ;  /* 0x0000002806284208 */ /* 0x000fc60005000000 */
[----:B------:R-:W0:Y:S01]  /*bc90*/  SHFL.UP PT, R13, R3, 0x4, RZ ;  /* 0x04800000030d7989 */ /* 0x000e2200000e00ff */
[----:B------:R-:W-:Y:S02]  /*bca0*/  @P4 FSEL R41, R7, R41, !P2 ;  /* 0x0000002907294208 */ /* 0x000fe40005000000 */
[----:B---3--:R-:W-:Y:S01]  /*bcb0*/  SEL R0, R0, RZ, P4 ;  /* 0x000000ff00007207 */ /* 0x008fe20002000000 */
[----:B------:R-:W-:Y:S01]  /*bcc0*/  SHFL.UP PT, R6, R40, 0x4, RZ ;  /* 0x0480000028067989 */ /* 0x000fe200000e00ff */
[----:B------:R-:W-:Y:S02]  /*bcd0*/  @P4 SEL R4, R15, R4, !P2 ;  /* 0x000000040f044207 */ /* 0x000fe40005000000 */
[----:B------:R-:W-:Y:S01]  /*bce0*/  ISETP.NE.AND P4, PT, R31, 0x1f, PT ;  /* 0x0000001f1f00780c */ /* 0x000fe20003f85270 */
[----:B------:R-:W1:Y:S01]  /*bcf0*/  SHFL.UP PT, R7, R41, 0x4, RZ ;  /* 0x0480000029077989 */ /* 0x000e6200000e00ff */
[----:B------:R-:W-:-:S03]  /*bd00*/  IMAD.IADD R0, R5, 0x1, R0 ;  /* 0x0000000105007824 */ /* 0x000fc600078e0200 */
[----:B------:R-:W2:Y:S02]  /*bd10*/  SHFL.UP PT, R15, R4, 0x4, RZ ;  /* 0x04800000040f7989 */ /* 0x000ea400000e00ff */
[----:B------:R-:W-:Y:S02]  /*bd20*/  ISETP.NE.AND P2, PT, R0, RZ, PT ;  /* 0x000000ff0000720c */ /* 0x000fe40003f45270 */
[----:B------:R-:W3:Y:S04]  /*bd30*/  SHFL.UP PT, R5, R0, 0x4, RZ ;  /* 0x0480000000057989 */ /* 0x000ee800000e00ff */
[----:B------:R-:W-:Y:S01]  /*bd40*/  @!P4 IMAD R45, R34, 0x30, R33 ;  /* 0x00000030222dc824 */ /* 0x000fe200078e0221 */
[----:B0-----:R-:W-:Y:S02]  /*bd50*/  DADD R12, R12, R2 ;  /* 0x000000000c0c7229 */ /* 0x001fe40000000002 */
[----:B-1----:R-:W-:-:S08]  /*bd60*/  DADD R6, R6, R40 ;  /* 0x0000000006067229 */ /* 0x002fd00000000028 */
[----:B------:R-:W-:Y:S02]  /*bd70*/  @P3 FSEL R2, R12, R2, !P2 ;  /* 0x000000020c023208 */ /* 0x000fe40005000000 */
[----:B------:R-:W-:Y:S02]  /*bd80*/  @P3 FSEL R3, R13, R3, !P2 ;  /* 0x000000030d033208 */ /* 0x000fe40005000000 */
[----:B--2---:R-:W-:Y:S01]  /*bd90*/  VIMNMX R15, PT, PT, R4, R15, PT ;  /* 0x0000000f040f7248 */ /* 0x004fe20003fe0100 */
[----:B------:R-:W-:Y:S01]  /*bda0*/  SHFL.UP PT, R12, R2, 0x8, RZ ;  /* 0x05000000020c7989 */ /* 0x000fe200000e00ff */
[----:B---3--:R-:W-:Y:S02]  /*bdb0*/  SEL R5, R5, RZ, P3 ;  /* 0x000000ff05057207 */ /* 0x008fe40001800000 */
[----:B------:R-:W-:Y:S01]  /*bdc0*/  @P3 FSEL R40, R6, R40, !P2 ;  /* 0x0000002806283208 */ /* 0x000fe20005000000 */
[----:B------:R-:W0:Y:S01]  /*bdd0*/  SHFL.UP PT, R13, R3, 0x8, RZ ;  /* 0x05000000030d7989 */ /* 0x000e2200000e00ff */
[----:B------:R-:W-:Y:S01]  /*bde0*/  @P3 FSEL R41, R7, R41, !P2 ;  /* 0x0000002907293208 */ /* 0x000fe20005000000 */
[----:B------:R-:W-:Y:S01]  /*bdf0*/  IMAD.IADD R5, R0, 0x1, R5 ;  /* 0x0000000100057824 */ /* 0x000fe200078e0205 */
[----:B------:R-:W-:Y:S01]  /*be00*/  @P3 SEL R4, R15, R4, !P2 ;  /* 0x000000040f043207 */ /* 0x000fe20005000000 */
[----:B------:R-:W-:Y:S01]  /*be10*/  SHFL.UP PT, R6, R40, 0x8, RZ ;  /* 0x0500000028067989 */ /* 0x000fe200000e00ff */
[----:B------:R-:W-:-:S02]  /*be20*/  ISETP.GE.AND P3, PT, R31, 0x8, PT ;  /* 0x000000081f00780c */ /* 0x000fc40003f66270 */
[----:B------:R-:W-:Y:S01]  /*be30*/  ISETP.NE.AND P2, PT, R5, RZ, PT ;  /* 0x000000ff0500720c */ /* 0x000fe20003f45270 */
[----:B------:R-:W1:Y:S04]  /*be40*/  SHFL.UP PT, R7, R41, 0x8, RZ ;  /* 0x0500000029077989 */ /* 0x000e6800000e00ff */
[----:B------:R-:W2:Y:S04]  /*be50*/  SHFL.UP PT, R0, R5, 0x8, RZ ;  /* 0x0500000005007989 */ /* 0x000ea800000e00ff */
[----:B------:R-:W3:Y:S01]  /*be60*/  SHFL.UP PT, R15, R4, 0x8, RZ ;  /* 0x05000000040f7989 */ /* 0x000ee200000e00ff */
[----:B0-----:R-:W-:-:S02]  /*be70*/  DADD R12, R12, R2 ;  /* 0x000000000c0c7229 */ /* 0x001fc40000000002 */
[----:B-1----:R-:W-:-:S08]  /*be80*/  DADD R6, R6, R40 ;  /* 0x0000000006067229 */ /* 0x002fd00000000028 */
[----:B------:R-:W-:Y:S02]  /*be90*/  @P3 FSEL R2, R12, R2, !P2 ;  /* 0x000000020c023208 */ /* 0x000fe40005000000 */
[----:B------:R-:W-:Y:S02]  /*bea0*/  @P3 FSEL R3, R13, R3, !P2 ;  /* 0x000000030d033208 */ /* 0x000fe40005000000 */
[----:B--2---:R-:W-:Y:S01]  /*beb0*/  SEL R0, R0, RZ, P3 ;  /* 0x000000ff00007207 */ /* 0x004fe20001800000 */
[----:B------:R-:W-:Y:S01]  /*bec0*/  SHFL.UP PT, R12, R2, 0x10, RZ ;  /* 0x06000000020c7989 */ /* 0x000fe200000e00ff */
[----:B---3--:R-:W-:Y:S02]  /*bed0*/  VIMNMX R15, PT, PT, R4, R15, PT ;  /* 0x0000000f040f7248 */ /* 0x008fe40003fe0100 */
        /* <DEDUP_REMOVED lines=11> */
[----:B0-----:R-:W-:Y:S01]  /*bf90*/  DADD R16, R12, R2 ;  /* 0x000000000c107229 */ /* 0x001fe20000000002 */
[----:B------:R-:W-:Y:S01]  /*bfa0*/  IMAD.MOV.U32 R13, RZ, RZ, RZ ;  /* 0x000000ffff0d7224 */ /* 0x000fe200078e00ff */
[----:B-1----:R-:W-:-:S08]  /*bfb0*/  DADD R6, R6, R40 ;  /* 0x0000000006067229 */ /* 0x002fd00000000028 */
[----:B------:R-:W-:Y:S02]  /*bfc0*/  @P3 FSEL R2, R16, R2, !P2 ;  /* 0x0000000210023208 */ /* 0x000fe40005000000 */
[----:B--2---:R-:W-:Y:S02]  /*bfd0*/  SEL R5, R5, RZ, P3 ;  /* 0x000000ff05057207 */ /* 0x004fe40001800000 */
[----:B------:R-:W-:Y:S01]  /*bfe0*/  @P3 FSEL R3, R17, R3, !P2 ;  /* 0x0000000311033208 */ /* 0x000fe20005000000 */
[----:B------:R-:W-:Y:S01]  /*bff0*/  @!P4 IMAD.MOV.U32 R42, RZ, RZ, R2 ;  /* 0x000000ffff2ac224 */ /* 0x000fe200078e0002 */
        /* <DEDUP_REMOVED lines=8> */
[----:B------:R-:W-:Y:S01]  /*c080*/  SHFL.UP PT, R2, R2, 0x1, RZ ;  /* 0x0420000002027989 */ /* 0x000fe200000e00ff */
[----:B------:R-:W-:-:S03]  /*c090*/  @!P4 IMAD.MOV.U32 R43, RZ, RZ, R3 ;  /* 0x000000ffff2bc224 */ /* 0x000fc600078e0003 */
[----:B------:R-:W-:Y:S04]  /*c0a0*/  @!P4 STS.128 [R45+0x20], R4 ;  /* 0x000020042d00c388 */ /* 0x000fe80000000c00 */
[----:B------:R-:W-:Y:S04]  /*c0b0*/  @!P4 STS.128 [R45], R12 ;  /* 0x0000000c2d00c388 */ /* 0x000fe80000000c00 */
[----:B------:R-:W-:Y:S01]  /*c0c0*/  @!P4 STS.128 [R45+0x10], R40 ;  /* 0x000010282d00c388 */ /* 0x000fe20000000c00 */
[----:B------:R-:W-:Y:S01]  /*c0d0*/  BAR.SYNC.DEFER_BLOCKING 0x0 ;  /* 0x0000000000007b1d */ /* 0x000fe20000010000 */
[----:B------:R-:W-:-:S05]  /*c0e0*/  ISETP.NE.AND P4, PT, R34, 0x1, PT ;  /* 0x000000012200780c */ /* 0x000fca0003f85270 */
[----:B------:R-:W-:Y:S04]  /*c0f0*/  SHFL.UP PT, R40, R40, 0x1, RZ ;  /* 0x0420000028287989 */ /* 0x000fe800000e00ff */
[----:B------:R-:W-:Y:S04]  /*c100*/  SHFL.UP PT, R41, R41, 0x1, RZ ;  /* 0x0420000029297989 */ /* 0x000fe800000e00ff */
[----:B------:R-:W0:Y:S04]  /*c110*/  LDS.128 R20, [R29+0x10] ;  /* 0x000010001d147984 */ /* 0x000e280000000c00 */
[----:B------:R-:W1:Y:S04]  /*c120*/  LDS.128 R24, [R29+0x40] ;  /* 0x000040001d187984 */ /* 0x000e680000000c00 */
[----:B------:R-:W2:Y:S04]  /*c130*/  LDS R36, [R29+0x30] ;  /* 0x000030001d247984 */ /* 0x000ea80000000800 */
[----:B------:R-:W3:Y:S04]  /*c140*/  LDS R33, [R29] ;  /* 0x000000001d217984 */ /* 0x000ee80000000800 */
[----:B------:R-:W-:Y:S04]  /*c150*/  LDS.128 R16, [R29+0x70] ;  /* 0x000070001d107984 */ /* 0x000fe80000000c00 */
[----:B------:R-:W4:Y:S04]  /*c160*/  LDS R5, [R29+0x60] ;  /* 0x000060001d057984 */ /* 0x000f280000000800 */
[----:B------:R-:W-:Y:S04]  /*c170*/  LDS R13, [R29+0x20] ;  /* 0x000020001d0d7984 */ /* 0x000fe80000000800 */
[----:B------:R-:W4:Y:S04]  /*c180*/  LDS R46, [R29+0x50] ;  /* 0x000050001d2e7984 */ /* 0x000f280000000800 */
[----:B------:R-:W-:Y:S04]  /*c190*/  LDS R0, [R29+0x80] ;  /* 0x000080001d007984 */ /* 0x000fe80000000800 */
[----:B------:R-:W-:Y:S01]  /*c1a0*/  LDS R44, [R29+0x90] ;  /* 0x000090001d2c7984 */ /* 0x000fe20000000800 */
[----:B0-----:R-:W-:-:S03]  /*c1b0*/  FSEL R49, R20, RZ, !P4 ;  /* 0x000000ff14317208 */ /* 0x001fc60006000000 */
[----:B------:R-:W-:Y:S01]  /*c1c0*/  LDS R38, [R29+0xc0] ;  /* 0x0000c0001d267984 */ /* 0x000fe20000000800 */
[----:B------:R-:W-:Y:S01]  /*c1d0*/  FSEL R55, R21, RZ, !P4 ;  /* 0x000000ff15377208 */ /* 0x000fe20006000000 */
[----:B-1----:R-:W-:Y:S01]  /*c1e0*/  DADD R6, R20, R24 ;  /* 0x0000000014067229 */ /* 0x002fe20000000018 */
[----:B------:R-:W-:Y:S01]  /*c1f0*/  FSEL R51, R22, RZ, !P4 ;  /* 0x000000ff16337208 */ /* 0x000fe20006000000 */
[----:B------:R-:W-:Y:S01]  /*c200*/  DADD R14, R22, R26 ;  /* 0x00000000160e7229 */ /* 0x000fe2000000001a */
[----:B------:R-:W-:Y:S02]  /*c210*/  FSEL R53, R23, RZ, !P4 ;  /* 0x000000ff17357208 */ /* 0x000fe40006000000 */
[----:B------:R-:W0:Y:S01]  /*c220*/  LDS.128 R20, [R29+0xa0] ;  /* 0x0000a0001d147984 */ /* 0x000e220000000c00 */
[----:B--2---:R-:W-:Y:S01]  /*c230*/  ISETP.NE.AND P2, PT, R36, RZ, PT ;  /* 0x000000ff2400720c */ /* 0x004fe20003f45270 */
[----:B---3--:R-:W-:-:S03]  /*c240*/  IMAD.IADD R36, R33, 0x1, R36 ;  /* 0x0000000121247824 */ /* 0x008fc600078e0224 */
[----:B------:R-:W-:Y:S02]  /*c250*/  FSEL R24, R6, R24, !P2 ;  /* 0x0000001806187208 */ /* 0x000fe40005000000 */
[----:B------:R-:W-:Y:S02]  /*c260*/  FSEL R25, R7, R25, !P2 ;  /* 0x0000001907197208 */ /* 0x000fe40005000000 */
[----:B------:R-:W-:Y:S02]  /*c270*/  FSEL R14, R14, R26, !P2 ;  /* 0x0000001a0e0e7208 */ /* 0x000fe40005000000 */
[----:B------:R-:W-:Y:S01]  /*c280*/  FSEL R15, R15, R27, !P2 ;  /* 0x0000001b0f0f7208 */ /* 0x000fe20005000000 */
[----:B----4-:R-:W-:Y:S01]  /*c290*/  IMAD.IADD R47, R36, 0x1, R5 ;  /* 0x00000001242f7824 */ /* 0x010fe200078e0205 */
[----:B------:R-:W-:Y:S01]  /*c2a0*/  FSEL R49, R24, R49, !P5 ;  /* 0x0000003118317208 */ /* 0x000fe20006800000 */
[----:B------:R-:W-:Y:S01]  /*c2b0*/  DADD R6, R16, R24 ;  /* 0x0000000010067229 */ /* 0x000fe20000000018 */
[----:B------:R-:W-:-:S02]  /*c2c0*/  FSEL R55, R25, R55, !P5 ;  /* 0x0000003719377208 */ /* 0x000fc40006800000 */
[----:B------:R-:W-:Y:S01]  /*c2d0*/  ISETP.NE.AND P3, PT, R5, RZ, PT ;  /* 0x000000ff0500720c */ /* 0x000fe20003f65270 */
[----:B------:R-:W1:Y:S01]  /*c2e0*/  LDS.128 R24, [R29+0xd0] ;  /* 0x0000d0001d187984 */ /* 0x000e620000000c00 */
[----:B------:R-:W-:Y:S02]  /*c2f0*/  FSEL R51, R14, R51, !P5 ;  /* 0x000000330e337208 */ /* 0x000fe40006800000 */
[----:B------:R-:W-:Y:S01]  /*c300*/  FSEL R53, R15, R53, !P5 ;  /* 0x000000350f357208 */ /* 0x000fe20006800000 */
[----:B------:R-:W2:Y:S01]  /*c310*/  LDS R5, [R29+0xb0] ;  /* 0x0000b0001d057984 */ /* 0x000ea20000000800 */
[----:B------:R-:W-:Y:S01]  /*c320*/  DADD R14, R18, R14 ;  /* 0x00000000120e7229 */ /* 0x000fe2000000000e */
[C---:B------:R-:W-:Y:S02]  /*c330*/  @!P2 VIMNMX R46, PT, PT, R13.reuse, R46, PT ;  /* 0x0000002e0d2ea248 */ /* 0x040fe40003fe0100 */
[----:B------:R-:W-:Y:S02]  /*c340*/  SEL R13, R13, RZ, !P4 ;  /* 0x000000ff0d0d7207 */ /* 0x000fe40006000000 */
[----:B------:R-:W-:-:S02]  /*c350*/  FSEL R6, R6, R16, !P3 ;  /* 0x0000001006067208 */ /* 0x000fc40005800000 */
[----:B------:R-:W-:Y:S02]  /*c360*/  SEL R45, R46, R13, !P5 ;  /* 0x0000000d2e2d7207 */ /* 0x000fe40006800000 */
[----:B------:R-:W-:Y:S01]  /*c370*/  LDS R13, [R29+0xe0] ;  /* 0x0000e0001d0d7984 */ /* 0x000fe20000000800 */
[----:B------:R-:W-:Y:S02]  /*c380*/  FSEL R7, R7, R17, !P3 ;  /* 0x0000001107077208 */ /* 0x000fe40005800000 */
[----:B------:R-:W-:Y:S02]  /*c390*/  FSEL R42, R14, R18, !P3 ;  /* 0x000000120e2a7208 */ /* 0x000fe40005800000 */
[----:B------:R-:W-:Y:S02]  /*c3a0*/  FSEL R43, R15, R19, !P3 ;  /* 0x000000130f2b7208 */ /* 0x000fe40005800000 */
[----:B------:R-:W3:Y:S01]  /*c3b0*/  LDS.128 R16, [R29+0x100] ;  /* 0x000100001d107984 */ /* 0x000ee20000000c00 */
[----:B------:R-:W-:Y:S01]  /*c3c0*/  SEL R33, R36, R33, !P5 ;  /* 0x0000002124217207 */ /* 0x000fe20006800000 */
[----:B0-----:R-:W-:Y:S01]  /*c3d0*/  DADD R14, R20, R6 ;  /* 0x00000000140e7229 */ /* 0x001fe20000000006 */
[----:B------:R-:W-:Y:S01]  /*c3e0*/  @!P3 VIMNMX R0, PT, PT, R46, R0, PT ;  /* 0x000000002e00b248 */ /* 0x000fe20003fe0100 */
[----:B------:R-:W0:Y:S01]  /*c3f0*/  LDS R36, [R29+0xf0] ;  /* 0x0000f0001d247984 */ /* 0x000e220000000800 */
[----:B------:R-:W-:-:S02]  /*c400*/  FSEL R51, R42, R51, !P6 ;  /* 0x000000332a337208 */ /* 0x000fc40007000000 */
[----:B------:R-:W-:Y:S01]  /*c410*/  FSEL R53, R43, R53, !P6 ;  /* 0x000000352b357208 */ /* 0x000fe20007000000 */
[----:B------:R-:W-:Y:S01]  /*c420*/  DADD R42, R22, R42 ;  /* 0x00000000162a7229 */ /* 0x000fe2000000002a */
[----:B------:R-:W-:Y:S02]  /*c430*/  FSEL R49, R6, R49, !P6 ;  /* 0x0000003106317208 */ /* 0x000fe40007000000 */
[C---:B------:R-:W-:Y:S01]  /*c440*/  SEL R46, R47.reuse, R33, !P6 ;  /* 0x000000212f2e7207 */ /* 0x040fe20007000000 */
[----:B------:R-:W-:Y:S01]  /*c450*/  IMAD.IADD R47, R47, 0x1, R44 ;  /* 0x000000012f2f7824 */ /* 0x000fe200078e022c */
[----:B------:R-:W-:Y:S01]  /*c460*/  SEL R6, R0, R45, !P6 ;  /* 0x0000002d00067207 */ /* 0x000fe20007000000 */
[----:B------:R-:W-:Y:S01]  /*c470*/  SHFL.UP PT, R33, R12, 0x1, RZ ;  /* 0x042000000c217989 */ /* 0x000fe200000e00ff */
[----:B------:R-:W-:Y:S02]  /*c480*/  FSEL R55, R7, R55, !P6 ;  /* 0x0000003707377208 */ /* 0x000fe40007000000 */
[----:B------:R-:W-:Y:S01]  /*c490*/  ISETP.NE.AND P6, PT, R44, RZ, PT ;  /* 0x000000ff2c00720c */ /* 0x000fe20003fc5270 */
[----:B------:R-:W-:Y:S01]  /*c4a0*/  LDS R12, [R29+0x110] ;  /* 0x000110001d0c7984 */ /* 0x000fe20000000800 */
[----:B------:R-:W-:-:S02]  /*c4b0*/  ISETP.NE.AND P4, PT, R34, 0x4, PT ;  /* 0x000000042200780c */ /* 0x000fc40003f85270 */
[----:B------:R-:W-:Y:S02]  /*c4c0*/  FSEL R44, R42, R22, !P6 ;  /* 0x000000162a2c7208 */ /* 0x000fe40007000000 */
[----:B------:R-:W-:Y:S02]  /*c4d0*/  FSEL R45, R43, R23, !P6 ;  /* 0x000000172b2d7208 */ /* 0x000fe40007000000 */
[----:B------:R-:W-:Y:S02]  /*c4e0*/  FSEL R14, R14, R20, !P6 ;  /* 0x000000140e0e7208 */ /* 0x000fe40007000000 */
[----:B------:R-:W-:Y:S02]  /*c4f0*/  FSEL R15, R15, R21, !P6 ;  /* 0x000000150f0f7208 */ /* 0x000fe40007000000 */
[----:B------:R-:W4:Y:S01]  /*c500*/  LDS.128 R20, [R29+0x130] ;  /* 0x000130001d147984 */ /* 0x000f220000000c00 */
[----:B------:R-:W-:Y:S02]  /*c510*/  FSEL R51, R44, R51, !P4 ;  /* 0x000000332c337208 */ /* 0x000fe40006000000 */
[----:B------:R-:W-:Y:S01]  /*c520*/  FSEL R53, R45, R53, !P4 ;  /* 0x000000352d357208 */ /* 0x000fe20006000000 */
[----:B-1----:R-:W-:Y:S01]  /*c530*/  DADD R44, R26, R44 ;  /* 0x000000001a2c7229 */ /* 0x002fe2000000002c */
[----:B------:R-:W-:Y:S01]  /*c540*/  FSEL R7, R14, R49, !P4 ;  /* 0x000000310e077208 */ /* 0x000fe20006000000 */
[----:B------:R-:W-:Y:S01]  /*c550*/  DADD R42, R24, R14 ;  /* 0x00000000182a7229 */ /* 0x000fe2000000000e */
[----:B--2---:R-:W-:Y:S01]  /*c560*/  @!P6 VIMNMX R5, PT, PT, R0, R5, PT ;  /* 0x000000050005e248 */ /* 0x004fe20003fe0100 */
[----:B------:R-:W1:Y:S01]  /*c570*/  LDS R14, [R29+0x120] ;  /* 0x000120001d0e7984 */ /* 0x000e620000000800 */
[----:B------:R-:W-:-:S02]  /*c580*/  ISETP.NE.AND P6, PT, R38, RZ, PT ;  /* 0x000000ff2600720c */ /* 0x000fc40003fc5270 */
[----:B------:R-:W-:Y:S01]  /*c590*/  ISETP.NE.AND P5, PT, R34, 0x5, PT ;  /* 0x000000052200780c */ /* 0x000fe20003fa5270 */
[----:B------:R-:W-:Y:S01]  /*c5a0*/  LDS R0, [R29+0x170] ;  /* 0x000170001d007984 */ /* 0x000fe20000000800 */
[C---:B------:R-:W-:Y:S01]  /*c5b0*/  SEL R46, R47.reuse, R46, !P4 ;  /* 0x0000002e2f2e7207 */ /* 0x040fe20006000000 */
[----:B------:R-:W-:Y:S01]  /*c5c0*/  IMAD.IADD R47, R47, 0x1, R38 ;  /* 0x000000012f2f7824 */ /* 0x000fe200078e0226 */
[----:B------:R-:W-:Y:S02]  /*c5d0*/  FSEL R44, R44, R26, !P6 ;  /* 0x0000001a2c2c7208 */ /* 0x000fe40007000000 */
[----:B------:R-:W-:Y:S02]  /*c5e0*/  FSEL R26, R42, R24, !P6 ;  /* 0x000000182a1a7208 */ /* 0x000fe40007000000 */
[----:B------:R-:W-:Y:S01]  /*c5f0*/  FSEL R45, R45, R27, !P6 ;  /* 0x0000001b2d2d7208 */ /* 0x000fe20007000000 */
[----:B------:R-:W2:Y:S01]  /*c600*/  LDS R24, [R29+0x150] ;  /* 0x000150001d187984 */ /* 0x000ea20000000800 */
[----:B------:R-:W-:-:S02]  /*c610*/  FSEL R27, R43, R25, !P6 ;  /* 0x000000192b1b7208 */ /* 0x000fc40007000000 */
[C---:B------:R-:W-:Y:S01]  /*c620*/  ISETP.NE.AND P2, PT, R34.reuse, 0x6, PT ;  /* 0x000000062200780c */ /* 0x040fe20003f45270 */
[----:B------:R-:W-:Y:S01]  /*c630*/  LDS R25, [R29+0x140] ;  /* 0x000140001d197984 */ /* 0x000fe20000000800 */
[----:B------:R-:W-:Y:S01]  /*c640*/  ISETP.NE.AND P3, PT, R34, 0x7, PT ;  /* 0x000000072200780c */ /* 0x000fe20003f65270 */
[----:B---3--:R-:W-:Y:S01]  /*c650*/  DADD R42, R18, R44 ;  /* 0x00000000122a7229 */ /* 0x008fe2000000002c */
[----:B------:R-:W-:Y:S01]  /*c660*/  FSEL R49, R15, R55, !P4 ;  /* 0x000000370f317208 */ /* 0x000fe20006000000 */
[----:B------:R-:W-:Y:S01]  /*c670*/  SHFL.UP PT, R34, R4, 0x1, RZ ;  /* 0x0420000004227989 */ /* 0x000fe200000e00ff */
[----:B------:R-:W-:Y:S02]  /*c680*/  FSEL R15, R26, R7, !P5 ;  /* 0x000000071a0f7208 */ /* 0x000fe40006800000 */
[C---:B------:R-:W-:Y:S02]  /*c690*/  SEL R38, R5.reuse, R6, !P4 ;  /* 0x0000000605267207 */ /* 0x040fe40006000000 */
[----:B------:R-:W-:-:S02]  /*c6a0*/  @!P6 VIMNMX R13, PT, PT, R5, R13, PT ;  /* 0x0000000d050de248 */ /* 0x000fc40003fe0100 */
[----:B------:R-:W3:Y:S01]  /*c6b0*/  LDS.128 R4, [R29+0x160] ;  /* 0x000160001d047984 */ /* 0x000ee20000000c00 */
[----:B------:R-:W-:Y:S01]  /*c6c0*/  FSEL R49, R27, R49, !P5 ;  /* 0x000000311b317208 */ /* 0x000fe20006800000 */
[----:B------:R-:W-:Y:S01]  /*c6d0*/  DADD R26, R16, R26 ;  /* 0x00000000101a7229 */ /* 0x000fe2000000001a */
[----:B0-----:R-:W-:Y:S02]  /*c6e0*/  ISETP.NE.AND P6, PT, R36, RZ, PT ;  /* 0x000000ff2400720c */ /* 0x001fe40003fc5270 */
[----:B------:R-:W-:Y:S02]  /*c6f0*/  FSEL R51, R44, R51, !P5 ;  /* 0x000000332c337208 */ /* 0x000fe40006800000 */
[----:B------:R-:W-:Y:S02]  /*c700*/  FSEL R18, R42, R18, !P6 ;  /* 0x000000122a127208 */ /* 0x000fe40007000000 */
[----:B------:R-:W-:Y:S02]  /*c710*/  FSEL R19, R43, R19, !P6 ;  /* 0x000000132b137208 */ /* 0x000fe40007000000 */
[----:B------:R-:W-:-:S02]  /*c720*/  FSEL R53, R45, R53, !P5 ;  /* 0x000000352d357208 */ /* 0x000fc40006800000 */
[----:B------:R-:W-:Y:S02]  /*c730*/  FSEL R17, R27, R17, !P6 ;  /* 0x000000111b117208 */ /* 0x000fe40007000000 */
[----:B------:R-:W-:Y:S01]  /*c740*/  FSEL R16, R26, R16, !P6 ;  /* 0x000000101a107208 */ /* 0x000fe20007000000 */
[----:B------:R2:W0:Y:S01]  /*c750*/  SHFL.UP PT, R27, R3, 0x1, RZ ;  /* 0x04200000031b7989 */ /* 0x00042200000e00ff */
[----:B------:R-:W-:Y:S02]  /*c760*/  FSEL R49, R17, R49, !P2 ;  /* 0x0000003111317208 */ /* 0x000fe40005000000 */
[----:B------:R-:W-:Y:S02]  /*c770*/  FSEL R45, R16, R15, !P2 ;  /* 0x0000000f102d7208 */ /* 0x000fe40005000000 */
[----:B------:R-:W-:Y:S01]  /*c780*/  FSEL R51, R18, R51, !P2 ;  /* 0x0000003312337208 */ /* 0x000fe20005000000 */
[----:B----4-:R-:W-:Y:S01]  /*c790*/  DADD R16, R20, R16 ;  /* 0x0000000014107229 */ /* 0x010fe20000000010 */
[----:B------:R-:W-:Y:S01]  /*c7a0*/  FSEL R53, R19, R53, !P2 ;  /* 0x0000003513357208 */ /* 0x000fe20005000000 */
[----:B------:R-:W-:Y:S01]  /*c7b0*/  DADD R18, R22, R18 ;  /* 0x0000000016127229 */ /* 0x000fe20000000012 */
[C---:B------:R-:W-:Y:S01]  /*c7c0*/  SEL R46, R47.reuse, R46, !P5 ;  /* 0x0000002e2f2e7207 */ /* 0x040fe20006800000 */
[----:B------:R-:W-:Y:S01]  /*c7d0*/  IMAD.IADD R47, R47, 0x1, R36 ;  /* 0x000000012f2f7824 */ /* 0x000fe200078e0224 */
[----:B-1----:R-:W-:-:S02]  /*c7e0*/  ISETP.NE.AND P4, PT, R14, RZ, PT ;  /* 0x000000ff0e00720c */ /* 0x002fc40003f85270 */
[----:B------:R-:W-:Y:S02]  /*c7f0*/  @!P6 VIMNMX R12, PT, PT, R13, R12, PT ;  /* 0x0000000c0d0ce248 */ /* 0x000fe40003fe0100 */
[----:B------:R-:W-:Y:S02]  /*c800*/  ISETP.GE.U32.AND P6, PT, R30, 0x20, PT ;  /* 0x000000201e00780c */ /* 0x000fe40003fc6070 */
[C---:B------:R-:W-:Y:S01]  /*c810*/  SEL R46, R47.reuse, R46, !P2 ;  /* 0x0000002e2f2e7207 */ /* 0x040fe20005000000 */
[----:B------:R-:W-:Y:S01]  /*c820*/  IMAD.IADD R47, R47, 0x1, R14 ;  /* 0x000000012f2f7824 */ /* 0x000fe200078e020e */
[----:B------:R-:W-:Y:S02]  /*c830*/  FSEL R14, R16, R20, !P4 ;  /* 0x00000014100e7208 */ /* 0x000fe40006000000 */
[----:B------:R-:W-:Y:S01]  /*c840*/  FSEL R15, R17, R21, !P4 ;  /* 0x00000015110f7208 */ /* 0x000fe20006000000 */
[----:B--2---:R-:W-:Y:S01]  /*c850*/  IMAD.IADD R3, R47, 0x1, R24 ;  /* 0x000000012f037824 */ /* 0x004fe200078e0218 */
[----:B------:R-:W-:Y:S01]  /*c860*/  SEL R43, R13, R38, !P5 ;  /* 0x000000260d2b7207 */ /* 0x000fe20006800000 */
[----:B------:R-:W-:Y:S01]  /*c870*/  IMAD.MOV.U32 R13, RZ, RZ, R41 ;  /* 0x000000ffff0d7224 */ /* 0x000fe200078e0029 */
[----:B------:R-:W-:-:S02]  /*c880*/  FSEL R16, R18, R22, !P4 ;  /* 0x0000001612107208 */ /* 0x000fc40006000000 */
[----:B------:R-:W-:Y:S01]  /*c890*/  FSEL R17, R19, R23, !P4 ;  /* 0x0000001713117208 */ /* 0x000fe20006000000 */
[----:B---3--:R-:W-:Y:S01]  /*c8a0*/  DADD R18, R4, R14 ;  /* 0x0000000004127229 */ /* 0x008fe2000000000e */
[----:B------:R-:W-:Y:S02]  /*c8b0*/  ISETP.NE.AND P5, PT, R24, RZ, PT ;  /* 0x000000ff1800720c */ /* 0x000fe40003fa5270 */
[----:B------:R-:W-:Y:S02]  /*c8c0*/  SEL R20, R12, R43, !P2 ;  /* 0x0000002b0c147207 */ /* 0x000fe40005000000 */
[----:B------:R-:W-:Y:S01]  /*c8d0*/  FSEL R24, R14, R45, !P3 ;  /* 0x0000002d0e187208 */ /* 0x000fe20005800000 */
[----:B------:R-:W-:Y:S01]  /*c8e0*/  IMAD.MOV.U32 R14, RZ, RZ, R2 ;  /* 0x000000ffff0e7224 */ /* 0x000fe200078e0002 */
[----:B------:R-:W-:Y:S01]  /*c8f0*/  @!P4 VIMNMX R25, PT, PT, R12, R25, PT ;  /* 0x000000190c19c248 */ /* 0x000fe20003fe0100 */
[----:B------:R-:W-:Y:S01]  /*c900*/  IMAD.MOV.U32 R12, RZ, RZ, R40 ;  /* 0x000000ffff0c7224 */ /* 0x000fe200078e0028 */
[----:B------:R-:W-:-:S02]  /*c910*/  FSEL R26, R16, R51, !P3 ;  /* 0x00000033101a7208 */ /* 0x000fc40005800000 */
[----:B------:R-:W-:Y:S01]  /*c920*/  FSEL R45, R17, R53, !P3 ;  /* 0x00000035112d7208 */ /* 0x000fe20005800000 */
[----:B------:R-:W-:Y:S01]  /*c930*/  DADD R16, R6, R16 ;  /* 0x0000000006107229 */ /* 0x000fe20000000010 */
[----:B------:R-:W-:Y:S01]  /*c940*/  FSEL R43, R15, R49, !P3 ;  /* 0x000000310f2b7208 */ /* 0x000fe20005800000 */
[----:B0-----:R-:W-:Y:S01]  /*c950*/  IMAD.MOV.U32 R15, RZ, RZ, R27 ;  /* 0x000000ffff0f7224 */ /* 0x001fe200078e001b */
[----:B------:R-:W-:Y:S02]  /*c960*/  SEL R46, R47, R46, !P3 ;  /* 0x0000002e2f2e7207 */ /* 0x000fe40005800000 */
[----:B------:R-:W-:Y:S02]  /*c970*/  ISETP.GE.AND P2, PT, R3, 0x101, PT ;  /* 0x000001010300780c */ /* 0x000fe40003f46270 */
        /* <DEDUP_REMOVED lines=8> */
[----:B------:R-:W-:Y:S02]  /*ca00*/  IMAD.MOV.U32 R23, RZ, RZ, R45 ;  /* 0x000000ffff177224 */ /* 0x000fe400078e002d */
[----:B------:R-:W-:Y:S02]  /*ca10*/  DADD R20, R12, R20 ;  /* 0x000000000c147229 */ /* 0x000fe40000000014 */
[----:B------:R-:W-:-:S02]  /*ca20*/  IMAD.IADD R33, R46, 0x1, R33 ;  /* 0x000000012e217824 */ /* 0x000fc400078e0221 */
[----:B------:R-:W-:-:S04]  /*ca30*/  DADD R22, R14, R22 ;  /* 0x000000000e167229 */ /* 0x000fc80000000016 */
[----:B------:R-:W-:Y:S02]  /*ca40*/  @!P3 VIMNMX R34, PT, PT, R34, R27, PT ;  /* 0x0000001b2222b248 */ /* 0x000fe40003fe0100 */
[----:B------:R-:W-:Y:S02]  /*ca50*/  @P4 FSEL R24, R20, R12, !P3 ;  /* 0x0000000c14184208 */ /* 0x000fe40005800000 */
[----:B------:R-:W-:Y:S02]  /*ca60*/  @P4 FSEL R43, R21, R13, !P3 ;  /* 0x0000000d152b4208 */ /* 0x000fe40005800000 */
[----:B------:R-:W-:Y:S01]  /*ca70*/  @P4 FSEL R26, R22, R14, !P3 ;  /* 0x0000000e161a4208 */ /* 0x000fe20005800000 */
[----:B------:R-:W-:Y:S01]  /*ca80*/  IMAD.MOV.U32 R12, RZ, RZ, R24 ;  /* 0x000000ffff0c7224 */ /* 0x000fe200078e0018 */
[----:B------:R-:W-:Y:S01]  /*ca90*/  @P4 FSEL R45, R23, R15, !P3 ;  /* 0x0000000f172d4208 */ /* 0x000fe20005800000 */
[----:B------:R-:W-:Y:S01]  /*caa0*/  IMAD.MOV.U32 R13, RZ, RZ, R43 ;  /* 0x000000ffff0d7224 */ /* 0x000fe200078e002b */
[----:B------:R-:W-:Y:S01]  /*cab0*/  SEL R34, R27, R34, !P4 ;  /* 0x000000221b227207 */ /* 0x000fe20006000000 */
[----:B------:R-:W-:-:S02]  /*cac0*/  IMAD.MOV.U32 R14, RZ, RZ, R26 ;  /* 0x000000ffff0e7224 */ /* 0x000fc400078e001a */
[----:B------:R-:W-:-:S07]  /*cad0*/  IMAD.MOV.U32 R15, RZ, RZ, R45 ;  /* 0x000000ffff0f7224 */ /* 0x000fce00078e002d */
.L_x_1759:
[----:B------:R-:W-:Y:S05]  /*cae0*/  BSYNC.RECONVERGENT B0 ;  /* 0x0000000000007941 */ /* 0x000fea0003800200 */
.L_x_1758:
[----:B------:R-:W-:Y:S01]  /*caf0*/  BSSY.RECONVERGENT B0, `(.L_x_1760) ;  /* 0x000000e000007945 */ /* 0x000fe20003800200 */
[----:B------:R-:W-:Y:S02]  /*cb00*/  IMAD.MOV.U32 R27, RZ, RZ, RZ ;  /* 0x000000ffff1b7224 */ /* 0x000fe400078e00ff */
[----:B------:R-:W-:Y:S01]  /*cb10*/  IMAD.MOV.U32 R31, RZ, RZ, R32 ;  /* 0x000000ffff1f7224 */ /* 0x000fe200078e0020 */
[----:B------:R-:W-:Y:S06]  /*cb20*/  @!P1 BRA `(.L_x_1761) ;  /* 0x0000000000289947 */ /* 0x000fec0003800000 */
[C---:B------:R-:W-:Y:S01]  /*cb30*/  ISETP.NE.AND P1, PT, R32.reuse, RZ, PT ;  /* 0x000000ff2000720c */ /* 0x040fe20003f25270 */
[----:B------:R-:W-:Y:S01]  /*cb40*/  DADD R20, R8, R12 ;  /* 0x0000000008147229 */ /* 0x000fe2000000000c */
[--C-:B------:R-:W-:Y:S01]  /*cb50*/  IMAD.IADD R31, R32, 0x1, R33.reuse ;  /* 0x00000001201f7824 */ /* 0x100fe200078e0221 */
[----:B------:R-:W-:Y:S01]  /*cb60*/  DADD R22, R10, R14 ;  /* 0x000000000a167229 */ /* 0x000fe2000000000e */
[----:B------:R-:W-:-:S07]  /*cb70*/  IMAD.MOV.U32 R27, RZ, RZ, R33 ;  /* 0x000000ffff1b7224 */ /* 0x000fce00078e0021 */
[----:B------:R-:W-:Y:S02]  /*cb80*/  FSEL R8, R20, R8, !P1 ;  /* 0x0000000814087208 */ /* 0x000fe40004800000 */
[----:B------:R-:W-:Y:S02]  /*cb90*/  FSEL R9, R21, R9, !P1 ;  /* 0x0000000915097208 */ /* 0x000fe40004800000 */
[----:B------:R-:W-:Y:S02]  /*cba0*/  FSEL R10, R22, R10, !P1 ;  /* 0x0000000a160a7208 */ /* 0x000fe40004800000 */
[----:B------:R-:W-:Y:S02]  /*cbb0*/  FSEL R11, R23, R11, !P1 ;  /* 0x0000000b170b7208 */ /* 0x000fe40004800000 */
[----:B------:R-:W-:-:S07]  /*cbc0*/  @!P1 VIMNMX R39, PT, PT, R39, R34, PT ;  /* 0x0000002227279248 */ /* 0x000fce0003fe0100 */
.L_x_1761:
[----:B------:R-:W-:Y:S05]  /*cbd0*/  BSYNC.RECONVERGENT B0 ;  /* 0x0000000000007941 */ /* 0x000fea0003800200 */
.L_x_1760:
[----:B------:R-:W-:Y:S01]  /*cbe0*/  BSSY.RECONVERGENT B0, `(.L_x_1762) ;  /* 0x00000ec000007945 */ /* 0x000fe20003800200 */
[----:B------:R-:W-:Y:S02]  /*cbf0*/  FSEL R2, R18, R4, !P5 ;  /* 0x0000000412027208 */ /* 0x000fe40006800000 */
[----:B------:R-:W-:Y:S02]  /*cc00*/  FSEL R5, R19, R5, !P5 ;  /* 0x0000000513057208 */ /* 0x000fe40006800000 */
[----:B------:R-:W-:Y:S02]  /*cc10*/  FSEL R4, R16, R6, !P5 ;  /* 0x0000000610047208 */ /* 0x000fe40006800000 */
[----:B------:R-:W-:Y:S02]  /*cc20*/  FSEL R7, R17, R7, !P5 ;  /* 0x0000000711077208 */ /* 0x000fe40006800000 */
[----:B------:R-:W-:Y:S01]  /*cc30*/  @!P5 VIMNMX R0, PT, PT, R25, R0, PT ;  /* 0x000000001900d248 */ /* 0x000fe20003fe0100 */
[----:B------:R-:W-:Y:S06]  /*cc40*/  @!P2 BRA `(.L_x_1763) ;  /* 0x0000000c0060a947 */ /* 0x000fec0003800000 */
[----:B------:R-:W-:Y:S01]  /*cc50*/  BAR.SYNC.DEFER_BLOCKING 0x0 ;  /* 0x0000000000007b1d */ /* 0x000fe20000010000 */
[----:B------:R-:W-:Y:S01]  /*cc60*/  ISETP.NE.AND P1, PT, R32, RZ, PT ;  /* 0x000000ff2000720c */ /* 0x000fe20003f25270 */
[----:B------:R-:W-:-:S12]  /*cc70*/  @P0 IMAD R31, R31, 0x30, R29 ;  /* 0x000000301f1f0824 */ /* 0x000fd800078e021d */
        /* <DEDUP_REMOVED lines=8> */
[----:B------:R-:W-:-:S13]  /*cd00*/  ISETP.GE.U32.AND P0, PT, R30, R3, PT ;  /* 0x000000031e00720c */ /* 0x000fda0003f06070 */
[----:B-1----:R-:W-:Y:S05]  /*cd10*/  @P0 BRA `(.L_x_1764) ;  /* 0x0000000c00600947 */ /* 0x002fea0003800000 */
[----:B------:R-:W-:Y:S01]  /*cd20*/  LOP3.LUT R6, RZ, R30, RZ, 0x33, !PT ;  /* 0x0000001eff067212 */ /* 0x000fe200078e33ff */
[----:B------:R-:W-:Y:S01]  /*cd30*/  BSSY.RECONVERGENT B1, `(.L_x_1765) ;  /* 0x0000027000017945 */ /* 0x000fe20003800200 */
[----:B------:R-:W-:-:S03]  /*cd40*/  IMAD.MOV.U32 R28, RZ, RZ, R30 ;  /* 0x000000ffff1c7224 */ /* 0x000fc600078e001e */
[----:B------:R-:W-:-:S05]  /*cd50*/  IMAD.IADD R6, R6, 0x1, R3 ;  /* 0x0000000106067824 */ /* 0x000fca00078e0203 */
[C---:B------:R-:W-:Y:S02]  /*cd60*/  LOP3.LUT R8, R6.reuse, 0x300, RZ, 0xc0, !PT ;  /* 0x0000030006087812 */ /* 0x040fe400078ec0ff */
[----:B------:R-:W-:Y:S02]  /*cd70*/  ISETP.GE.U32.AND P1, PT, R6, 0x300, PT ;  /* 0x000003000600780c */ /* 0x000fe40003f26070 */
[----:B------:R-:W-:-:S13]  /*cd80*/  ISETP.NE.AND P0, PT, R8, 0x300, PT ;  /* 0x000003000800780c */ /* 0x000fda0003f05270 */
[----:B------:R-:W-:Y:S05]  /*cd90*/  @!P0 BRA `(.L_x_1766) ;  /* 0x0000000000808947 */ /* 0x000fea0003800000 */
[----:B------:R-:W0:Y:S01]  /*cda0*/  LDC.64 R8, c[0x0][0x3c0] ;  /* 0x0000f000ff087b82 */ /* 0x000e220000000a00 */
[----:B------:R-:W-:-:S05]  /*cdb0*/  LEA.HI R6, R6, 0x1, RZ, 0x18 ;  /* 0x0000000106067811 */ /* 0x000fca00078fc0ff */
[C---:B------:R-:W-:Y:S01]  /*cdc0*/  IMAD.SHL.U32 R12, R6.reuse, 0x100, RZ ;  /* 0x00000100060c7824 */ /* 0x040fe200078e00ff */
[----:B------:R-:W-:Y:S01]  /*cdd0*/  LOP3.LUT R6, R6, 0x3, RZ, 0xc0, !PT ;  /* 0x0000000306067812 */ /* 0x000fe200078ec0ff */
[----:B------:R-:W1:Y:S04]  /*cde0*/  LDC.64 R10, c[0x0][0x3b8] ;  /* 0x0000ee00ff0a7b82 */ /* 0x000e680000000a00 */
[----:B------:R-:W-:Y:S02]  /*cdf0*/  IMAD.MOV R6, RZ, RZ, -R6 ;  /* 0x000000ffff067224 */ /* 0x000fe400078e0a06 */
[----:B0-----:R-:W-:-:S04]  /*ce00*/  IMAD.WIDE.U32 R8, R30, 0x4, R8 ;  /* 0x000000041e087825 */ /* 0x001fc800078e0008 */
[----:B------:R-:W-:Y:S01]  /*ce10*/  IMAD.MOV.U32 R21, RZ, RZ, R9 ;  /* 0x000000ffff157224 */ /* 0x000fe200078e0009 */
[----:B------:R-:W-:Y:S01]  /*ce20*/  LOP3.LUT R9, R12, 0x300, RZ, 0xc0, !PT ;  /* 0x000003000c097812 */ /* 0x000fe200078ec0ff */
[----:B------:R-:W-:Y:S02]  /*ce30*/  IMAD.MOV.U32 R20, RZ, RZ, R8 ;  /* 0x000000ffff147224 */ /* 0x000fe400078e0008 */
[----:B-1----:R-:W-:-:S04]  /*ce40*/  IMAD.WIDE.U32 R10, R30, 0x10, R10 ;  /* 0x000000101e0a7825 */ /* 0x002fc800078e000a */
[----:B------:R-:W-:Y:S02]  /*ce50*/  IMAD R8, R30, 0x30, R29 ;  /* 0x000000301e087824 */ /* 0x000fe400078e021d */
[----:B------:R-:W-:Y:S02]  /*ce60*/  IMAD.MOV.U32 R18, RZ, RZ, R10 ;  /* 0x000000ffff127224 */ /* 0x000fe400078e000a */
[----:B------:R-:W-:Y:S02]  /*ce70*/  IMAD.MOV.U32 R19, RZ, RZ, R11 ;  /* 0x000000ffff137224 */ /* 0x000fe400078e000b */
[----:B------:R-:W-:Y:S02]  /*ce80*/  VIADD R16, R8, 0x20 ;  /* 0x0000002008107836 */ /* 0x000fe40000000000 */
[----:B------:R-:W-:-:S07]  /*ce90*/  IMAD.IADD R28, R9, 0x1, R30 ;  /* 0x00000001091c7824 */ /* 0x000fce00078e021e */
.L_x_1767:
[----:B0-----:R-:W0:Y:S01]  /*cea0*/  LDS.128 R8, [R16+-0x10] ;  /* 0xfffff00010087984 */ /* 0x001e220000000c00 */
        /* <DEDUP_REMOVED lines=15> */
.L_x_1766:
[----:B------:R-:W-:Y:S05]  /*cfa0*/  BSYNC.RECONVERGENT B1 ;  /* 0x0000000000017941 */ /* 0x000fea0003800200 */
.L_x_1765:
[----:B------:R-:W-:Y:S05]  /*cfb0*/  @!P1 BRA `(.L_x_1764) ;  /* 0x0000000800b89947 */ /* 0x000fea0003800000 */
[----:B0-----:R-:W0:Y:S01]  /*cfc0*/  LDC.64 R8, c[0x0][0x3b8] ;  /* 0x0000ee00ff087b82 */ /* 0x001e220000000a00 */
[----:B------:R-:W-:Y:S01]  /*cfd0*/  IMAD.IADD R6, R3, 0x1, -R28 ;  /* 0x0000000103067824 */ /* 0x000fe200078e0a1c */
[----:B------:R-:W-:Y:S04]  /*cfe0*/  BSSY.RECONVERGENT B1, `(.L_x_1768) ;  /* 0x000005b000017945 */ /* 0x000fe80003800200 */
[----:B------:R-:W-:Y:S01]  /*cff0*/  ISETP.GT.AND P1, PT, R6, 0xc00, PT ;  /* 0x00000c000600780c */ /* 0x000fe20003f24270 */
[----:B------:R-:W-:Y:S01]  /*d000*/  IMAD R6, R28, 0x30, R29 ;  /* 0x000000301c067824 */ /* 0x000fe200078e021d */
[----:B------:R-:W1:Y:S03]  /*d010*/  LDC.64 R10, c[0x0][0x3c0] ;  /* 0x0000f000ff0a7b82 */ /* 0x000e660000000a00 */
[----:B------:R-:W-:-:S02]  /*d020*/  VIADD R6, R6, 0x6010 ;  /* 0x0000601006067836 */ /* 0x000fc40000000000 */
[----:B0-----:R-:W-:-:S03]  /*d030*/  IMAD.WIDE.U32 R8, R28, 0x10, R8 ;  /* 0x000000101c087825 */ /* 0x001fc600078e0008 */
[----:B------:R-:W-:Y:S01]  /*d040*/  IADD3 R60, P0, PT, R8, 0x2000, RZ ;  /* 0x00002000083c7810 */ /* 0x000fe20007f1e0ff */
[----:B-1----:R-:W-:-:S04]  /*d050*/  IMAD.WIDE.U32 R10, R28, 0x4, R10 ;  /* 0x000000041c0a7825 */ /* 0x002fc800078e000a */
[----:B------:R-:W-:Y:S01]  /*d060*/  IMAD.X R61, RZ, RZ, R9, P0 ;  /* 0x000000ffff3d7224 */ /* 0x000fe200000e0609 */
[----:B------:R-:W-:Y:S02]  /*d070*/  IADD3 R32, P2, PT, R10, 0x800, RZ ;  /* 0x000008000a207810 */ /* 0x000fe40007f5e0ff */
[----:B------:R-:W-:-:S03]  /*d080*/  PLOP3.LUT P0, PT, PT, PT, PT, 0x80, 0x8 ;  /* 0x000000000008781c */ /* 0x000fc60003f0f070 */
[----:B------:R-:W-:Y:S01]  /*d090*/  IMAD.X R33, RZ, RZ, R11, P2 ;  /* 0x000000ffff217224 */ /* 0x000fe200010e060b */
[----:B------:R-:W-:Y:S09]  /*d0a0*/  @!P1 BRA `(.L_x_1769) ;  /* 0x0000000400389947 */ /* 0x000ff20003800000 */
[----:B------:R-:W-:Y:S01]  /*d0b0*/  PLOP3.LUT P0, PT, PT, PT, PT, 0x8, 0x80 ;  /* 0x000000000080781c */ /* 0x000fe20003f0e170 */
[----:B------:R-:W-:-:S12]  /*d0c0*/  VIADD R29, R3, 0xfffff400 ;  /* 0xfffff400031d7836 */ /* 0x000fd80000000000 */
.L_x_1770:
        /* <DEDUP_REMOVED lines=17> */
[----:B---3--:R-:W-:Y:S04]  /*d1e0*/  STG.E desc[UR8][R32.64+-0x400], R27 ;  /* 0xfffc001b20007986 */ /* 0x008fe8000c101908 */
[----:B------:R-:W2:Y:S04]  /*d1f0*/  LDS.128 R12, [R6+0xc000] ;  /* 0x00c00000060c7984 */ /* 0x000ea80000000c00 */
[----:B----4-:R-:W-:Y:S04]  /*d200*/  STG.E.128 desc[UR8][R60.64], R16 ;  /* 0x000000103c007986 */ /* 0x010fe8000c101d08 */
[----:B------:R-:W3:Y:S04]  /*d210*/  LDS R67, [R6+0xc010] ;  /* 0x00c0100006437984 */ /* 0x000ee80000000800 */
[----:B-----5:R-:W-:Y:S04]  /*d220*/  STG.E desc[UR8][R32.64], R31 ;  /* 0x0000001f20007986 */ /* 0x020fe8000c101908 */
[----:B------:R-:W4:Y:S04]  /*d230*/  LDS.128 R16, [R6+0xf000] ;  /* 0x00f0000006107984 */ /* 0x000f280000000c00 */
[----:B------:R-:W-:Y:S04]  /*d240*/  STG.E.128 desc[UR8][R60.64+0x1000], R20 ;  /* 0x001000143c007986 */ /* 0x000fe8000c101d08 */
[----:B------:R-:W5:Y:S04]  /*d250*/  LDS R69, [R6+0xf010] ;  /* 0x00f0100006457984 */ /* 0x000f680000000800 */
[----:B------:R-:W5:Y:S04]  /*d260*/  LDS.128 R20, [R6+0x12000] ;  /* 0x0120000006147984 */ /* 0x000f680000000c00 */
[----:B------:R-:W5:Y:S04]  /*d270*/  LDS R31, [R6+0x12010] ;  /* 0x01201000061f7984 */ /* 0x000f680000000800 */
[----:B------:R-:W-:Y:S04]  /*d280*/  STG.E desc[UR8][R32.64+0x400], R41 ;  /* 0x0004002920007986 */ /* 0x000fe8000c101908 */
[----:B------:R-:W5:Y:S04]  /*d290*/  LDS.128 R24, [R6+0x15000] ;  /* 0x0150000006187984 */ /* 0x000f680000000c00 */
[----:B------:R-:W-:Y:S04]  /*d2a0*/  STG.E.128 desc[UR8][R60.64+0x2000], R36 ;  /* 0x002000243c007986 */ /* 0x000fe8000c101d08 */
        /* <DEDUP_REMOVED lines=13> */
[----:B------:R-:W-:Y:S04]  /*d380*/  STG.E desc[UR8][R32.64+0x800], R63 ;  /* 0x0008003f20007986 */ /* 0x000fe8000c101908 */
[----:B0-----:R0:W-:Y:S01]  /*d390*/  STG.E.128 desc[UR8][R60.64+0x3000], R8 ;  /* 0x003000083c007986 */ /* 0x0011e2000c101d08 */
[----:B-1----:R-:W-:-:S03]  /*d3a0*/  VIADD R6, R6, 0x30000 ;  /* 0x0003000006067836 */ /* 0x002fc60000000000 */
[----:B------:R-:W-:Y:S04]  /*d3b0*/  STG.E desc[UR8][R32.64+0xc00], R65 ;  /* 0x000c004120007986 */ /* 0x000fe8000c101908 */
[----:B--2---:R-:W-:Y:S04]  /*d3c0*/  STG.E.128 desc[UR8][R60.64+0x4000], R12 ;  /* 0x0040000c3c007986 */ /* 0x004fe8000c101d08 */
        /* <DEDUP_REMOVED lines=28> */
.L_x_1769:
[----:B------:R-:W-:Y:S05]  /*d590*/  BSYNC.RECONVERGENT B1 ;  /* 0x0000000000017941 */ /* 0x000fea0003800200 */
.L_x_1768:
        /* <DEDUP_REMOVED lines=47> */
.L_x_1772:
[----:B------:R-:W-:Y:S05]  /*d890*/  BSYNC.RECONVERGENT B1 ;  /* 0x0000000000017941 */ /* 0x000fea0003800200 */
.L_x_1771:
[----:B------:R-:W-:-:S13]  /*d8a0*/  ISETP.LT.OR P0, PT, R28, R3, P0 ;  /* 0x000000031c00720c */ /* 0x000fda0000701670 */
[----:B------:R-:W-:Y:S05]  /*d8b0*/  @!P0 BRA `(.L_x_1764) ;  /* 0x0000000000788947 */ /* 0x000fea0003800000 */
        /* <DEDUP_REMOVED lines=8> */
[----:B0-----:R0:W-:Y:S04]  /*d940*/  STG.E.128 desc[UR8][R60.64+-0x2000], R20 ;  /* 0xffe000143c007986 */ /* 0x0011e8000c101d08 */
[----:B-1----:R0:W-:Y:S04]  /*d950*/  STG.E desc[UR8][R32.64+-0x800], R25 ;  /* 0xfff8001920007986 */ /* 0x0021e8000c101908 */
[----:B--2---:R0:W-:Y:S04]  /*d960*/  STG.E.128 desc[UR8][R60.64+-0x1000], R16 ;  /* 0xfff000103c007986 */ /* 0x0041e8000c101d08 */
[----:B---3--:R0:W-:Y:S04]  /*d970*/  STG.E desc[UR8][R32.64+-0x400], R27 ;  /* 0xfffc001b20007986 */ /* 0x0081e8000c101908 */
[----:B----4-:R0:W-:Y:S04]  /*d980*/  STG.E.128 desc[UR8][R60.64], R12 ;  /* 0x0000000c3c007986 */ /* 0x0101e8000c101d08 */
[----:B-----5:R0:W-:Y:S04]  /*d990*/  STG.E desc[UR8][R32.64], R29 ;  /* 0x0000001d20007986 */ /* 0x0201e8000c101908 */
[----:B------:R0:W-:Y:S04]  /*d9a0*/  STG.E.128 desc[UR8][R60.64+0x1000], R8 ;  /* 0x001000083c007986 */ /* 0x0001e8000c101d08 */
[----:B------:R0:W-:Y:S01]  /*d9b0*/  STG.E desc[UR8][R32.64+0x400], R31 ;  /* 0x0004001f20007986 */ /* 0x0001e2000c101908 */
[----:B------:R-:W-:Y:S05]  /*d9c0*/  BRA `(.L_x_1764) ;  /* 0x0000000000347947 */ /* 0x000fea0003800000 */
.L_x_1763:
[----:B------:R-:W-:Y:S01]  /*d9d0*/  ISETP.NE.AND P1, PT, R32, RZ, PT ;  /* 0x000000ff2000720c */ /* 0x000fe20003f25270 */
[----:B------:R-:W0:Y:S08]  /*d9e0*/  @P0 LDC.64 R20, c[0x0][0x3b8] ;  /* 0x0000ee00ff140b82 */ /* 0x000e300000000a00 */
[----:B------:R-:W1:Y:S08]  /*d9f0*/  @P0 LDC.64 R22, c[0x0][0x3c0] ;  /* 0x0000f000ff160b82 */ /* 0x000e700000000a00 */
[----:B------:R-:W2:Y:S08]  /*da00*/  @P1 LDC.64 R16, c[0x0][0x3b8] ;  /* 0x0000ee00ff101b82 */ /* 0x000eb00000000a00 */
[----:B------:R-:W3:Y:S01]  /*da10*/  @P1 LDC.64 R18, c[0x0][0x3c0] ;  /* 0x0000f000ff121b82 */ /* 0x000ee20000000a00 */
[----:B0-----:R-:W-:-:S04]  /*da20*/  @P0 IMAD.WIDE R20, R31, 0x10, R20 ;  /* 0x000000101f140825 */ /* 0x001fc800078e0214 */
[----:B-1----:R-:W-:-:S04]  /*da30*/  @P0 IMAD.WIDE R22, R31, 0x4, R22 ;  /* 0x000000041f160825 */ /* 0x002fc800078e0216 */
[----:B--2---:R-:W-:-:S05]  /*da40*/  @P1 IMAD.WIDE R16, R27, 0x10, R16 ;  /* 0x000000101b101825 */ /* 0x004fca00078e0210 */
[----:B------:R0:W-:Y:S01]  /*da50*/  @P1 STG.E.128 desc[UR8][R16.64], R12 ;  /* 0x0000000c10001986 */ /* 0x0001e2000c101d08 */
[----:B---3--:R-:W-:-:S05]  /*da60*/  @P1 IMAD.WIDE R18, R27, 0x4, R18 ;  /* 0x000000041b121825 */ /* 0x008fca00078e0212 */
[----:B------:R0:W-:Y:S04]  /*da70*/  @P1 STG.E desc[UR8][R18.64], R34 ;  /* 0x0000002212001986 */ /* 0x0001e8000c101908 */
[----:B------:R0:W-:Y:S04]  /*da80*/  @P0 STG.E.128 desc[UR8][R20.64], R8 ;  /* 0x0000000814000986 */ /* 0x0001e8000c101d08 */
[----:B------:R0:W-:Y:S02]  /*da90*/  @P0 STG.E desc[UR8][R22.64], R39 ;  /* 0x0000002716000986 */ /* 0x0001e4000c101908 */
.L_x_1764:
[----:B------:R-:W-:Y:S05]  /*daa0*/  BSYNC.RECONVERGENT B0 ;  /* 0x0000000000007941 */ /* 0x000fea0003800200 */
.L_x_1762:
[----:B------:R-:W-:-:S13]  /*dab0*/  ISETP.NE.AND P0, PT, R30, 0xff, PT ;  /* 0x000000ff1e00780c */ /* 0x000fda0003f05270 */
[----:B------:R-:W-:Y:S05]  /*dac0*/  @P0 EXIT ;  /* 0x000000000000094d */ /* 0x000fea0003800000 */
[----:B0-----:R-:W0:Y:S01]  /*dad0*/  LDC.64 R12, c[0x0][0x3c8] ;  /* 0x0000f200ff0c7b82 */ /* 0x001e220000000a00 */
[----:B------:R-:W-:-:S13]  /*dae0*/  ISETP.NE.AND P0, PT, R35, 0x200, PT ;  /* 0x000002002300780c */ /* 0x000fda0003f05270 */
[----:B------:R-:W-:Y:S05]  /*daf0*/  @P0 BRA `(.L_x_1773) ;  /* 0x00000000002c0947 */ /* 0x000fea0003800000 */
[----:B------:R-:W1:Y:S01]  /*db00*/  LDC.64 R8, c[0x0][0x3b8] ;  /* 0x0000ee00ff087b82 */ /* 0x000e620000000a00 */
[----:B------:R-:W-:Y:S02]  /*db10*/  IMAD.MOV.U32 R16, RZ, RZ, R2 ;  /* 0x000000ffff107224 */ /* 0x000fe400078e0002 */
[----:B------:R-:W-:Y:S02]  /*db20*/  IMAD.MOV.U32 R17, RZ, RZ, R5 ;  /* 0x000000ffff117224 */ /* 0x000fe400078e0005 */
[----:B------:R-:W-:Y:S02]  /*db30*/  IMAD.MOV.U32 R18, RZ, RZ, R4 ;  /* 0x000000ffff127224 */ /* 0x000fe400078e0004 */
[----:B------:R-:W-:Y:S01]  /*db40*/  IMAD.MOV.U32 R19, RZ, RZ, R7 ;  /* 0x000000ffff137224 */ /* 0x000fe200078e0007 */
[----:B------:R-:W2:Y:S01]  /*db50*/  LDC.64 R10, c[0x0][0x3c0] ;  /* 0x0000f000ff0a7b82 */ /* 0x000ea20000000a00 */
[----:B-1----:R-:W-:-:S05]  /*db60*/  IMAD.WIDE R8, R3, 0x10, R8 ;  /* 0x0000001003087825 */ /* 0x002fca00078e0208 */
[----:B------:R1:W-:Y:S01]  /*db70*/  STG.E.128 desc[UR8][R8.64], R16 ;  /* 0x0000001008007986 */ /* 0x0003e2000c101d08 */
[----:B--2---:R-:W-:-:S04]  /*db80*/  IMAD.WIDE R10, R3, 0x4, R10 ;  /* 0x00000004030a7825 */ /* 0x004fc800078e020a */
[----:B------:R-:W-:Y:S01]  /*db90*/  VIADD R3, R3, 0x1 ;  /* 0x0000000103037836 */ /* 0x000fe20000000000 */
[----:B------:R1:W-:Y:S06]  /*dba0*/  STG.E desc[UR8][R10.64], R0 ;  /* 0x000000000a007986 */ /* 0x0003ec000c101908 */
.L_x_1773:
[----:B0-----:R-:W-:Y:S01]  /*dbb0*/  STG.E desc[UR8][R12.64], R3 ;  /* 0x000000030c007986 */ /* 0x001fe2000c101908 */
[----:B------:R-:W-:Y:S05]  /*dbc0*/  EXIT ;  /* 0x000000000000794d */ /* 0x000fea0003800000 */
.L_x_1735:
[----:B------:R-:W0:Y:S01]  /*dbd0*/  LDC.64 R2, c[0x0][0x380] ;  /* 0x0000e000ff027b82 */ /* 0x000e220000000a00 */
[----:B------:R-:W1:Y:S01]  /*dbe0*/  S2R R36, SR_TID.X ;  /* 0x0000000000247919 */ /* 0x000e620000002100 */
[----:B------:R-:W2:Y:S01]  /*dbf0*/  S2R R0, SR_CgaCtaId ;  /* 0x0000000000007919 */ /* 0x000ea20000008800 */
[----:B------:R-:W3:Y:S01]  /*dc00*/  S2R R37, SR_LANEID ;  /* 0x0000000000257919 */ /* 0x000ee20000000000 */
[----:B------:R-:W-:-:S04]  /*dc10*/  MOV R39, 0x400 ;  /* 0x0000040000277802 */ /* 0x000fc80000000f00 */
[----:B------:R-:W4:Y:S08]  /*dc20*/  LDC.64 R14, c[0x0][0x388] ;  /* 0x0000e200ff0e7b82 */ /* 0x000f300000000a00 */
[----:B------:R-:W4:Y:S01]  /*dc30*/  LDC.64 R20, c[0x0][0x390] ;  /* 0x0000e400ff147b82 */ /* 0x000f220000000a00 */
[----:B0-----:R-:W-:-:S05]  /*dc40*/  IMAD.WIDE.U32 R4, R26, 0x4, R2 ;  /* 0x000000041a047825 */ /* 0x001fca00078e0002 */
[----:B------:R-:W2:Y:S01]  /*dc50*/  LDG.E.CONSTANT R11, desc[UR8][R4.64] ;  /* 0x00000008040b7981 */ /* 0x000ea2000c1e9900 */
        /* <DEDUP_REMOVED lines=9> */
[----:B--2---:R-:W-:Y:S02]  /*dcf0*/  IMAD.MOV.U32 R9, RZ, RZ, R11 ;  /* 0x000000ffff097224 */ /* 0x004fe400078e000b */
[----:B------:R-:W2:Y:S04]  /*dd00*/  @!P0 LDG.E.CONSTANT R11, desc[UR8][R2.64] ;  /* 0x00000008020b8981 */ /* 0x000ea8000c1e9900 */
[----:B------:R0:W2:Y:S01]  /*dd10*/  @!P1 LDG.E.CONSTANT R9, desc[UR8][R6.64+0x80] ;  /* 0x0000800806099981 */ /* 0x0000a2000c1e9900 */
[----:B------:R-:W-:Y:S01]  /*dd20*/  LEA R39, R0, R39, 0x18 ;  /* 0x0000002700277211 */ /* 0x000fe200078ec0ff */
[----:B---3--:R-:W-:-:S02]  /*dd30*/  IMAD.IADD R40, R40, 0x1, R37 ;  /* 0x0000000128287824 */ /* 0x008fc400078e0225 */
[----:B----4-:R-:W-:-:S04]  /*dd40*/  IMAD.WIDE.U32 R14, R26, 0x4, R14 ;  /* 0x000000041a0e7825 */ /* 0x010fc800078e000e */
[----:B------:R-:W-:Y:S01]  /*dd50*/  IMAD R44, R40, 0x4, R39 ;  /* 0x00000004282c7824 */ /* 0x000fe200078e0227 */
[----:B------:R-:W-:Y:S01]  /*dd60*/  ISETP.NE.AND P0, PT, R36, RZ, PT ;  /* 0x000000ff2400720c */ /* 0x000fe20003f05270 */
[----:B0-----:R-:W0:Y:S02]  /*dd70*/  LDC.64 R6, c[0x0][0x3a0] ;  /* 0x0000e800ff067b82 */ /* 0x001e240000000a00 */
[----:B------:R-:W-:Y:S01]  /*dd80*/  IMAD R41, R37, 0x4, R44 ;  /* 0x0000000425297824 */ /* 0x000fe200078e022c */
[----:B--2---:R1:W-:Y:S04]  /*dd90*/  STS [R44], R11 ;  /* 0x0000000b2c007388 */ /* 0x0043e80000000800 */
[----:B------:R1:W-:Y:S01]  /*dda0*/  STS [R44+0x80], R9 ;  /* 0x000080092c007388 */ /* 0x0003e20000000800 */
[----:B------:R-:W-:-:S03]  /*ddb0*/  NOP ;  /* 0x0000000000007918 */ /* 0x000fc60000000000 */
[----:B------:R1:W2:Y:S01]  /*ddc0*/  LDS.64 R32, [R41] ;  /* 0x0000000029207984 */ /* 0x0002a20000000a00 */
[----:B------:R-:W-:Y:S06]  /*ddd0*/  BAR.SYNC.DEFER_BLOCKING 0x0 ;  /* 0x0000000000007b1d */ /* 0x000fec0000010000 */
[----:B------:R-:W3:Y:S01]  /*dde0*/  LDG.E R3, desc[UR8][R14.64] ;  /* 0x000000080e037981 */ /* 0x000ee2000c1e1900 */
[----:B------:R-:W-:-:S06]  /*ddf0*/  IMAD.MOV.U32 R43, RZ, RZ, RZ ;  /* 0x000000ffff2b7224 */ /* 0x000fcc00078e00ff */
[----:B------:R1:W5:Y:S01]  /*de00*/  @!P0 LDG.E.CONSTANT R43, desc[UR8][R4.64+-0x4] ;  /* 0xfffffc08042b8981 */ /* 0x000362000c1e9900 */
[----:B---3--:R-:W-:-:S06]  /*de10*/  IMAD.WIDE R20, R3, 0x8, R20 ;  /* 0x0000000803147825 */ /* 0x008fcc00078e0214 */
[----:B------:R-:W3:Y:S01]  /*de20*/  LDG.E.64 R20, desc[UR8][R20.64] ;  /* 0x0000000814147981 */ /* 0x000ee2000c1e1b00 */
        /* <DEDUP_REMOVED lines=27> */
.L_x_1775:
[----:B------:R-:W-:-:S07]  /*dfe0*/  VIADD R0, R4, 0x1 ;  /* 0x0000000104007836 */ /* 0x000fce0000000000 */
.L_x_1774:
        /* <DEDUP_REMOVED lines=55> */
.L_x_1777:
[----:B------:R-:W-:-:S07]  /*e360*/  IMAD.MOV.U32 R0, RZ, RZ, R4 ;  /* 0x000000ffff007224 */ /* 0x000fce00078e0004 */
.L_x_1776:
        /* <DEDUP_REMOVED lines=10> */
[----:B------:R-:W-:-:S02]  /*e410*/  IMAD.MOV.U32 R28, RZ, RZ, 0x20fd8164 ;  /* 0x20fd8164ff1c7424 */ /* 0x000fc400078e00ff */
[----:B------:R-:W-:Y:S01]  /*e420*/  IMAD.MOV.U32 R29, RZ, RZ, 0x3da8ff83 ;  /* 0x3da8ff83ff1d7424 */ /* 0x000fe200078e00ff */
[----:B------:R-:W-:Y:S01]  /*e430*/  ISETP.NE.U32.AND P0, PT, R18, 0x1, PT ;  /* 0x000000011200780c */ /* 0x000fe20003f05070 */
[----:B------:R-:W-:-:S03]  /*e440*/  DMUL R18, R2, R2 ;  /* 0x0000000202127228 */ /* 0x000fc60000000000 */
        /* <DEDUP_REMOVED lines=55> */
.L_x_1783:
[----:B------:R-:W-:Y:S05]  /*e7c0*/  BSYNC.RECONVERGENT B4 ;  /* 0x0000000000047941 */ /* 0x000fea0003800200 */
.L_x_1782:
[----:B------:R-:W-:-:S07]  /*e7d0*/  VIADD R0, R4, 0x1 ;  /* 0x0000000104007836 */ /* 0x000fce0000000000 */
.L_x_1781:
[----:B------:R-:W-:Y:S05]  /*e7e0*/  BSYNC.RECONVERGENT B3 ;  /* 0x0000000000037941 */ /* 0x000fea0003800200 */
.L_x_1780:
        /* <DEDUP_REMOVED lines=55> */
.L_x_1785:
[----:B------:R-:W-:Y:S05]  /*eb60*/  BSYNC.RECONVERGENT B3 ;  /* 0x0000000000037941 */ /* 0x000fea0003800200 */
.L_x_1784:
        /* <DEDUP_REMOVED lines=12> */
[----:B------:R-:W-:Y:S02]  /*ec30*/  IMAD.MOV.U32 R48, RZ, RZ, 0x20fd8164 ;  /* 0x20fd8164ff307424 */ /* 0x000fe400078e00ff */
        /* <DEDUP_REMOVED lines=19> */
.L_x_1779:
[----:B------:R-:W-:Y:S05]  /*ed70*/  BSYNC.RECONVERGENT B2 ;  /* 0x0000000000027941 */ /* 0x000fea0003800200 */
.L_x_1778:
        /* <DEDUP_REMOVED lines=33> */
.L_x_1791:
[----:B------:R-:W-:Y:S05]  /*ef90*/  BSYNC.RECONVERGENT B4 ;  /* 0x0000000000047941 */ /* 0x000fea0003800200 */
.L_x_1790:
[----:B------:R-:W-:Y:S01]  /*efa0*/  VIADD R0, R4, 0x1 ;  /* 0x0000000104007836 */ /* 0x000fe20000000000 */
[----:B------:R-:W-:Y:S06]  /*efb0*/  BRA `(.L_x_1792) ;  /* 0x0000000000087947 */ /* 0x000fec0003800000 */
.L_x_1789:
[----:B------:R-:W-:Y:S01]  /*efc0*/  DMUL R2, RZ, R14 ;  /* 0x0000000eff027228 */ /* 0x000fe20000000000 */
[----:B------:R-:W-:-:S10]  /*efd0*/  IMAD.MOV.U32 R0, RZ, RZ, 0x1 ;  /* 0x00000001ff007424 */ /* 0x000fd400078e00ff */
.L_x_1792:
[----:B------:R-:W-:Y:S05]  /*efe0*/  BSYNC.RECONVERGENT B3 ;  /* 0x0000000000037941 */ /* 0x000fea0003800200 */
.L_x_1788:
        /* <DEDUP_REMOVED lines=54> */
.L_x_1794:
[----:B------:R-:W-:Y:S01]  /*f350*/  DMUL R2, RZ, R14 ;  /* 0x0000000eff027228 */ /* 0x000fe20000000000 */
[----:B------:R-:W-:-:S10]  /*f360*/  IMAD.MOV.U32 R0, RZ, RZ, RZ ;  /* 0x000000ffff007224 */ /* 0x000fd400078e00ff */
.L_x_1795:
[----:B------:R-:W-:Y:S05]  /*f370*/  BSYNC.RECONVERGENT B3 ;  /* 0x0000000000037941 */ /* 0x000fea0003800200 */
.L_x_1793:
        /* <DEDUP_REMOVED lines=30> */
.L_x_1787:
[----:B------:R-:W-:Y:S05]  /*f560*/  BSYNC.RECONVERGENT B2 ;  /* 0x0000000000027941 */ /* 0x000fea0003800200 */
.L_x_1786:
[C---:B------:R-:W-:Y:S01]  /*f570*/  IMAD R9, R40.reuse, 0x1c, R44 ;  /* 0x0000001c28097824 */ /* 0x040fe200078e022c */
[----:B------:R-:W-:Y:S01]  /*f580*/  CS2R R14, SRZ ;  /* 0x00000000000e7805 */ /* 0x000fe2000001ff00 */
[----:B------:R-:W-:Y:S01]  /*f590*/  IMAD.IADD R40, R40, 0x1, R37 ;  /* 0x0000000128287824 */ /* 0x000fe200078e0225 */
[----:B------:R-:W-:Y:S01]  /*f5a0*/  CS2R R26, SRZ ;  /* 0x00000000001a7805 */ /* 0x000fe2000001ff00 */
[----:B------:R-:W-:Y:S01]  /*f5b0*/  IMAD.MOV.U32 R13, RZ, RZ, RZ ;  /* 0x000000ffff0d7224 */ /* 0x000fe200078e00ff */
[----:B------:R-:W-:Y:S01]  /*f5c0*/  STS.128 [R9], R20 ;  /* 0x0000001409007388 */ /* 0x000fe20000000c00 */
[----:B------:R-:W-:Y:S01]  /*f5d0*/  IMAD.MOV.U32 R25, RZ, RZ, RZ ;  /* 0x000000ffff197224 */ /* 0x000fe200078e00ff */
[----:B------:R-:W-:Y:S01]  /*f5e0*/  ISETP.NE.AND P0, PT, R36, RZ, PT ;  /* 0x000000ff2400720c */ /* 0x000fe20003f05270 */
[----:B------:R-:W-:Y:S01]  /*f5f0*/  IMAD R40, R40, 0x1c, R41 ;  /* 0x0000001c28287824 */ /* 0x000fe200078e0229 */
[----:B-----5:R-:W-:Y:S01]  /*f600*/  STS.128 [R9+0x10], R12 ;  /* 0x0000100c09007388 */ /* 0x020fe20000000c00 */
[----:B------:R-:W-:Y:S01]  /*f610*/  IMAD R0, R36, 0x4, R39 ;  /* 0x0000000424007824 */ /* 0x000fe200078e0227 */
[C---:B------:R-:W-:Y:S01]  /*f620*/  ISETP.GE.AND P3, PT, R37.reuse, 0x1, PT ;  /* 0x000000012500780c */ /* 0x040fe20003f66270 */
[----:B------:R-:W-:Y:S01]  /*f630*/  VIADD R2, R38, 0x1 ;  /* 0x0000000126027836 */ /* 0x000fe20000000000 */
[----:B------:R-:W-:Y:S01]  /*f640*/  STS.128 [R9+0x400], R16 ;  /* 0x0004001009007388 */ /* 0x000fe20000000c00 */
[----:B------:R-:W-:Y:S01]  /*f650*/  ISETP.GE.AND P4, PT, R37, 0x2, PT ;  /* 0x000000022500780c */ /* 0x000fe20003f86270 */
[----:B------:R-:W0:Y:S01]  /*f660*/  S2UR UR5, SR_CgaCtaId ;  /* 0x00000000000579c3 */ /* 0x000e220000008800 */
[----:B------:R-:W-:Y:S01]  /*f670*/  UMOV UR4, 0x400 ;  /* 0x0000040000047882 */ /* 0x000fe20000000000 */
[----:B------:R-:W-:Y:S01]  /*f680*/  STS.128 [R9+0x410], R24 ;  /* 0x0004101809007388 */ /* 0x000fe20000000c00 */
[----:B------:R-:W-:-:S03]  /*f690*/  NOP ;  /* 0x0000000000007918 */ /* 0x000fc60000000000 */
[----:B------:R-:W-:Y:S04]  /*f6a0*/  LDS.128 R4, [R40] ;  /* 0x0000000028047984 */ /* 0x000fe80000000c00 */
[----:B------:R-:W1:Y:S04]  /*f6b0*/  LDS.128 R28, [R40+0x20] ;  /* 0x00002000281c7984 */ /* 0x000e680000000c00 */
[----:B------:R-:W-:Y:S04]  /*f6c0*/  LDS R3, [R40+0x10] ;  /* 0x0000100028037984 */ /* 0x000fe80000000800 */
[----:B------:R2:W3:Y:S01]  /*f6d0*/  LDS R8, [R40+0x30] ;  /* 0x0000300028087984 */ /* 0x0004e20000000800 */
[----:B0-----:R-:W-:Y:S01]  /*f6e0*/  ULEA UR4, UR5, UR4, 0x18 ;  /* 0x0000000405047291 */ /* 0x001fe2000f8ec0ff */
[----:B------:R-:W-:Y:S06]  /*f6f0*/  BAR.SYNC.DEFER_BLOCKING 0x0 ;  /* 0x0000000000007b1d */ /* 0x000fec0000010000 */
[----:B------:R0:W-:Y:S02]  /*f700*/  STS [R0+0x660], R33 ;  /* 0x0006602100007388 */ /* 0x0001e40000000800 */
[----:B------:R-:W-:Y:S06]  /*f710*/  BAR.SYNC.DEFER_BLOCKING 0x0 ;  /* 0x0000000000007b1d */ /* 0x000fec0000010000 */
[----:B-1----:R-:W-:-:S02]  /*f720*/  DADD R10, R4, R28 ;  /* 0x00000000040a7229 */ /* 0x002fc4000000001c */
[----:B------:R-:W-:Y:S01]  /*f730*/  DADD R12, R6, R30 ;  /* 0x00000000060c7229 */ /* 0x000fe2000000001e */
[----:B------:R-:W1:Y:S01]  /*f740*/  @P0 LDS R43, [R0+0x65c] ;  /* 0x00065c00002b0984 */ /* 0x000e620000000800 */
[----:B------:R-:W-:-:S04]  /*f750*/  ISETP.NE.AND P0, PT, R32, R33, PT ;  /* 0x000000212000720c */ /* 0x000fc80003f05270 */
[----:B------:R-:W-:Y:S01]  /*f760*/  ISETP.EQ.OR P0, PT, R2, R35, P0 ;  /* 0x000000230200720c */ /* 0x000fe20000702670 */
[----:B------:R-:W-:-:S03]  /*f770*/  IMAD.MOV.U32 R2, RZ, RZ, 0x2 ;  /* 0x00000002ff027424 */ /* 0x000fc600078e00ff */
[----:B------:R-:W-:Y:S02]  /*f780*/  FSEL R42, R28, R10, P0 ;  /* 0x0000000a1c2a7208 */ /* 0x000fe40000000000 */
[----:B------:R-:W-:Y:S02]  /*f790*/  FSEL R41, R29, R11, P0 ;  /* 0x0000000b1d297208 */ /* 0x000fe40000000000 */
[----:B--2---:R-:W-:Y:S01]  /*f7a0*/  FSEL R40, R30, R12, P0 ;  /* 0x0000000c1e287208 */ /* 0x004fe20000000000 */
[----:B------:R-:W-:Y:S01]  /*f7b0*/  SHFL.UP PT, R10, R42, 0x1, RZ ;  /* 0x042000002a0a7989 */ /* 0x000fe200000e00ff */
[----:B0-----:R-:W-:Y:S01]  /*f7c0*/  FSEL R33, R31, R13, P0 ;  /* 0x0000000d1f217208 */ /* 0x001fe20000000000 */
[----:B------:R-:W-:Y:S02]  /*f7d0*/  IMAD.MOV.U32 R14, RZ, RZ, R42 ;  /* 0x000000ffff0e7224 */ /* 0x000fe400078e002a */
[----:B------:R-:W0:Y:S01]  /*f7e0*/  SHFL.UP PT, R11, R41, 0x1, RZ ;  /* 0x04200000290b7989 */ /* 0x000e2200000e00ff */
[----:B------:R-:W-:Y:S01]  /*f7f0*/  IMAD.MOV.U32 R15, RZ, RZ, R41 ;  /* 0x000000ffff0f7224 */ /* 0x000fe200078e0029 */
[----:B---3--:R-:W-:-:S02]  /*f800*/  @!P0 VIMNMX R8, PT, PT, R3, R8, PT ;  /* 0x0000000803088248 */ /* 0x008fc40003fe0100 */
[----:B------:R-:W-:Y:S04]  /*f810*/  SHFL.UP PT, R12, R40, 0x1, RZ ;  /* 0x04200000280c7989 */ /* 0x000fe800000e00ff */
[----:B------:R-:W2:Y:S04]  /*f820*/  SHFL.UP PT, R13, R33, 0x1, RZ ;  /* 0x04200000210d7989 */ /* 0x000ea800000e00ff */
[----:B------:R-:W3:Y:S01]  /*f830*/  SHFL.UP PT, R9, R8, 0x1, RZ ;  /* 0x0420000008097989 */ /* 0x000ee200000e00ff */
[----:B-1----:R-:W-:Y:S01]  /*f840*/  ISETP.NE.AND P1, PT, R43, R32, PT ;  /* 0x000000202b00720c */ /* 0x002fe20003f25270 */
[----:B0-----:R-:W-:-:S03]  /*f850*/  DADD R10, R10, R14 ;  /* 0x000000000a0a7229 */ /* 0x001fc6000000000e */
[----:B------:R-:W-:Y:S01]  /*f860*/  ISETP.EQ.OR P1, PT, R38, R35, P1 ;  /* 0x000000232600720c */ /* 0x000fe20000f22670 */
[----:B------:R-:W-:Y:S02]  /*f870*/  IMAD.MOV.U32 R14, RZ, RZ, R40 ;  /* 0x000000ffff0e7224 */ /* 0x000fe400078e0028 */
[----:B------:R-:W-:Y:S01]  /*f880*/  IMAD.MOV.U32 R15, RZ, RZ, R33 ;  /* 0x000000ffff0f7224 */ /* 0x000fe200078e0021 */
[----:B------:R-:W-:-:S05]  /*f890*/  SEL R0, RZ, 0x1, !P1 ;  /* 0x00000001ff007807 */ /* 0x000fca0004800000 */
[----:B--2---:R-:W-:Y:S01]  /*f8a0*/  DADD R12, R12, R14 ;  /* 0x000000000c0c7229 */ /* 0x004fe2000000000e */
[----:B---3--:R-:W-:-:S03]  /*f8b0*/  VIMNMX R9, PT, PT, R8, R9, PT ;  /* 0x0000000908097248 */ /* 0x008fc60003fe0100 */
[----:B------:R-:W-:Y:S02]  /*f8c0*/  @!P1 IMAD.MOV R2, RZ, RZ, 0x1 ;  /* 0x00000001ff029424 */ /* 0x000fe400078e02ff */
[----:B------:R-:W-:-:S05]  /*f8d0*/  @!P0 IMAD.MOV R2, RZ, RZ, R0 ;  /* 0x000000ffff028224 */ /* 0x000fca00078e0200 */
[----:B------:R-:W0:Y:S01]  /*f8e0*/  SHFL.UP PT, R0, R2, 0x1, RZ ;  /* 0x0420000002007989 */ /* 0x000e2200000e00ff */
[----:B------:R-:W-:-:S04]  /*f8f0*/  ISETP.NE.AND P2, PT, R2, RZ, PT ;  /* 0x000000ff0200720c */ /* 0x000fc80003f45270 */
[----:B------:R-:W-:Y:S02]  /*f900*/  @P3 FSEL R42, R10, R42, !P2 ;  /* 0x0000002a0a2a3208 */ /* 0x000fe40005000000 */
[----:B------:R-:W-:Y:S02]  /*f910*/  @P3 FSEL R41, R11, R41, !P2 ;  /* 0x000000290b293208 */ /* 0x000fe40005000000 */
[----:B------:R-:W-:Y:S01]  /*f920*/  @P3 FSEL R40, R12, R40, !P2 ;  /* 0x000000280c283208 */ /* 0x000fe20005000000 */
[----:B------:R-:W-:Y:S01]  /*f930*/  SHFL.UP PT, R10, R42, 0x2, RZ ;  /* 0x044000002a0a7989 */ /* 0x000fe200000e00ff */
[----:B------:R-:W-:Y:S01]  /*f940*/  @P3 FSEL R33, R13, R33, !P2 ;  /* 0x000000210d213208 */ /* 0x000fe20005000000 */
[----:B------:R-:W-:Y:S01]  /*f950*/  IMAD.MOV.U32 R14, RZ, RZ, R42 ;  /* 0x000000ffff0e7224 */ /* 0x000fe200078e002a */
[----:B------:R-:W-:Y:S01]  /*f960*/  @P3 SEL R8, R9, R8, !P2 ;  /* 0x0000000809083207 */ /* 0x000fe20005000000 */
[----:B------:R-:W1:Y:S04]  /*f970*/  SHFL.UP PT, R11, R41, 0x2, RZ ;  /* 0x04400000290b7989 */ /* 0x000e6800000e00ff */
[----:B------:R-:W-:Y:S04]  /*f980*/  SHFL.UP PT, R12, R40, 0x2, RZ ;  /* 0x04400000280c7989 */ /* 0x000fe800000e00ff */
[----:B------:R-:W2:Y:S01]  /*f990*/  SHFL.UP PT, R13, R33, 0x2, RZ ;  /* 0x04400000210d7989 */ /* 0x000ea200000e00ff */
[----:B0-----:R-:W-:-:S03]  /*f9a0*/  SEL R15, R0, RZ, P3 ;  /* 0x000000ff000f7207 */ /* 0x001fc60001800000 */
[----:B------:R-:W0:Y:S01]  /*f9b0*/  SHFL.UP PT, R9, R8, 0x2, RZ ;  /* 0x0440000008097989 */ /* 0x000e2200000e00ff */
[----:B------:R-:W-:Y:S01]  /*f9c0*/  ISETP.GE.AND P3, PT, R37, 0x4, PT ;  /* 0x000000042500780c */ /* 0x000fe20003f66270 */
[----:B------:R-:W-:Y:S02]  /*f9d0*/  IMAD.IADD R2, R15, 0x1, R2 ;  /* 0x000000010f027824 */ /* 0x000fe400078e0202 */
[----:B------:R-:W-:-:S03]  /*f9e0*/  IMAD.MOV.U32 R15, RZ, RZ, R41 ;  /* 0x000000ffff0f7224 */ /* 0x000fc600078e0029 */
[----:B------:R-:W3:Y:S01]  /*f9f0*/  SHFL.UP PT, R0, R2, 0x2, RZ ;  /* 0x0440000002007989 */ /* 0x000ee200000e00ff */
[----:B------:R-:W-:Y:S02]  /*fa00*/  ISETP.NE.AND P2, PT, R2, RZ, PT ;  /* 0x000000ff0200720c */ /* 0x000fe40003f45270 */
[----:B-1----:R-:W-:Y:S01]  /*fa10*/  DADD R10, R10, R14 ;  /* 0x000000000a0a7229 */ /* 0x002fe2000000000e */
[----:B------:R-:W-:Y:S02]  /*fa20*/  IMAD.MOV.U32 R14, RZ, RZ, R40 ;  /* 0x000000ffff0e7224 */ /* 0x000fe400078e0028 */
[----:B------:R-:W-:-:S06]  /*fa30*/  IMAD.MOV.U32 R15, RZ, RZ, R33 ;  /* 0x000000ffff0f7224 */ /* 0x000fcc00078e0021 */
[----:B--2---:R-:W-:Y:S01]  /*fa40*/  DADD R12, R12, R14 ;  /* 0x000000000c0c7229 */ /* 0x004fe2000000000e */
[----:B------:R-:W-:Y:S02]  /*fa50*/  @P4 FSEL R42, R10, R42, !P2 ;  /* 0x0000002a0a2a4208 */ /* 0x000fe40005000000 */
[----:B------:R-:W-:Y:S02]  /*fa60*/  @P4 FSEL R41, R11, R41, !P2 ;  /* 0x000000290b294208 */ /* 0x000fe40005000000 */
[----:B0-----:R-:W-:Y:S01]  /*fa70*/  VIMNMX R9, PT, PT, R8, R9, PT ;  /* 0x0000000908097248 */ /* 0x001fe20003fe0100 */
[----:B------:R-:W-:Y:S01]  /*fa80*/  SHFL.UP PT, R10, R42, 0x4, RZ ;  /* 0x048000002a0a7989 */ /* 0x000fe200000e00ff */
[----:B------:R-:W-:Y:S02]  /*fa90*/  IMAD.MOV.U32 R14, RZ, RZ, R42 ;  /* 0x000000ffff0e7224 */ /* 0x000fe400078e002a */
[----:B------:R-:W-:Y:S01]  /*faa0*/  @P4 SEL R8, R9, R8, !P2 ;  /* 0x0000000809084207 */ /* 0x000fe20005000000 */
[----:B------:R-:W0:Y:S01]  /*fab0*/  SHFL.UP PT, R11, R41, 0x4, RZ ;  /* 0x04800000290b7989 */ /* 0x000e2200000e00ff */
[----:B------:R-:W-:-:S02]  /*fac0*/  @P4 FSEL R40, R12, R40, !P2 ;  /* 0x000000280c284208 */ /* 0x000fc40005000000 */
[----:B------:R-:W-:Y:S01]  /*fad0*/  @P4 FSEL R33, R13, R33, !P2 ;  /* 0x000000210d214208 */ /* 0x000fe20005000000 */
[----:B------:R-:W1:Y:S01]  /*fae0*/  SHFL.UP PT, R9, R8, 0x4, RZ ;  /* 0x0480000008097989 */ /* 0x000e6200000e00ff */
[----:B---3--:R-:W-:Y:S02]  /*faf0*/  SEL R15, R0, RZ, P4 ;  /* 0x000000ff000f7207 */ /* 0x008fe40002000000 */
[----:B------:R-:W-:Y:S01]  /*fb00*/  ISETP.NE.AND P4, PT, R37, 0x1f, PT ;  /* 0x0000001f2500780c */ /* 0x000fe20003f85270 */
[----:B------:R-:W-:Y:S02]  /*fb10*/  SHFL.UP PT, R12, R40, 0x4, RZ ;  /* 0x04800000280c7989 */ /* 0x000fe400000e00ff */
[----:B------:R-:W-:Y:S02]  /*fb20*/  IMAD.IADD R2, R2, 0x1, R15 ;  /* 0x0000000102027824 */ /* 0x000fe400078e020f */
[----:B------:R-:W2:Y:S01]  /*fb30*/  SHFL.UP PT, R13, R33, 0x4, RZ ;  /* 0x04800000210d7989 */ /* 0x000ea200000e00ff */
[----:B------:R-:W-:-:S02]  /*fb40*/  IMAD.MOV.U32 R15, RZ, RZ, R41 ;  /* 0x000000ffff0f7224 */ /* 0x000fc400078e0029 */
[----:B------:R-:W-:Y:S01]  /*fb50*/  ISETP.NE.AND P2, PT, R2, RZ, PT ;  /* 0x000000ff0200720c */ /* 0x000fe20003f45270 */
[----:B------:R-:W3:Y:S03]  /*fb60*/  SHFL.UP PT, R0, R2, 0x4, RZ ;  /* 0x0480000002007989 */ /* 0x000ee600000e00ff */
[----:B0-----:R-:W-:Y:S01]  /*fb70*/  DADD R10, R10, R14 ;  /* 0x000000000a0a7229 */ /* 0x001fe2000000000e */
[----:B------:R-:W-:Y:S02]  /*fb80*/  IMAD.MOV.U32 R14, RZ, RZ, R40 ;  /* 0x000000ffff0e7224 */ /* 0x000fe400078e0028 */
[----:B------:R-:W-:Y:S01]  /*fb90*/  IMAD.MOV.U32 R15, RZ, RZ, R33 ;  /* 0x000000ffff0f7224 */ /* 0x000fe200078e0021 */
[----:B-1----:R-:W-:-:S04]  /*fba0*/  VIMNMX R9, PT, PT, R8, R9, PT ;  /* 0x0000000908097248 */ /* 0x002fc80003fe0100 */
[----:B------:R-:W-:Y:S02]  /*fbb0*/  @P3 SEL R8, R9, R8, !P2 ;  /* 0x0000000809083207 */ /* 0x000fe40005000000 */
[----:B------:R-:W-:Y:S01]  /*fbc0*/  @P3 FSEL R42, R10, R42, !P2 ;  /* 0x0000002a0a2a3208 */ /* 0x000fe20005000000 */
[----:B--2---:R-:W-:Y:S01]  /*fbd0*/  DADD R12, R12, R14 ;  /* 0x000000000c0c7229 */ /* 0x004fe2000000000e */
[----:B------:R-:W-:Y:S01]  /*fbe0*/  @P3 FSEL R41, R11, R41, !P2 ;  /* 0x000000290b293208 */ /* 0x000fe20005000000 */
[----:B------:R-:W0:Y:S01]  /*fbf0*/  SHFL.UP PT, R9, R8, 0x8, RZ ;  /* 0x0500000008097989 */ /* 0x000e2200000e00ff */
[----:B---3--:R-:W-:Y:S01]  /*fc00*/  SEL R15, R0, RZ, P3 ;  /* 0x000000ff000f7207 */ /* 0x008fe20001800000 */
[----:B------:R-:W-:Y:S02]  /*fc10*/  IMAD.MOV.U32 R14, RZ, RZ, R42 ;  /* 0x000000ffff0e7224 */ /* 0x000fe400078e002a */
[----:B------:R-:W-:Y:S02]  /*fc20*/  SHFL.UP PT, R10, R42, 0x8, RZ ;  /* 0x050000002a0a7989 */ /* 0x000fe400000e00ff */
[----:B------:R-:W-:-:S02]  /*fc30*/  IMAD.IADD R2, R2, 0x1, R15 ;  /* 0x0000000102027824 */ /* 0x000fc400078e020f */
[----:B------:R-:W1:Y:S01]  /*fc40*/  SHFL.UP PT, R11, R41, 0x8, RZ ;  /* 0x05000000290b7989 */ /* 0x000e6200000e00ff */
[----:B------:R-:W-:Y:S01]  /*fc50*/  @P3 FSEL R40, R12, R40, !P2 ;  /* 0x000000280c283208 */ /* 0x000fe20005000000 */
[----:B------:R-:W-:Y:S01]  /*fc60*/  IMAD.MOV.U32 R15, RZ, RZ, R41 ;  /* 0x000000ffff0f7224 */ /* 0x000fe200078e0029 */
[----:B------:R-:W-:Y:S01]  /*fc70*/  @P3 FSEL R33, R13, R33, !P2 ;  /* 0x000000210d213208 */ /* 0x000fe20005000000 */
[----:B------:R-:W-:Y:S01]  /*fc80*/  SHFL.UP PT, R0, R2, 0x8, RZ ;  /* 0x0500000002007989 */ /* 0x000fe200000e00ff */
[----:B------:R-:W-:Y:S02]  /*fc90*/  ISETP.GE.AND P3, PT, R37, 0x8, PT ;  /* 0x000000082500780c */ /* 0x000fe40003f66270 */
[----:B------:R-:W-:Y:S01]  /*fca0*/  ISETP.NE.AND P2, PT, R2, RZ, PT ;  /* 0x000000ff0200720c */ /* 0x000fe20003f45270 */
[----:B------:R-:W-:Y:S04]  /*fcb0*/  SHFL.UP PT, R12, R40, 0x8, RZ ;  /* 0x05000000280c7989 */ /* 0x000fe800000e00ff */
[----:B------:R-:W2:Y:S01]  /*fcc0*/  SHFL.UP PT, R13, R33, 0x8, RZ ;  /* 0x05000000210d7989 */ /* 0x000ea200000e00ff */
[----:B0-----:R-:W-:-:S05]  /*fcd0*/  VIMNMX R9, PT, PT, R8, R9, PT ;  /* 0x0000000908097248 */ /* 0x001fca0003fe0100 */
[----:B------:R-:W-:Y:S01]  /*fce0*/  @P3 SEL R8, R9, R8, !P2 ;  /* 0x0000000809083207 */ /* 0x000fe20005000000 */
[----:B-1----:R-:W-:-:S04]  /*fcf0*/  DADD R10, R10, R14 ;  /* 0x000000000a0a7229 */ /* 0x002fc8000000000e */
[----:B------:R-:W0:Y:S01]  /*fd00*/  SHFL.UP PT, R9, R8, 0x10, RZ ;  /* 0x0600000008097989 */ /* 0x000e2200000e00ff */
[----:B------:R-:W-:Y:S02]  /*fd10*/  IMAD.MOV.U32 R14, RZ, RZ, R40 ;  /* 0x000000ffff0e7224 */ /* 0x000fe400078e0028 */
[----:B------:R-:W-:-:S03]  /*fd20*/  IMAD.MOV.U32 R15, RZ, RZ, R33 ;  /* 0x000000ffff0f7224 */ /* 0x000fc600078e0021 */
[----:B------:R-:W-:-:S03]  /*fd30*/  @P3 FSEL R42, R10, R42, !P2 ;  /* 0x0000002a0a2a3208 */ /* 0x000fc60005000000 */
[----:B--2---:R-:W-:Y:S01]  /*fd40*/  DADD R12, R12, R14 ;  /* 0x000000000c0c7229 */ /* 0x004fe2000000000e */
[----:B------:R-:W-:Y:S01]  /*fd50*/  @P3 FSEL R41, R11, R41, !P2 ;  /* 0x000000290b293208 */ /* 0x000fe20005000000 */
[----:B------:R-:W-:Y:S01]  /*fd60*/  SHFL.UP PT, R10, R42, 0x10, RZ ;  /* 0x060000002a0a7989 */ /* 0x000fe200000e00ff */
[----:B------:R-:W-:-:S03]  /*fd70*/  IMAD.MOV.U32 R14, RZ, RZ, R42 ;  /* 0x000000ffff0e7224 */ /* 0x000fc600078e002a */
[----:B------:R-:W-:Y:S01]  /*fd80*/  IMAD.MOV.U32 R15, RZ, RZ, R41 ;  /* 0x000000ffff0f7224 */ /* 0x000fe200078e0029 */
[----:B------:R-:W1:Y:S03]  /*fd90*/  SHFL.UP PT, R11, R41, 0x10, RZ ;  /* 0x06000000290b7989 */ /* 0x000e6600000e00ff */
[----:B------:R-:W-:Y:S02]  /*fda0*/  @P3 FSEL R33, R13, R33, !P2 ;  /* 0x000000210d213208 */ /* 0x000fe40005000000 */
[----:B------:R-:W-:Y:S02]  /*fdb0*/  SEL R13, R0, RZ, P3 ;  /* 0x000000ff000d7207 */ /* 0x000fe40001800000 */
[----:B------:R-:W-:Y:S02]  /*fdc0*/  @P3 FSEL R40, R12, R40, !P2 ;  /* 0x000000280c283208 */ /* 0x000fe40005000000 */
[----:B------:R-:W-:Y:S01]  /*fdd0*/  ISETP.GE.AND P3, PT, R37, 0x10, PT ;  /* 0x000000102500780c */ /* 0x000fe20003f66270 */
[----:B------:R-:W-:Y:S01]  /*fde0*/  IMAD.IADD R2, R2, 0x1, R13 ;  /* 0x0000000102027824 */ /* 0x000fe200078e020d */
[----:B0-----:R-:W-:Y:S01]  /*fdf0*/  VIMNMX R9, PT, PT, R8, R9, PT ;  /* 0x0000000908097248 */ /* 0x001fe20003fe0100 */
[----:B------:R-:W-:Y:S03]  /*fe00*/  SHFL.UP PT, R12, R40, 0x10, RZ ;  /* 0x06000000280c7989 */ /* 0x000fe600000e00ff */
[----:B------:R-:W-:Y:S01]  /*fe10*/  ISETP.NE.AND P2, PT, R2, RZ, PT ;  /* 0x000000ff0200720c */ /* 0x000fe20003f45270 */
[----:B------:R-:W0:Y:S04]  /*fe20*/  SHFL.UP PT, R13, R33, 0x10, RZ ;  /* 0x06000000210d7989 */ /* 0x000e2800000e00ff */
[----:B------:R-:W2:Y:S02]  /*fe30*/  SHFL.UP PT, R0, R2, 0x10, RZ ;  /* 0x0600000002007989 */ /* 0x000ea400000e00ff */
[----:B------:R-:W-:Y:S01]  /*fe40*/  @P3 SEL R8, R9, R8, !P2 ;  /* 0x0000000809083207 */ /* 0x000fe20005000000 */
[----:B------:R-:W-:Y:S01]  /*fe50*/  IMAD.MOV.U32 R9, RZ, RZ, RZ ;  /* 0x000000ffff097224 */ /* 0x000fe200078e00ff */
[----:B-1----:R-:W-:Y:S01]  /*fe60*/  DADD R10, R10, R14 ;  /* 0x000000000a0a7229 */ /* 0x002fe2000000000e */
[----:B------:R-:W-:-:S02]  /*fe70*/  IMAD.MOV.U32 R14, RZ, RZ, R40 ;  /* 0x000000ffff0e7224 */ /* 0x000fc400078e0028 */
[----:B------:R-:W-:-:S07]  /*fe80*/  IMAD.MOV.U32 R15, RZ, RZ, R33 ;  /* 0x000000ffff0f7224 */ /* 0x000fce00078e0021 */
[----:B------:R-:W-:Y:S02]  /*fe90*/  @P3 FSEL R42, R10, R42, !P2 ;  /* 0x0000002a0a2a3208 */ /* 0x000fe40005000000 */
[----:B------:R-:W-:Y:S02]  /*fea0*/  @P3 FSEL R41, R11, R41, !P2 ;  /* 0x000000290b293208 */ /* 0x000fe40005000000 */
[----:B------:R-:W-:Y:S01]  /*feb0*/  CS2R R10, SRZ ;  /* 0x00000000000a7805 */ /* 0x000fe2000001ff00 */
[----:B------:R-:W-:Y:S01]  /*fec0*/  @!P4 IMAD.MOV.U32 R48, RZ, RZ, R42 ;  /* 0x000000ffff30c224 */ /* 0x000fe200078e002a */
[----:B0-----:R-:W-:Y:S01]  /*fed0*/  DADD R16, R12, R14 ;  /* 0x000000000c107229 */ /* 0x001fe2000000000e */
[----:B------:R-:W-:Y:S01]  /*fee0*/  @!P4 IMAD.MOV.U32 R49, RZ, RZ, R41 ;  /* 0x000000ffff31c224 */ /* 0x000fe200078e0029 */
[----:B------:R-:W-:Y:S01]  /*fef0*/  CS2R R14, SRZ ;  /* 0x00000000000e7805 */ /* 0x000fe2000001ff00 */
[----:B------:R-:W-:Y:S01]  /*ff00*/  SHFL.UP PT, R42, R42, 0x1, RZ ;  /* 0x042000002a2a7989 */ /* 0x000fe200000e00ff */
[----:B--2---:R-:W-:-:S02]  /*ff10*/  SEL R13, R0, RZ, P3 ;  /* 0x000000ff000d7207 */ /* 0x004fc40001800000 */
[----:B------:R-:W-:-:S03]  /*ff20*/  SHF.R.U32.HI R0, RZ, 0x5, R36 ;  /* 0x00000005ff007819 */ /* 0x000fc60000011624 */
[----:B------:R-:W-:Y:S01]  /*ff30*/  IMAD.IADD R12, R2, 0x1, R13 ;  /* 0x00000001020c7824 */ /* 0x000fe200078e020d */
[----:B------:R-:W-:Y:S01]  /*ff40*/  @P3 FSEL R40, R16, R40, !P2 ;  /* 0x0000002810283208 */ /* 0x000fe20005000000 */
[----:B------:R-:W-:Y:S01]  /*ff50*/  IMAD.MOV.U32 R13, RZ, RZ, RZ ;  /* 0x000000ffff0d7224 */ /* 0x000fe200078e00ff */
[----:B------:R-:W-:Y:S01]  /*ff60*/  @P3 FSEL R33, R17, R33, !P2 ;  /* 0x0000002111213208 */ /* 0x000fe20005000000 */
[C---:B------:R-:W-:Y:S01]  /*ff70*/  @!P4 IMAD R39, R0.reuse, 0x30, R39 ;  /* 0x000000300027c824 */ /* 0x040fe200078e0227 */
[C---:B------:R-:W-:Y:S01]  /*ff80*/  ISETP.NE.AND P5, PT, R0.reuse, 0x2, PT ;  /* 0x000000020000780c */ /* 0x040fe20003fa5270 */
[----:B------:R-:W-:Y:S01]  /*ff90*/  @!P4 IMAD.MOV.U32 R50, RZ, RZ, R40 ;  /* 0x000000ffff32c224 */ /* 0x000fe200078e0028 */
[C---:B------:R-:W-:Y:S01]  /*ffa0*/  ISETP.NE.AND P6, PT, R0.reuse, 0x4, PT ;  /* 0x000000040000780c */ /* 0x040fe20003fc5270 */
[----:B------:R-:W-:Y:S01]  /*ffb0*/  @!P4 IMAD.MOV.U32 R51, RZ, RZ, R33 ;  /* 0x000000ffff33c224 */ /* 0x000fe200078e0021 */
[----:B------:R-:W-:Y:S04]  /*ffc0*/  @!P4 STS.128 [R39+0x20], R8 ;  /* 0x000020082700c388 */ /* 0x000fe80000000c00 */
[----:B------:R-:W-:Y:S04]  /*ffd0*/  @!P4 STS.128 [R39], R12 ;  /* 0x0000000c2700c388 */ /* 0x000fe80000000c00 */
[----:B------:R-:W-:Y:S01]  /*ffe0*/  @!P4 STS.128 [R39+0x10], R48 ;  /* 0x000010302700c388 */ /* 0x000fe20000000c00 */
[----:B------:R-:W-:Y:S01]  /*fff0*/  BAR.SYNC.DEFER_BLOCKING 0x0 ;  /* 0x0000000000007b1d */ /* 0x000fe20000010000 */
[----:B------:R-:W-:-:S05]  /*10000*/  ISETP.NE.AND P4, PT, R0, 0x1, PT ;  /* 0x000000010000780c */ /* 0x000fca0003f85270 */
[----:B------:R-:W-:Y:S04]  /*10010*/  SHFL.UP PT, R40, R40, 0x1, RZ ;  /* 0x0420000028287989 */ /* 0x000fe800000e00ff */
[----:B------:R-:W-:Y:S04]  /*10020*/  SHFL.UP PT, R33, R33, 0x1, RZ ;  /* 0x0420000021217989 */ /* 0x000fe800000e00ff */
[----:B------:R-:W0:Y:S04]  /*10030*/  LDS.128 R16, [UR4+0x10] ;  /* 0x00001004ff107984 */ /* 0x000e280008000c00 */
[----:B------:R-:W1:Y:S04]  /*10040*/  LDS.128 R28, [UR4+0x40] ;  /* 0x00004004ff1c7984 */ /* 0x000e680008000c00 */
[----:B------:R-:W2:Y:S04]  /*10050*/  LDS R53, [UR4+0x30] ;  /* 0x00003004ff357984 */ /* 0x000ea80008000800 */
[----:B------:R-:W3:Y:S04]  /*10060*/  LDS.128 R24, [UR4] ;  /* 0x00000004ff187984 */ /* 0x000ee80008000c00 */
[----:B------:R-:W4:Y:S04]  /*10070*/  LDS R52, [UR4+0x60] ;  /* 0x00006004ff347984 */ /* 0x000f280008000800 */
[----:B------:R-:W4:Y:S04]  /*10080*/  LDS.128 R44, [UR4+0x70] ;  /* 0x00007004ff2c7984 */ /* 0x000f280008000c00 */
[----:B------:R-:W-:Y:S04]  /*10090*/  LDS.128 R20, [UR4+0x20] ;  /* 0x00002004ff147984 */ /* 0x000fe80008000c00 */
[----:B------:R-:W4:Y:S04]  /*100a0*/  LDS R2, [UR4+0x50] ;  /* 0x00005004ff027984 */ /* 0x000f280008000800 */
[----:B------:R-:W4:Y:S04]  /*100b0*/  LDS R9, [UR4+0x80] ;  /* 0x00008004ff097984 */ /* 0x000f280008000800 */
[----:B------:R-:W-:Y:S01]  /*100c0*/  LDS R35, [UR4+0x90] ;  /* 0x00009004ff237984 */ /* 0x000fe20008000800 */
[----:B0-----:R-:W-:-:S02]  /*100d0*/  FSEL R57, R18, RZ, !P4 ;  /* 0x000000ff12397208 */ /* 0x001fc40006000000 */
[----:B------:R-:W-:Y:S01]  /*100e0*/  FSEL R59, R19, RZ, !P4 ;  /* 0x000000ff133b7208 */ /* 0x000fe20006000000 */
[----:B-1----:R-:W-:Y:S01]  /*100f0*/  DADD R14, R18, R30 ;  /* 0x00000000120e7229 */ /* 0x002fe2000000001e */
[----:B------:R-:W-:Y:S01]  /*10100*/  FSEL R55, R16, RZ, !P4 ;  /* 0x000000ff10377208 */ /* 0x000fe20006000000 */
[----:B------:R-:W-:Y:S01]  /*10110*/  DADD R10, R16, R28 ;  /* 0x00000000100a7229 */ /* 0x000fe2000000001c */
[----:B------:R-:W-:Y:S02]  /*10120*/  FSEL R13, R17, RZ, !P4 ;  /* 0x000000ff110d7208 */ /* 0x000fe40006000000 */
[----:B------:R-:W0:Y:S01]  /*10130*/  LDS.128 R16, [UR4+0xa0] ;  /* 0x0000a004ff107984 */ /* 0x000e220008000c00 */
[----:B--2---:R-:W-:Y:S01]  /*10140*/  ISETP.NE.AND P2, PT, R53, RZ, PT ;  /* 0x000000ff3500720c */ /* 0x004fe20003f45270 */
[----:B---3--:R-:W-:-:S03]  /*10150*/  IMAD.IADD R53, R24, 0x1, R53 ;  /* 0x0000000118357824 */ /* 0x008fc600078e0235 */
[----:B------:R-:W-:Y:S02]  /*10160*/  FSEL R38, R14, R30, !P2 ;  /* 0x0000001e0e267208 */ /* 0x000fe40005000000 */
[----:B------:R-:W-:Y:S01]  /*10170*/  FSEL R39, R15, R31, !P2 ;  /* 0x0000001f0f277208 */ /* 0x000fe20005000000 */
[----:B----4-:R-:W-:Y:S01]  /*10180*/  IMAD.IADD R50, R53, 0x1, R52 ;  /* 0x0000000135327824 */ /* 0x010fe200078e0234 */
[----:B------:R-:W-:Y:S01]  /*10190*/  FSEL R10, R10, R28, !P2 ;  /* 0x0000001c0a0a7208 */ /* 0x000fe20005000000 */
[----:B------:R-:W-:Y:S01]  /*101a0*/  LDS R14, [UR4+0xb0] ;  /* 0x0000b004ff0e7984 */ /* 0x000fe20008000800 */
[----:B------:R-:W-:Y:S02]  /*101b0*/  FSEL R11, R11, R29, !P2 ;  /* 0x0000001d0b0b7208 */ /* 0x000fe40005000000 */
[----:B------:R-:W-:Y:S01]  /*101c0*/  FSEL R55, R10, R55, !P5 ;  /* 0x000000370a377208 */ /* 0x000fe20006800000 */
[----:B------:R-:W1:Y:S01]  /*101d0*/  LDS.128 R28, [UR4+0xd0] ;  /* 0x0000d004ff1c7984 */ /* 0x000e620008000c00 */
[----:B------:R-:W-:-:S02]  /*101e0*/  FSEL R13, R11, R13, !P5 ;  /* 0x0000000d0b0d7208 */ /* 0x000fc40006800000 */
[----:B------:R-:W-:Y:S01]  /*101f0*/  ISETP.NE.AND P3, PT, R52, RZ, PT ;  /* 0x000000ff3400720c */ /* 0x000fe20003f65270 */
[----:B------:R-:W-:Y:S01]  /*10200*/  DADD R10, R44, R10 ;  /* 0x000000002c0a7229 */ /* 0x000fe2000000000a */
[----:B------:R-:W-:Y:S01]  /*10210*/  FSEL R57, R38, R57, !P5 ;  /* 0x0000003926397208 */ /* 0x000fe20006800000 */
[----:B------:R-:W2:Y:S01]  /*10220*/  LDS R52, [UR4+0xc0] ;  /* 0x0000c004ff347984 */ /* 0x000ea20008000800 */
[----:B------:R-:W-:Y:S01]  /*10230*/  FSEL R59, R39, R59, !P5 ;  /* 0x0000003b273b7208 */ /* 0x000fe20006800000 */
[----:B------:R-:W-:Y:S01]  /*10240*/  DADD R38, R46, R38 ;  /* 0x000000002e267229 */ /* 0x000fe20000000026 */
[C---:B------:R-:W-:Y:S02]  /*10250*/  @!P2 VIMNMX R2, PT, PT, R20.reuse, R2, PT ;  /* 0x000000021402a248 */ /* 0x040fe40003fe0100 */
[----:B------:R-:W-:Y:S02]  /*10260*/  SEL R15, R20, RZ, !P4 ;  /* 0x000000ff140f7207 */ /* 0x000fe40006000000 */
[----:B------:R-:W-:-:S02]  /*10270*/  SEL R24, R53, R24, !P5 ;  /* 0x0000001835187207 */ /* 0x000fc40006800000 */
[----:B------:R-:W-:Y:S02]  /*10280*/  FSEL R10, R10, R44, !P3 ;  /* 0x0000002c0a0a7208 */ /* 0x000fe40005800000 */
[----:B------:R-:W-:Y:S02]  /*10290*/  FSEL R11, R11, R45, !P3 ;  /* 0x0000002d0b0b7208 */ /* 0x000fe40005800000 */
[----:B------:R-:W-:Y:S02]  /*102a0*/  FSEL R48, R38, R46, !P3 ;  /* 0x0000002e26307208 */ /* 0x000fe40005800000 */
[----:B------:R-:W-:Y:S02]  /*102b0*/  FSEL R49, R39, R47, !P3 ;  /* 0x0000002f27317208 */ /* 0x000fe40005800000 */
[C---:B------:R-:W-:Y:S01]  /*102c0*/  SEL R20, R2.reuse, R15, !P5 ;  /* 0x0000000f02147207 */ /* 0x040fe20006800000 */
[----:B------:R-:W3:Y:S01]  /*102d0*/  LDS.128 R44, [UR4+0x100] ;  /* 0x00010004ff2c7984 */ /* 0x000ee20008000c00 */
[----:B------:R-:W-:Y:S01]  /*102e0*/  @!P3 VIMNMX R9, PT, PT, R2, R9, PT ;  /* 0x000000090209b248 */ /* 0x000fe20003fe0100 */
[----:B0-----:R-:W-:Y:S01]  /*102f0*/  DADD R38, R16, R10 ;  /* 0x0000000010267229 */ /* 0x001fe2000000000a */
[C---:B------:R-:W-:Y:S01]  /*10300*/  ISETP.NE.AND P5, PT, R0.reuse, 0x3, PT ;  /* 0x000000030000780c */ /* 0x040fe20003fa5270 */
[----:B------:R-:W-:Y:S01]  /*10310*/  SHFL.UP PT, R2, R8, 0x1, RZ ;  /* 0x0420000008027989 */ /* 0x000fe200000e00ff */
[----:B------:R-:W-:-:S02]  /*10320*/  ISETP.NE.AND P2, PT, R0, 0x5, PT ;  /* 0x000000050000780c */ /* 0x000fc40003f45270 */
[----:B------:R-:W-:Y:S02]  /*10330*/  SEL R15, R9, R20, !P5 ;  /* 0x00000014090f7207 */ /* 0x000fe40006800000 */
[----:B------:R-:W-:Y:S01]  /*10340*/  FSEL R57, R48, R57, !P5 ;  /* 0x0000003930397208 */ /* 0x000fe20006800000 */
[----:B------:R-:W0:Y:S01]  /*10350*/  LDS R20, [UR4+0xf0] ;  /* 0x0000f004ff147984 */ /* 0x000e220008000800 */
[----:B------:R-:W-:Y:S01]  /*10360*/  FSEL R59, R49, R59, !P5 ;  /* 0x0000003b313b7208 */ /* 0x000fe20006800000 */
[----:B------:R-:W-:Y:S01]  /*10370*/  DADD R48, R18, R48 ;  /* 0x0000000012307229 */ /* 0x000fe20000000030 */
[----:B------:R-:W-:Y:S02]  /*10380*/  SEL R53, R50, R24, !P5 ;  /* 0x0000001832357207 */ /* 0x000fe40006800000 */
[----:B------:R-:W-:Y:S01]  /*10390*/  FSEL R55, R10, R55, !P5 ;  /* 0x000000370a377208 */ /* 0x000fe20006800000 */
[----:B------:R-:W-:Y:S01]  /*103a0*/  LDS R24, [UR4+0x120] ;  /* 0x00012004ff187984 */ /* 0x000fe20008000800 */
[----:B------:R-:W-:-:S02]  /*103b0*/  FSEL R61, R11, R13, !P5 ;  /* 0x0000000d0b3d7208 */ /* 0x000fc40006800000 */
[----:B------:R-:W-:Y:S01]  /*103c0*/  ISETP.NE.AND P5, PT, R35, RZ, PT ;  /* 0x000000ff2300720c */ /* 0x000fe20003fa5270 */
[----:B------:R-:W4:Y:S01]  /*103d0*/  LDS R13, [UR4+0xe0] ;  /* 0x0000e004ff0d7984 */ /* 0x000f220008000800 */
[----:B------:R-:W-:Y:S01]  /*103e0*/  IMAD.IADD R35, R50, 0x1, R35 ;  /* 0x0000000132237824 */ /* 0x000fe200078e0223 */
[----:B------:R-:W-:Y:S02]  /*103f0*/  ISETP.NE.AND P3, PT, R0, 0x6, PT ;  /* 0x000000060000780c */ /* 0x000fe40003f65270 */
[----:B------:R-:W-:Y:S02]  /*10400*/  FSEL R18, R48, R18, !P5 ;  /* 0x0000001230127208 */ /* 0x000fe40006800000 */
[----:B------:R-:W-:Y:S02]  /*10410*/  FSEL R19, R49, R19, !P5 ;  /* 0x0000001331137208 */ /* 0x000fe40006800000 */
[----:B------:R-:W-:Y:S01]  /*10420*/  FSEL R10, R38, R16, !P5 ;  /* 0x00000010260a7208 */ /* 0x000fe20006800000 */
[----:B------:R-:W4:Y:S01]  /*10430*/  LDS.128 R48, [UR4+0x130] ;  /* 0x00013004ff307984 */ /* 0x000f220008000c00 */
[----:B------:R-:W-:-:S02]  /*10440*/  FSEL R11, R39, R17, !P5 ;  /* 0x00000011270b7208 */ /* 0x000fc40006800000 */
[----:B------:R-:W-:Y:S02]  /*10450*/  FSEL R57, R18, R57, !P6 ;  /* 0x0000003912397208 */ /* 0x000fe40007000000 */
[----:B------:R-:W-:Y:S01]  /*10460*/  FSEL R59, R19, R59, !P6 ;  /* 0x0000003b133b7208 */ /* 0x000fe20007000000 */
[----:B-1----:R-:W-:Y:S01]  /*10470*/  DADD R18, R30, R18 ;  /* 0x000000001e127229 */ /* 0x002fe20000000012 */
[----:B------:R-:W-:Y:S01]  /*10480*/  ISETP.NE.AND P4, PT, R0, 0x7, PT ;  /* 0x000000070000780c */ /* 0x000fe20003f85270 */
[----:B------:R-:W-:Y:S01]  /*10490*/  DADD R16, R28, R10 ;  /* 0x000000001c107229 */ /* 0x000fe2000000000a */
[----:B------:R-:W-:Y:S01]  /*104a0*/  @!P5 VIMNMX R14, PT, PT, R9, R14, PT ;  /* 0x0000000e090ed248 */ /* 0x000fe20003fe0100 */
[----:B------:R-:W-:Y:S01]  /*104b0*/  SHFL.UP PT, R0, R12, 0x1, RZ ;  /* 0x042000000c007989 */ /* 0x000fe200000e00ff */
[----:B--2---:R-:W-:Y:S02]  /*104c0*/  ISETP.NE.AND P5, PT, R52, RZ, PT ;  /* 0x000000ff3400720c */ /* 0x004fe40003fa5270 */
[----:B------:R-:W-:Y:S01]  /*104d0*/  FSEL R39, R10, R55, !P6 ;  /* 0x000000370a277208 */ /* 0x000fe20007000000 */
[----:B------:R-:W1:Y:S01]  /*104e0*/  LDS R12, [UR4+0x110] ;  /* 0x00011004ff0c7984 */ /* 0x000e620008000800 */
[----:B------:R-:W-:-:S02]  /*104f0*/  FSEL R55, R11, R61, !P6 ;  /* 0x0000003d0b377208 */ /* 0x000fc40007000000 */
[C---:B------:R-:W-:Y:S01]  /*10500*/  SEL R53, R35.reuse, R53, !P6 ;  /* 0x0000003523357207 */ /* 0x040fe20007000000 */
[----:B------:R-:W2:Y:S01]  /*10510*/  LDS.128 R8, [UR4+0x160] ;  /* 0x00016004ff087984 */ /* 0x000ea20008000c00 */
[----:B------:R-:W-:Y:S01]  /*10520*/  FSEL R16, R16, R28, !P5 ;  /* 0x0000001c10107208 */ /* 0x000fe20006800000 */
[----:B------:R-:W-:Y:S01]  /*10530*/  IMAD.IADD R35, R35, 0x1, R52 ;  /* 0x0000000123237824 */ /* 0x000fe200078e0234 */
[----:B------:R-:W-:Y:S02]  /*10540*/  FSEL R17, R17, R29, !P5 ;  /* 0x0000001d11117208 */ /* 0x000fe40006800000 */
[----:B------:R-:W-:Y:S02]  /*10550*/  FSEL R28, R18, R30, !P5 ;  /* 0x0000001e121c7208 */ /* 0x000fe40006800000 */
[----:B------:R-:W2:Y:S01]  /*10560*/  LDS R30, [UR4+0x150] ;  /* 0x00015004ff1e7984 */ /* 0x000ea20008000800 */
[----:B------:R-:W-:Y:S01]  /*10570*/  FSEL R29, R19, R31, !P5 ;  /* 0x0000001f131d7208 */ /* 0x000fe20006800000 */
[----:B---3--:R-:W-:Y:S01]  /*10580*/  DADD R18, R44, R16 ;  /* 0x000000002c127229 */ /* 0x008fe20000000010 */
[----:B------:R-:W-:Y:S01]  /*10590*/  FSEL R57, R28, R57, !P2 ;  /* 0x000000391c397208 */ /* 0x000fe20005000000 */
[----:B------:R-:W3:Y:S01]  /*105a0*/  LDS R31, [UR4+0x140] ;  /* 0x00014004ff1f7984 */ /* 0x000ee20008000800 */
[----:B------:R-:W-:-:S02]  /*105b0*/  FSEL R59, R29, R59, !P2 ;  /* 0x0000003b1d3b7208 */ /* 0x000fc40005000000 */
[----:B------:R-:W-:Y:S01]  /*105c0*/  SEL R38, R14, R15, !P6 ;  /* 0x0000000f0e267207 */ /* 0x000fe20007000000 */
[----:B------:R-:W-:Y:S01]  /*105d0*/  DADD R28, R46, R28 ;  /* 0x000000002e1c7229 */ /* 0x000fe2000000001c */
[----:B0-----:R-:W-:Y:S01]  /*105e0*/  ISETP.NE.AND P6, PT, R20, RZ, PT ;  /* 0x000000ff1400720c */ /* 0x001fe20003fc5270 */
[----:B------:R-:W-:Y:S01]  /*105f0*/  IMAD.IADD R20, R35, 0x1, R20 ;  /* 0x0000000123147824 */ /* 0x000fe200078e0214 */
[----:B------:R-:W-:Y:S02]  /*10600*/  FSEL R39, R16, R39, !P2 ;  /* 0x0000002710277208 */ /* 0x000fe40005000000 */
[----:B------:R-:W-:Y:S02]  /*10610*/  FSEL R16, R18, R44, !P6 ;  /* 0x0000002c12107208 */ /* 0x000fe40007000000 */
[----:B------:R-:W-:Y:S01]  /*10620*/  FSEL R55, R17, R55, !P2 ;  /* 0x0000003711377208 */ /* 0x000fe20005000000 */
[----:B------:R-:W0:Y:S01]  /*10630*/  LDS R18, [UR4+0x170] ;  /* 0x00017004ff127984 */ /* 0x000e220008000800 */
[----:B------:R-:W-:-:S02]  /*10640*/  FSEL R17, R19, R45, !P6 ;  /* 0x0000002d13117208 */ /* 0x000fc40007000000 */
[----:B------:R-:W-:Y:S02]  /*10650*/  SEL R53, R35, R53, !P2 ;  /* 0x0000003523357207 */ /* 0x000fe40005000000 */
[----:B------:R-:W-:Y:S02]  /*10660*/  FSEL R15, R29, R47, !P6 ;  /* 0x0000002f1d0f7208 */ /* 0x000fe40007000000 */
[----:B----4-:R-:W-:Y:S02]  /*10670*/  @!P5 VIMNMX R13, PT, PT, R14, R13, PT ;  /* 0x0000000d0e0dd248 */ /* 0x010fe40003fe0100 */
[----:B------:R-:W-:Y:S02]  /*10680*/  FSEL R29, R16, R39, !P3 ;  /* 0x00000027101d7208 */ /* 0x000fe40005800000 */
[----:B------:R-:W-:Y:S01]  /*10690*/  FSEL R35, R17, R55, !P3 ;  /* 0x0000003711237208 */ /* 0x000fe20005800000 */
[----:B------:R-:W-:Y:S01]  /*106a0*/  DADD R16, R48, R16 ;  /* 0x0000000030107229 */ /* 0x000fe20000000010 */
[----:B------:R-:W-:-:S02]  /*106b0*/  FSEL R14, R28, R46, !P6 ;  /* 0x0000002e1c0e7208 */ /* 0x000fc40007000000 */
[----:B------:R-:W-:Y:S02]  /*106c0*/  FSEL R47, R15, R59, !P3 ;  /* 0x0000003b0f2f7208 */ /* 0x000fe40005800000 */
[----:B------:R-:W-:Y:S02]  /*106d0*/  FSEL R45, R14, R57, !P3 ;  /* 0x000000390e2d7208 */ /* 0x000fe40005800000 */
[----:B------:R-:W-:Y:S01]  /*106e0*/  ISETP.NE.AND P5, PT, R24, RZ, PT ;  /* 0x000000ff1800720c */ /* 0x000fe20003fa5270 */
[----:B------:R-:W-:Y:S01]  /*106f0*/  DADD R14, R50, R14 ;  /* 0x00000000320e7229 */ /* 0x000fe2000000000e */
[----:B------:R-:W-:Y:S02]  /*10700*/  SEL R19, R13, R38, !P2 ;  /* 0x000000260d137207 */ /* 0x000fe40005000000 */
[----:B------:R-:W-:Y:S02]  /*10710*/  FSEL R16, R16, R48, !P5 ;  /* 0x0000003010107208 */ /* 0x000fe40006800000 */
[----:B------:R-:W-:-:S02]  /*10720*/  FSEL R17, R17, R49, !P5 ;  /* 0x0000003111117208 */ /* 0x000fc40006800000 */
[----:B-1----:R-:W-:Y:S02]  /*10730*/  @!P6 VIMNMX R12, PT, PT, R13, R12, PT ;  /* 0x0000000c0d0ce248 */ /* 0x002fe40003fe0100 */
[C---:B------:R-:W-:Y:S01]  /*10740*/  SEL R53, R20.reuse, R53, !P3 ;  /* 0x0000003514357207 */ /* 0x040fe20005800000 */
[----:B------:R-:W-:Y:S01]  /*10750*/  IMAD.IADD R20, R20, 0x1, R24 ;  /* 0x0000000114147824 */ /* 0x000fe200078e0218 */
[----:B------:R-:W-:Y:S01]  /*10760*/  FSEL R24, R16, R29, !P4 ;  /* 0x0000001d10187208 */ /* 0x000fe20006000000 */
[----:B--2---:R-:W-:Y:S01]  /*10770*/  DADD R28, R8, R16 ;  /* 0x00000000081c7229 */ /* 0x004fe20000000010 */
[----:B------:R-:W-:Y:S01]  /*10780*/  FSEL R38, R14, R50, !P5 ;  /* 0x000000320e267208 */ /* 0x000fe20006800000 */
[----:B------:R1:W2:Y:S01]  /*10790*/  SHFL.UP PT, R13, R41, 0x1, RZ ;  /* 0x04200000290d7989 */ /* 0x0002a200000e00ff */
[----:B------:R-:W-:Y:S02]  /*107a0*/  FSEL R39, R15, R51, !P5 ;  /* 0x000000330f277208 */ /* 0x000fe40006800000 */
[----:B------:R-:W-:-:S02]  /*107b0*/  SEL R16, R12, R19, !P3 ;  /* 0x000000130c107207 */ /* 0x000fc40005800000 */
[----:B------:R-:W-:Y:S02]  /*107c0*/  ISETP.GE.U32.AND P3, PT, R36, 0x20, PT ;  /* 0x000000202400780c */ /* 0x000fe40003f66070 */
[----:B------:R-:W-:Y:S01]  /*107d0*/  ISETP.NE.AND P2, PT, R30, RZ, PT ;  /* 0x000000ff1e00720c */ /* 0x000fe20003f45270 */
[----:B------:R-:W-:Y:S01]  /*107e0*/  DADD R14, R10, R38 ;  /* 0x000000000a0e7229 */ /* 0x000fe20000000026 */
[----:B---3--:R-:W-:Y:S01]  /*107f0*/  @!P5 VIMNMX R31, PT, PT, R12, R31, PT ;  /* 0x0000001f0c1fd248 */ /* 0x008fe20003fe0100 */
[----:B------:R-:W-:Y:S01]  /*10800*/  IMAD.MOV.U32 R12, RZ, RZ, R42 ;  /* 0x000000ffff0c7224 */ /* 0x000fe200078e002a */
[----:B------:R-:W-:Y:S02]  /*10810*/  FSEL R44, R38, R45, !P4 ;  /* 0x0000002d262c7208 */ /* 0x000fe40006000000 */
[----:B------:R-:W-:Y:S01]  /*10820*/  FSEL R35, R17, R35, !P4 ;  /* 0x0000002311237208 */ /* 0x000fe20006000000 */
[----:B------:R-:W-:Y:S01]  /*10830*/  IMAD.IADD R17, R20, 0x1, R30 ;  /* 0x0000000114117824 */ /* 0x000fe200078e021e */
[----:B------:R-:W-:-:S02]  /*10840*/  FSEL R45, R39, R47, !P4 ;  /* 0x0000002f272d7208 */ /* 0x000fc40006000000 */
[----:B------:R-:W-:Y:S02]  /*10850*/  SEL R53, R20, R53, !P4 ;  /* 0x0000003514357207 */ /* 0x000fe40006000000 */
[----:B------:R-:W-:Y:S01]  /*10860*/  FSEL R10, R14, R10, !P2 ;  /* 0x0000000a0e0a7208 */ /* 0x000fe20005000000 */
[----:B------:R-:W-:Y:S01]  /*10870*/  IMAD.MOV.U32 R14, RZ, RZ, R40 ;  /* 0x000000ffff0e7224 */ /* 0x000fe200078e0028 */
[----:B------:R-:W-:Y:S01]  /*10880*/  FSEL R11, R15, R11, !P2 ;  /* 0x0000000b0f0b7208 */ /* 0x000fe20005000000 */
[----:B------:R-:W-:Y:S01]  /*10890*/  IMAD.MOV.U32 R15, RZ, RZ, R33 ;  /* 0x000000ffff0f7224 */ /* 0x000fe200078e0021 */
[----:B------:R-:W-:Y:S02]  /*108a0*/  FSEL R8, R28, R8, !P2 ;  /* 0x000000081c087208 */ /* 0x000fe40005000000 */
[----:B------:R-:W-:Y:S02]  /*108b0*/  FSEL R9, R29, R9, !P2 ;  /* 0x000000091d097208 */ /* 0x000fe40005000000 */
[----:B------:R-:W-:-:S02]  /*108c0*/  SEL R19, R31, R16, !P4 ;  /* 0x000000101f137207 */ /* 0x000fc40006000000 */
[----:B0-----:R-:W-:Y:S01]  /*108d0*/  @!P2 VIMNMX R18, PT, PT, R31, R18, PT ;  /* 0x000000121f12a248 */ /* 0x001fe20003fe0100 */
[----:B-12---:R-:W-:Y:S06]  /*108e0*/  @!P3 BRA `(.L_x_1796) ;  /* 0x000000000054b947 */ /* 0x006fec0003800000 */
        /* <DEDUP_REMOVED lines=19> */
[----:B------:R-:W-:Y:S01]  /*10a20*/  IMAD.MOV.U32 R15, RZ, RZ, R45 ;  /* 0x000000ffff0f7224 */ /* 0x000fe200078e002d */
[----:B------:R-:W-:Y:S06]  /*10a30*/  BRA `(.L_x_1797) ;  /* 0x0000003000287947 */ /* 0x000fec0003800000 */
.L_x_1796:
        /* <DEDUP_REMOVED lines=22> */
.L_x_1799:
[----:B------:R-:W-:Y:S05]  /*10ba0*/  BSYNC.RECONVERGENT B0 ;  /* 0x0000000000007941 */ /* 0x000fea0003800200 */
.L_x_1798:
[----:B------:R-:W1:Y:S01]  /*10bb0*/  LDCU UR5, c[0x0][0x370] ;  /* 0x00006e00ff0577ac */ /* 0x000e620008000800 */
[----:B0-----:R-:W-:-:S05]  /*10bc0*/  LOP3.LUT R19, RZ, R36, RZ, 0x33, !PT ;  /* 0x00000024ff137212 */ /* 0x001fca00078e33ff */
[----:B------:R-:W-:Y:S01]  /*10bd0*/  IMAD.IADD R34, R19, 0x1, R34 ;  /* 0x0000000113227824 */ /* 0x000fe200078e0222 */
[----:B-1----:R-:W-:-:S09]  /*10be0*/  UISETP.GT.U32.AND UP0, UPT, UR5, 0x1f3, UPT ;  /* 0x000001f30500788c */ /* 0x002fd2000bf04070 */
[----:B------:R-:W-:Y:S05]  /*10bf0*/  BRA.U UP0, `(.L_x_1800) ;  /* 0x0000000100087547 */ /* 0x000fea000b800000 */
[----:B------:R0:W-:Y:S06]  /*10c00*/  MEMBAR.SC.CTA ;  /* 0x0000000000007992 */ /* 0x0001ec0000000000 */
[----:B0-----:R-:W-:Y:S05]  /*10c10*/  BRA `(.L_x_1801) ;  /* 0x0000000000087947 */ /* 0x001fea0003800000 */
.L_x_1800:
[----:B------:R-:W-:Y:S05]  /*10c20*/  NANOSLEEP 0x1c2 ;  /* 0x000001c20000795d */ /* 0x000fea0003800000 */
[----:B------:R-:W-:Y:S01]  /*10c30*/  NOP ;  /* 0x0000000000007918 */ /* 0x000fe20000000000 */
.L_x_1801:
[----:B------:R-:W0:Y:S02]  /*10c40*/  LDC.64 R20, c[0x0][0x3d0] ;  /* 0x0000f400ff147b82 */ /* 0x000e240000000a00 */
[----:B0-----:R-:W-:-:S07]  /*10c50*/  IMAD.WIDE R20, R34, 0x4, R20 ;  /* 0x0000000422147825 */ /* 0x001fce00078e0214 */
.L_x_1803:
        /* <DEDUP_REMOVED lines=10> */
.L_x_2228:
        /* <DEDUP_REMOVED lines=19> */
[----:B------:R-:W-:Y:S02]  /*10e30*/  PRMT R42, R31, 0x3340, R33 ;  /* 0x000033401f2a7816 */ /* 0x000fe40000000021 */
[--C-:B------:R-:W-:Y:S02]  /*10e40*/  SHF.R.U32.HI R16, RZ, 0x10, R31.reuse ;  /* 0x00000010ff107819 */ /* 0x100fe4000001161f */
[----:B------:R-:W-:-:S02]  /*10e50*/  SHF.R.U32.HI R35, RZ, 0x18, R31 ;  /* 0x00000018ff237819 */ /* 0x000fc4000001161f */
[--C-:B------:R-:W-:Y:S02]  /*10e60*/  SHF.R.U32.HI R30, RZ, 0x10, R29.reuse ;  /* 0x00000010ff1e7819 */ /* 0x100fe4000001161d */
[--C-:B------:R-:W-:Y:S02]  /*10e70*/  SHF.R.U32.HI R33, RZ, 0x18, R29.reuse ;  /* 0x00000018ff217819 */ /* 0x100fe4000001161d */
[----:B------:R-:W-:Y:S02]  /*10e80*/  PRMT R36, R39, 0x3340, R36 ;  /* 0x0000334027247816 */ /* 0x000fe40000000024 */
[----:B------:R-:W-:Y:S02]  /*10e90*/  SHF.R.U32.HI R31, RZ, 0x8, R29 ;  /* 0x00000008ff1f7819 */ /* 0x000fe4000001161d */
[----:B------:R-:W-:Y:S02]  /*10ea0*/  PRMT R33, R30, 0x3340, R33 ;  /* 0x000033401e217816 */ /* 0x000fe40000000021 */
[----:B------:R-:W-:-:S02]  /*10eb0*/  PRMT R36, R19, 0x5410, R36 ;  /* 0x0000541013247816 */ /* 0x000fc40000000024 */
[----:B------:R-:W-:Y:S02]  /*10ec0*/  PRMT R30, R29, 0x3340, R31 ;  /* 0x000033401d1e7816 */ /* 0x000fe4000000001f */
[--C-:B---3--:R-:W-:Y:S02]  /*10ed0*/  SHF.R.U64 R19, R26, 0x8, R27.reuse ;  /* 0x000000081a137819 */ /* 0x108fe4000000121b */
[----:B------:R-:W-:Y:S02]  /*10ee0*/  SHF.R.U32.HI R29, RZ, 0x8, R27 ;  /* 0x00000008ff1d7819 */ /* 0x000fe4000001161b */
[----:B------:R-:W-:Y:S01]  /*10ef0*/  PRMT R35, R16, 0x3340, R35 ;  /* 0x0000334010237816 */ /* 0x000fe20000000023 */
[----:B------:R-:W-:Y:S01]  /*10f00*/  IMAD.MOV.U32 R16, RZ, RZ, R28 ;  /* 0x000000ffff107224 */ /* 0x000fe200078e001c */
[----:B------:R-:W-:Y:S02]  /*10f10*/  PRMT R33, R30, 0x5410, R33 ;  /* 0x000054101e217816 */ /* 0x000fe40000000021 */
[----:B------:R-:W-:-:S02]  /*10f20*/  SHF.R.U64 R31, R26, 0x10, R27 ;  /* 0x000000101a1f7819 */ /* 0x000fc4000000121b */
[C---:B------:R-:W-:Y:S02]  /*10f30*/  SHF.R.U64 R58, R26.reuse, 0x18, R27 ;  /* 0x000000181a3a7819 */ /* 0x040fe4000000121b */
        /* <DEDUP_REMOVED lines=15> */
[----:B0-----:R-:W-:Y:S06]  /*11030*/  BRA `(.L_x_1806) ;  /* 0x0000000000a87947 */ /* 0x001fec0003800000 */
.L_x_1805:
        /* <DEDUP_REMOVED lines=41> */
[----:B0-----:R-:W-:-:S07]  /*112d0*/  PRMT R59, R26, 0x5410, R59 ;  /* 0x000054101a3b7816 */ /* 0x001fce000000003b */
.L_x_1806:
[----:B------:R-:W-:Y:S05]  /*112e0*/  BSYNC.RECONVERGENT B0 ;  /* 0x0000000000007941 */ /* 0x000fea0003800200 */
.L_x_1804:
        /* <DEDUP_REMOVED lines=9> */
.L_x_2232:
[----:B------:R-:W-:-:S03]  /*11380*/  UMOV UR5, 0xffffffff ;  /* 0xffffffff00057882 */ /* 0x000fc60000000000 */
[----:B------:R-:W-:Y:S05]  /*11390*/  BRA.DIV UR5, `(.L_x_1808) ;  /* 0x0000007a05947947 */ /* 0x000fea000b800000 */
.L_x_2235:
[----:B------:R-:W-:-:S03]  /*113a0*/  UMOV UR5, 0xffffffff ;  /* 0xffffffff00057882 */ /* 0x000fc60000000000 */
[----:B------:R-:W-:Y:S05]  /*113b0*/  BRA.DIV UR5, `(.L_x_1809) ;  /* 0x0000007a05b07947 */ /* 0x000fea000b800000 */
.L_x_2238:
[----:B------:R-:W-:-:S03]  /*113c0*/  UMOV UR5, 0xffffffff ;  /* 0xffffffff00057882 */ /* 0x000fc60000000000 */
[----:B------:R-:W-:Y:S05]  /*113d0*/  BRA.DIV UR5, `(.L_x_1810) ;  /* 0x0000007a05cc7947 */ /* 0x000fea000b800000 */
.L_x_2241:
[----:B------:R-:W-:-:S03]  /*113e0*/  UMOV UR5, 0xffffffff ;  /* 0xffffffff00057882 */ /* 0x000fc60000000000 */
[----:B------:R-:W-:Y:S05]  /*113f0*/  BRA.DIV UR5, `(.L_x_1811) ;  /* 0x0000007a05e87947 */ /* 0x000fea000b800000 */
[----:B-----5:R2:W3:Y:S04]  /*11400*/  SHFL.DOWN PT, R28, R20, 0x1, R41 ;  /* 0x08200000141c7989 */ /* 0x0204e800000e0029 */
[----:B------:R2:W4:Y:S04]  /*11410*/  SHFL.DOWN PT, R29, R21, 0x1, R41 ;  /* 0x08200000151d7989 */ /* 0x00052800000e0029 */
[----:B------:R2:W0:Y:S04]  /*11420*/  SHFL.DOWN PT, R26, R22, 0x1, R41 ;  /* 0x08200000161a7989 */ /* 0x00042800000e0029 */
[----:B------:R2:W0:Y:S04]  /*11430*/  SHFL.DOWN PT, R27, R23, 0x1, R41 ;  /* 0x08200000171b7989 */ /* 0x00042800000e0029 */
[----:B------:R2:W0:Y:S02]  /*11440*/  SHFL.DOWN PT, R31, R24, 0x1, R41 ;  /* 0x08200000181f7989 */ /* 0x00042400000e0029 */
.L_x_2248:
[----:B------:R-:W-:Y:S01]  /*11450*/  UMOV UR5, 0xffffffff ;  /* 0xffffffff00057882 */ /* 0x000fe20000000000 */
[----:B------:R-:W-:Y:S02]  /*11460*/  ISETP.GE.AND P2, PT, R37, R41, PT ;  /* 0x000000292500720c */ /* 0x000fe40003f46270 */
[----:B------:R-:W-:Y:S11]  /*11470*/  BRA.DIV UR5, `(.L_x_1812) ;  /* 0x0000007e05487947 */ /* 0x000ff6000b800000 */
.L_x_2251:
[----:B------:R-:W-:-:S03]  /*11480*/  UMOV UR5, 0xffffffff ;  /* 0xffffffff00057882 */ /* 0x000fc60000000000 */
[----:B------:R-:W-:Y:S05]  /*11490*/  BRA.DIV UR5, `(.L_x_1813) ;  /* 0x0000007e05647947 */ /* 0x000fea000b800000 */
.L_x_2254:
[----:B------:R-:W-:-:S03]  /*114a0*/  UMOV UR5, 0xffffffff ;  /* 0xffffffff00057882 */ /* 0x000fc60000000000 */
[----:B------:R-:W-:Y:S05]  /*114b0*/  BRA.DIV UR5, `(.L_x_1814) ;  /* 0x0000007e05807947 */ /* 0x000fea000b800000 */
.L_x_2257:
        /* <DEDUP_REMOVED lines=11> */
.L_x_1816:
[----:B------:R-:W-:Y:S05]  /*11570*/  BSYNC.RECONVERGENT B0 ;  /* 0x0000000000007941 */ /* 0x000fea0003800200 */
.L_x_1815:
[----:B------:R-:W-:-:S03]  /*11580*/  UMOV UR5, 0xffffffff ;  /* 0xffffffff00057882 */ /* 0x000fc60000000000 */
[----:B------:R-:W-:Y:S05]  /*11590*/  BRA.DIV UR5, `(.L_x_1817) ;  /* 0x0000007e056c7947 */ /* 0x000fea000b800000 */
[----:B-1----:R1:W0:Y:S02]  /*115a0*/  SHFL.DOWN PT, R25, R16, 0x2, R41 ;  /* 0x0840000010197989 */ /* 0x00222400000e0029 */
.L_x_2260:
[----:B------:R-:W-:-:S03]  /*115b0*/  UMOV UR5, 0xffffffff ;  /* 0xffffffff00057882 */ /* 0x000fc60000000000 */
[----:B------:R-:W-:Y:S05]  /*115c0*/  BRA.DIV UR5, `(.L_x_1818) ;  /* 0x0000007e05887947 */ /* 0x000fea000b800000 */
.L_x_2263:
[----:B------:R-:W-:-:S03]  /*115d0*/  UMOV UR5, 0xffffffff ;  /* 0xffffffff00057882 */ /* 0x000fc60000000000 */
[----:B------:R-:W-:Y:S05]  /*115e0*/  BRA.DIV UR5, `(.L_x_1819) ;  /* 0x0000007e05a47947 */ /* 0x000fea000b800000 */
.L_x_2266:
[----:B------:R-:W-:-:S03]  /*115f0*/  UMOV UR5, 0xffffffff ;  /* 0xffffffff00057882 */ /* 0x000fc60000000000 */
[----:B------:R-:W-:Y:S05]  /*11600*/  BRA.DIV UR5, `(.L_x_1820) ;  /* 0x0000007e05c07947 */ /* 0x000fea000b800000 */
.L_x_2269:
[----:B------:R-:W-:-:S03]  /*11610*/  UMOV UR5, 0xffffffff ;  /* 0xffffffff00057882 */ /* 0x000fc60000000000 */
[----:B------:R-:W-:Y:S05]  /*11620*/  BRA.DIV UR5, `(.L_x_1821) ;  /* 0x0000007e05dc7947 */ /* 0x000fea000b800000 */
[----:B---3--:R3:W1:Y:S04]  /*11630*/  SHFL.DOWN PT, R28, R20, 0x2, R41 ;  /* 0x08400000141c7989 */ /* 0x00866800000e0029 */
[----:B----4-:R3:W4:Y:S04]  /*11640*/  SHFL.DOWN PT, R29, R21, 0x2, R41 ;  /* 0x08400000151d7989 */ /* 0x01072800000e0029 */
[----:B0-----:R3:W0:Y:S04]  /*11650*/  SHFL.DOWN PT, R26, R22, 0x2, R41 ;  /* 0x08400000161a7989 */ /* 0x00162800000e0029 */
[----:B------:R3:W0:Y:S04]  /*11660*/  SHFL.DOWN PT, R27, R23, 0x2, R41 ;  /* 0x08400000171b7989 */ /* 0x00062800000e0029 */
[----:B------:R3:W0:Y:S02]  /*11670*/  SHFL.DOWN PT, R31, R24, 0x2, R41 ;  /* 0x08400000181f7989 */ /* 0x00062400000e0029 */
.L_x_2276:
[----:B------:R-:W-:Y:S01]  /*11680*/  VIADD R30, R37, 0x2 ;  /* 0x00000002251e7836 */ /* 0x000fe20000000000 */
[----:B------:R-:W-:-:S04]  /*11690*/  UMOV UR5, 0xffffffff ;  /* 0xffffffff00057882 */ /* 0x000fc80000000000 */
[----:B------:R-:W-:Y:S01]  /*116a0*/  ISETP.GT.AND P2, PT, R30, R41, PT ;  /* 0x000000291e00720c */ /* 0x000fe20003f44270 */
[----:B------:R-:W-:-:S12]  /*116b0*/  BRA.DIV UR5, `(.L_x_1822) ;  /* 0x0000008205387947 */ /* 0x000fd8000b800000 */
.L_x_2279:
[----:B------:R-:W-:-:S03]  /*116c0*/  UMOV UR5, 0xffffffff ;  /* 0xffffffff00057882 */ /* 0x000fc60000000000 */
[----:B------:R-:W-:Y:S05]  /*116d0*/  BRA.DIV UR5, `(.L_x_1823) ;  /* 0x0000008205547947 */ /* 0x000fea000b800000 */
.L_x_2282:
[----:B------:R-:W-:-:S03]  /*116e0*/  UMOV UR5, 0xffffffff ;  /* 0xffffffff00057882 */ /* 0x000fc60000000000 */
[----:B------:R-:W-:Y:S05]  /*116f0*/  BRA.DIV UR5, `(.L_x_1824) ;  /* 0x0000008205707947 */ /* 0x000fea000b800000 */
.L_x_2285:
        /* <DEDUP_REMOVED lines=11> */
.L_x_1826:
[----:B------:R-:W-:Y:S05]  /*117b0*/  BSYNC.RECONVERGENT B0 ;  /* 0x0000000000007941 */ /* 0x000fea0003800200 */
.L_x_1825:
[----:B------:R-:W-:-:S03]  /*117c0*/  UMOV UR5, 0xffffffff ;  /* 0xffffffff00057882 */ /* 0x000fc60000000000 */
[----:B------:R-:W-:Y:S05]  /*117d0*/  BRA.DIV UR5, `(.L_x_1827) ;  /* 0x00000082055c7947 */ /* 0x000fea000b800000 */
[----:B------:R0:W0:Y:S02]  /*117e0*/  SHFL.DOWN PT, R25, R16, 0x4, R41 ;  /* 0x0880000010197989 */ /* 0x00002400000e0029 */
.L_x_2288:
[----:B------:R-:W-:-:S03]  /*117f0*/  UMOV UR5, 0xffffffff ;  /* 0xffffffff00057882 */ /* 0x000fc60000000000 */
[----:B------:R-:W-:Y:S05]  /*11800*/  BRA.DIV UR5, `(.L_x_1828) ;  /* 0x0000008205787947 */ /* 0x000fea000b800000 */
.L_x_2291:
[----:B------:R-:W-:-:S03]  /*11810*/  UMOV UR5, 0xffffffff ;  /* 0xffffffff00057882 */ /* 0x000fc60000000000 */
[----:B------:R-:W-:Y:S05]  /*11820*/  BRA.DIV UR5, `(.L_x_1829) ;  /* 0x0000008205947947 */ /* 0x000fea000b800000 */
.L_x_2294:
[----:B------:R-:W-:-:S03]  /*11830*/  UMOV UR5, 0xffffffff ;  /* 0xffffffff00057882 */ /* 0x000fc60000000000 */
[----:B------:R-:W-:Y:S05]  /*11840*/  BRA.DIV UR5, `(.L_x_1830) ;  /* 0x0000008205b07947 */ /* 0x000fea000b800000 */
.L_x_2297:
[----:B------:R-:W-:-:S03]  /*11850*/  UMOV UR5, 0xffffffff ;  /* 0xffffffff00057882 */ /* 0x000fc60000000000 */
[----:B------:R-:W-:Y:S05]  /*11860*/  BRA.DIV UR5, `(.L_x_1831) ;  /* 0x0000008205cc7947 */ /* 0x000fea000b800000 */
[----:B-1----:R1:W1:Y:S04]  /*11870*/  SHFL.DOWN PT, R28, R20, 0x4, R41 ;  /* 0x08800000141c7989 */ /* 0x00226800000e0029 */
[----:B----4-:R4:W1:Y:S04]  /*11880*/  SHFL.DOWN PT, R29, R21, 0x4, R41 ;  /* 0x08800000151d7989 */ /* 0x01086800000e0029 */
[----:B0-----:R4:W0:Y:S04]  /*11890*/  SHFL.DOWN PT, R26, R22, 0x4, R41 ;  /* 0x08800000161a7989 */ /* 0x00182800000e0029 */
[----:B------:R4:W0:Y:S04]  /*118a0*/  SHFL.DOWN PT, R27, R23, 0x4, R41 ;  /* 0x08800000171b7989 */ /* 0x00082800000e0029 */
[----:B------:R4:W0:Y:S02]  /*118b0*/  SHFL.DOWN PT, R31, R24, 0x4, R41 ;  /* 0x08800000181f7989 */ /* 0x00082400000e0029 */
.L_x_2304:
[----:B------:R-:W-:Y:S01]  /*118c0*/  VIADD R30, R37, 0x4 ;  /* 0x00000004251e7836 */ /* 0x000fe20000000000 */
[----:B------:R-:W-:-:S04]  /*118d0*/  UMOV UR5, 0xffffffff ;  /* 0xffffffff00057882 */ /* 0x000fc80000000000 */
[----:B------:R-:W-:Y:S01]  /*118e0*/  ISETP.GT.AND P2, PT, R30, R41, PT ;  /* 0x000000291e00720c */ /* 0x000fe20003f44270 */
[----:B------:R-:W-:-:S12]  /*118f0*/  BRA.DIV UR5, `(.L_x_1832) ;  /* 0x0000008605287947 */ /* 0x000fd8000b800000 */
.L_x_2307:
[----:B------:R-:W-:-:S03]  /*11900*/  UMOV UR5, 0xffffffff ;  /* 0xffffffff00057882 */ /* 0x000fc60000000000 */
[----:B------:R-:W-:Y:S05]  /*11910*/  BRA.DIV UR5, `(.L_x_1833) ;  /* 0x0000008605447947 */ /* 0x000fea000b800000 */
.L_x_2310:
[----:B------:R-:W-:-:S03]  /*11920*/  UMOV UR5, 0xffffffff ;  /* 0xffffffff00057882 */ /* 0x000fc60000000000 */
[----:B------:R-:W-:Y:S05]  /*11930*/  BRA.DIV UR5, `(.L_x_1834) ;  /* 0x0000008605607947 */ /* 0x000fea000b800000 */
.L_x_2313:
        /* <DEDUP_REMOVED lines=11> */
.L_x_1836:
[----:B------:R-:W-:Y:S05]  /*119f0*/  BSYNC.RECONVERGENT B0 ;  /* 0x0000000000007941 */ /* 0x000fea0003800200 */
.L_x_1835:
[----:B------:R-:W-:-:S03]  /*11a00*/  UMOV UR5, 0xffffffff ;  /* 0xffffffff00057882 */ /* 0x000fc60000000000 */
[----:B------:R-:W-:Y:S05]  /*11a10*/  BRA.DIV UR5, `(.L_x_1837) ;  /* 0x00000086054c7947 */ /* 0x000fea000b800000 */
[----:B------:R0:W0:Y:S02]  /*11a20*/  SHFL.DOWN PT, R25, R16, 0x8, R41 ;  /* 0x0900000010197989 */ /* 0x00002400000e0029 */
.L_x_2316:
[----:B------:R-:W-:-:S03]  /*11a30*/  UMOV UR5, 0xffffffff ;  /* 0xffffffff00057882 */ /* 0x000fc60000000000 */
[----:B------:R-:W-:Y:S05]  /*11a40*/  BRA.DIV UR5, `(.L_x_1838) ;  /* 0x0000008605687947 */ /* 0x000fea000b800000 */
.L_x_2319:
[----:B------:R-:W-:-:S03]  /*11a50*/  UMOV UR5, 0xffffffff ;  /* 0xffffffff00057882 */ /* 0x000fc60000000000 */
[----:B------:R-:W-:Y:S05]  /*11a60*/  BRA.DIV UR5, `(.L_x_1839) ;  /* 0x0000008605847947 */ /* 0x000fea000b800000 */
.L_x_2322:
[----:B------:R-:W-:-:S03]  /*11a70*/  UMOV UR5, 0xffffffff ;  /* 0xffffffff00057882 */ /* 0x000fc60000000000 */
[----:B------:R-:W-:Y:S05]  /*11a80*/  BRA.DIV UR5, `(.L_x_1840) ;  /* 0x0000008605a07947 */ /* 0x000fea000b800000 */
.L_x_2325:
[----:B------:R-:W-:-:S03]  /*11a90*/  UMOV UR5, 0xffffffff ;  /* 0xffffffff00057882 */ /* 0x000fc60000000000 */
[----:B------:R-:W-:Y:S05]  /*11aa0*/  BRA.DIV UR5, `(.L_x_1841) ;  /* 0x0000008605bc7947 */ /* 0x000fea000b800000 */
[----:B-1----:R1:W1:Y:S04]  /*11ab0*/  SHFL.DOWN PT, R28, R20, 0x8, R41 ;  /* 0x09000000141c7989 */ /* 0x00226800000e0029 */
[----:B------:R1:W1:Y:S04]  /*11ac0*/  SHFL.DOWN PT, R29, R21, 0x8, R41 ;  /* 0x09000000151d7989 */ /* 0x00026800000e0029 */
[----:B0-----:R0:W0:Y:S04]  /*11ad0*/  SHFL.DOWN PT, R26, R22, 0x8, R41 ;  /* 0x09000000161a7989 */ /* 0x00102800000e0029 */
[----:B------:R0:W0:Y:S04]  /*11ae0*/  SHFL.DOWN PT, R27, R23, 0x8, R41 ;  /* 0x09000000171b7989 */ /* 0x00002800000e0029 */
[----:B------:R0:W0:Y:S02]  /*11af0*/  SHFL.DOWN PT, R31, R24, 0x8, R41 ;  /* 0x09000000181f7989 */ /* 0x00002400000e0029 */
.L_x_2332:
[----:B------:R-:W-:Y:S01]  /*11b00*/  VIADD R30, R37, 0x8 ;  /* 0x00000008251e7836 */ /* 0x000fe20000000000 */
[----:B------:R-:W-:-:S04]  /*11b10*/  UMOV UR5, 0xffffffff ;  /* 0xffffffff00057882 */ /* 0x000fc80000000000 */
[----:B------:R-:W-:Y:S01]  /*11b20*/  ISETP.GT.AND P2, PT, R30, R41, PT ;  /* 0x000000291e00720c */ /* 0x000fe20003f44270 */
[----:B------:R-:W-:-:S12]  /*11b30*/  BRA.DIV UR5, `(.L_x_1842) ;  /* 0x0000008a05187947 */ /* 0x000fd8000b800000 */
.L_x_2335:
[----:B------:R-:W-:-:S03]  /*11b40*/  UMOV UR5, 0xffffffff ;  /* 0xffffffff00057882 */ /* 0x000fc60000000000 */
[----:B------:R-:W-:Y:S05]  /*11b50*/  BRA.DIV UR5, `(.L_x_1843) ;  /* 0x0000008a05347947 */ /* 0x000fea000b800000 */
.L_x_2338:
[----:B------:R-:W-:-:S03]  /*11b60*/  UMOV UR5, 0xffffffff ;  /* 0xffffffff00057882 */ /* 0x000fc60000000000 */
[----:B------:R-:W-:Y:S05]  /*11b70*/  BRA.DIV UR5, `(.L_x_1844) ;  /* 0x0000008a05507947 */ /* 0x000fea000b800000 */
.L_x_2341:
        /* <DEDUP_REMOVED lines=11> */
.L_x_1846:
[----:B------:R-:W-:Y:S05]  /*11c30*/  BSYNC.RECONVERGENT B0 ;  /* 0x0000000000007941 */ /* 0x000fea0003800200 */
.L_x_1845:
[----:B------:R-:W-:-:S03]  /*11c40*/  UMOV UR5, 0xffffffff ;  /* 0xffffffff00057882 */ /* 0x000fc60000000000 */
[----:B------:R-:W-:Y:S05]  /*11c50*/  BRA.DIV UR5, `(.L_x_1847) ;  /* 0x0000008a053c7947 */ /* 0x000fea000b800000 */
[----:B------:R0:W0:Y:S02]  /*11c60*/  SHFL.DOWN PT, R25, R16, 0x10, R41 ;  /* 0x0a00000010197989 */ /* 0x00002400000e0029 */
.L_x_2344:
[----:B------:R-:W-:-:S03]  /*11c70*/  UMOV UR5, 0xffffffff ;  /* 0xffffffff00057882 */ /* 0x000fc60000000000 */
[----:B------:R-:W-:Y:S05]  /*11c80*/  BRA.DIV UR5, `(.L_x_1848) ;  /* 0x0000008a05587947 */ /* 0x000fea000b800000 */
.L_x_2347:
[----:B------:R-:W-:-:S03]  /*11c90*/  UMOV UR5, 0xffffffff ;  /* 0xffffffff00057882 */ /* 0x000fc60000000000 */
[----:B------:R-:W-:Y:S05]  /*11ca0*/  BRA.DIV UR5, `(.L_x_1849) ;  /* 0x0000008a05747947 */ /* 0x000fea000b800000 */
.L_x_2350:
[----:B------:R-:W-:-:S03]  /*11cb0*/  UMOV UR5, 0xffffffff ;  /* 0xffffffff00057882 */ /* 0x000fc60000000000 */
[----:B------:R-:W-:Y:S05]  /*11cc0*/  BRA.DIV UR5, `(.L_x_1850) ;  /* 0x0000008a05907947 */ /* 0x000fea000b800000 */
.L_x_2353:
[----:B------:R-:W-:-:S03]  /*11cd0*/  UMOV UR5, 0xffffffff ;  /* 0xffffffff00057882 */ /* 0x000fc60000000000 */
[----:B------:R-:W-:Y:S05]  /*11ce0*/  BRA.DIV UR5, `(.L_x_1851) ;  /* 0x0000008a05ac7947 */ /* 0x000fea000b800000 */
[----:B-1----:R1:W1:Y:S04]  /*11cf0*/  SHFL.DOWN PT, R28, R20, 0x10, R41 ;  /* 0x0a000000141c7989 */ /* 0x00226800000e0029 */
[----:B------:R1:W1:Y:S04]  /*11d00*/  SHFL.DOWN PT, R29, R21, 0x10, R41 ;  /* 0x0a000000151d7989 */ /* 0x00026800000e0029 */
[----:B0-----:R0:W0:Y:S04]  /*11d10*/  SHFL.DOWN PT, R26, R22, 0x10, R41 ;  /* 0x0a000000161a7989 */ /* 0x00102800000e0029 */
[----:B------:R0:W0:Y:S04]  /*11d20*/  SHFL.DOWN PT, R27, R23, 0x10, R41 ;  /* 0x0a000000171b7989 */ /* 0x00002800000e0029 */
[----:B------:R0:W0:Y:S02]  /*11d30*/  SHFL.DOWN PT, R31, R24, 0x10, R41 ;  /* 0x0a000000181f7989 */ /* 0x00002400000e0029 */
.L_x_2360:
[----:B------:R-:W-:Y:S01]  /*11d40*/  VIADD R30, R37, 0x10 ;  /* 0x00000010251e7836 */ /* 0x000fe20000000000 */
[----:B------:R-:W-:Y:S01]  /*11d50*/  UMOV UR5, 0xffffffff ;  /* 0xffffffff00057882 */ /* 0x000fe20000000000 */
[----:B------:R-:W-:Y:S02]  /*11d60*/  ISETP.NE.AND P2, PT, R38, 0x65, PT ;  /* 0x000000652600780c */ /* 0x000fe40003f45270 */
[----:B------:R-:W-:Y:S02]  /*11d70*/  SHF.R.U32.HI R56, RZ, 0x8, R33 ;  /* 0x00000008ff387819 */ /* 0x000fe40000011621 */
[----:B------:R-:W-:Y:S01]  /*11d80*/  ISETP.GT.AND P4, PT, R30, R41, PT ;  /* 0x000000291e00720c */ /* 0x000fe20003f84270 */
[----:B------:R-:W-:-:S12]  /*11d90*/  BRA.DIV UR5, `(.L_x_1852) ;  /* 0x0000008e05007947 */ /* 0x000fd8000b800000 */
.L_x_2363:
[----:B------:R-:W-:-:S03]  /*11da0*/  UMOV UR5, 0xffffffff ;  /* 0xffffffff00057882 */ /* 0x000fc60000000000 */
[----:B------:R-:W-:Y:S05]  /*11db0*/  BRA.DIV UR5, `(.L_x_1853) ;  /* 0x0000008e051c7947 */ /* 0x000fea000b800000 */
.L_x_2366:
[----:B------:R-:W-:-:S03]  /*11dc0*/  UMOV UR5, 0xffffffff ;  /* 0xffffffff00057882 */ /* 0x000fc60000000000 */
[----:B------:R-:W-:Y:S05]  /*11dd0*/  BRA.DIV UR5, `(.L_x_1854) ;  /* 0x0000008e05387947 */ /* 0x000fea000b800000 */
.L_x_2369:
        /* <DEDUP_REMOVED lines=11> */
.L_x_1856:
[----:B------:R-:W-:Y:S05]  /*11e90*/  BSYNC.RECONVERGENT B0 ;  /* 0x0000000000007941 */ /* 0x000fea0003800200 */
.L_x_1855:
        /* <DEDUP_REMOVED lines=14> */
.L_x_2372:
[----:B------:R-:W-:Y:S05]  /*11f80*/  @!P2 BRA `(.L_x_1858) ;  /* 0x0000001000e8a947 */ /* 0x000fea0003800000 */
.L_x_1915:
[----:B0-----:R-:W2:Y:S01]  /*11f90*/  LDC.64 R26, c[0x0][0x3d0] ;  /* 0x0000f400ff1a7b82 */ /* 0x001ea20000000a00 */
[----:B------:R-:W-:Y:S05]  /*11fa0*/  YIELD ;  /* 0x0000000000007946 */ /* 0x000fea0003800000 */
[----:B------:R-:W-:Y:S02]  /*11fb0*/  IMAD.MOV.U32 R60, RZ, RZ, R24 ;  /* 0x000000ffff3c7224 */ /* 0x000fe400078e0018 */
[----:B--234-:R-:W-:-:S07]  /*11fc0*/  IMAD.WIDE R24, R34, 0x4, R26 ;  /* 0x0000000422187825 */ /* 0x01cfce00078e021a */
.L_x_1860:
        /* <DEDUP_REMOVED lines=10> */
.L_x_2375:
        /* <DEDUP_REMOVED lines=12> */
[----:B------:R-:W3:Y:S04]  /*12130*/  LD.E.128.STRONG.GPU R44, desc[UR8][R62.64+0x20] ;  /* 0x000020083e2c7980 */ /* 0x000ee8000c10fd00 */
[----:B------:R0:W5:Y:S01]  /*12140*/  LD.E.128.STRONG.GPU R24, desc[UR8][R62.64+0x10] ;  /* 0x000010083e187980 */ /* 0x000162000c10fd00 */
[--C-:B--2---:R-:W-:Y:S02]  /*12150*/  SHF.R.U64 R69, R30, 0x8, R31.reuse ;  /* 0x000000081e457819 */ /* 0x104fe4000000121f */
[----:B------:R-:W-:-:S02]  /*12160*/  SHF.R.U32.HI R41, RZ, 0x8, R31 ;  /* 0x00000008ff297819 */ /* 0x000fc4000001161f */
[C-C-:B------:R-:W-:Y:S02]  /*12170*/  SHF.R.U64 R67, R30.reuse, 0x10, R31.reuse ;  /* 0x000000101e437819 */ /* 0x140fe4000000121f */
[C---:B------:R-:W-:Y:S02]  /*12180*/  SHF.R.U64 R64, R30.reuse, 0x18, R31 ;  /* 0x000000181e407819 */ /* 0x040fe4000000121f */
[----:B------:R-:W-:Y:S02]  /*12190*/  PRMT R42, R30, 0x3340, R69 ;  /* 0x000033401e2a7816 */ /* 0x000fe40000000045 */
[----:B------:R-:W-:Y:S02]  /*121a0*/  SHF.R.U32.HI R65, RZ, 0x10, R31 ;  /* 0x00000010ff417819 */ /* 0x000fe4000001161f */
[----:B------:R-:W-:Y:S02]  /*121b0*/  PRMT R41, R31, 0x3340, R41 ;  /* 0x000033401f297816 */ /* 0x000fe40000000029 */
[----:B------:R-:W-:-:S02]  /*121c0*/  SHF.R.U32.HI R30, RZ, 0x18, R31 ;  /* 0x00000018ff1e7819 */ /* 0x000fc4000001161f */
[----:B------:R-:W-:Y:S02]  /*121d0*/  PRMT R31, R67, 0x3340, R64 ;  /* 0x00003340431f7816 */ /* 0x000fe40000000040 */
[--C-:B------:R-:W-:Y:S02]  /*121e0*/  SHF.R.U32.HI R64, RZ, 0x10, R29.reuse ;  /* 0x00000010ff407819 */ /* 0x100fe4000001161d */
[--C-:B0-----:R-:W-:Y:S02]  /*121f0*/  SHF.R.U32.HI R63, RZ, 0x18, R29.reuse ;  /* 0x00000018ff3f7819 */ /* 0x101fe4000001161d */
[----:B------:R-:W-:Y:S02]  /*12200*/  SHF.R.U32.HI R67, RZ, 0x8, R29 ;  /* 0x00000008ff437819 */ /* 0x000fe4000001161d */
[----:B------:R-:W-:Y:S01]  /*12210*/  PRMT R62, R65, 0x3340, R30 ;  /* 0x00003340413e7816 */ /* 0x000fe2000000001e */
[----:B------:R-:W-:Y:S01]  /*12220*/  IMAD.MOV.U32 R30, RZ, RZ, R28 ;  /* 0x000000ffff1e7224 */ /* 0x000fe200078e001c */
[----:B------:R-:W-:-:S02]  /*12230*/  PRMT R63, R64, 0x3340, R63 ;  /* 0x00003340403f7816 */ /* 0x000fc4000000003f */
[----:B------:R-:W-:Y:S01]  /*12240*/  PRMT R64, R29, 0x3340, R67 ;  /* 0x000033401d407816 */ /* 0x000fe20000000043 */
[----:B---3--:R-:W-:Y:S01]  /*12250*/  IMAD.MOV.U32 R67, RZ, RZ, R44 ;  /* 0x000000ffff437224 */ /* 0x008fe200078e002c */
[----:B------:R-:W-:Y:S02]  /*12260*/  PRMT R31, R42, 0x5410, R31 ;  /* 0x000054102a1f7816 */ /* 0x000fe4000000001f */
[----:B------:R-:W-:Y:S02]  /*12270*/  PRMT R62, R41, 0x5410, R62 ;  /* 0x00005410293e7816 */ /* 0x000fe4000000003e */
[--C-:B------:R-:W-:Y:S02]  /*12280*/  SHF.R.U32.HI R29, RZ, 0x8, R47.reuse ;  /* 0x00000008ff1d7819 */ /* 0x100fe4000001162f */
[C-C-:B------:R-:W-:Y:S02]  /*12290*/  SHF.R.U64 R41, R46.reuse, 0x10, R47.reuse ;  /* 0x000000102e297819 */ /* 0x140fe4000000122f */
[----:B------:R-:W-:-:S02]  /*122a0*/  SHF.R.U64 R65, R46, 0x8, R47 ;  /* 0x000000082e417819 */ /* 0x000fc4000000122f */
[----:B------:R-:W-:Y:S02]  /*122b0*/  SHF.R.U64 R42, R46, 0x18, R47 ;  /* 0x000000182e2a7819 */ /* 0x000fe4000000122f */
[----:B------:R-:W-:Y:S02]  /*122c0*/  PRMT R63, R64, 0x5410, R63 ;  /* 0x00005410403f7816 */ /* 0x000fe4000000003f */
[----:B------:R-:W-:Y:S02]  /*122d0*/  PRMT R64, R47, 0x3340, R29 ;  /* 0x000033402f407816 */ /* 0x000fe4000000001d */
[----:B------:R-:W-:Y:S02]  /*122e0*/  SHF.R.U32.HI R28, RZ, 0x10, R47 ;  /* 0x00000010ff1c7819 */ /* 0x000fe4000001162f */
[----:B------:R-:W-:Y:S02]  /*122f0*/  PRMT R65, R46, 0x3340, R65 ;  /* 0x000033402e417816 */ /* 0x000fe40000000041 */
[----:B------:R-:W-:-:S02]  /*12300*/  SHF.R.U32.HI R29, RZ, 0x18, R47 ;  /* 0x00000018ff1d7819 */ /* 0x000fc4000001162f */
[----:B------:R-:W-:Y:S02]  /*12310*/  PRMT R42, R41, 0x3340, R42 ;  /* 0x00003340292a7816 */ /* 0x000fe4000000002a */
[--C-:B------:R-:W-:Y:S02]  /*12320*/  SHF.R.U32.HI R46, RZ, 0x10, R45.reuse ;  /* 0x00000010ff2e7819 */ /* 0x100fe4000001162d */
[--C-:B------:R-:W-:Y:S02]  /*12330*/  SHF.R.U32.HI R47, RZ, 0x18, R45.reuse ;  /* 0x00000018ff2f7819 */ /* 0x100fe4000001162d */
[----:B------:R-:W-:Y:S02]  /*12340*/  SHF.R.U32.HI R41, RZ, 0x8, R45 ;  /* 0x00000008ff297819 */ /* 0x000fe4000001162d */
[----:B------:R-:W-:Y:S02]  /*12350*/  PRMT R29, R28, 0x3340, R29 ;  /* 0x000033401c1d7816 */ /* 0x000fe4000000001d */
[----:B------:R-:W-:-:S02]  /*12360*/  PRMT R47, R46, 0x3340, R47 ;  /* 0x000033402e2f7816 */ /* 0x000fc4000000002f */
[----:B------:R-:W-:Y:S02]  /*12370*/  PRMT R28, R45, 0x3340, R41 ;  /* 0x000033402d1c7816 */ /* 0x000fe40000000029 */
[----:B------:R-:W-:Y:S02]  /*12380*/  PRMT R65, R65, 0x5410, R42 ;  /* 0x0000541041417816 */ /* 0x000fe4000000002a */
[----:B------:R-:W-:Y:S02]  /*12390*/  PRMT R64, R64, 0x5410, R29 ;  /* 0x0000541040407816 */ /* 0x000fe4000000001d */
[----:B------:R-:W-:Y:S01]  /*123a0*/  PRMT R47, R28, 0x5410, R47 ;  /* 0x000054101c2f7816 */ /* 0x000fe2000000002f */
[----:B------:R-:W-:Y:S06]  /*123b0*/  BRA `(.L_x_1863) ;  /* 0x0000000000ac7947 */ /* 0x000fec0003800000 */
.L_x_1862:
        /* <DEDUP_REMOVED lines=42> */
[----:B------:R-:W-:-:S07]  /*12660*/  PRMT R47, R28, 0x5410, R47 ;  /* 0x000054101c2f7816 */ /* 0x000fce000000002f */
.L_x_1863:
[----:B------:R-:W-:Y:S05]  /*12670*/  BSYNC.RECONVERGENT B0 ;  /* 0x0000000000007941 */ /* 0x000fea0003800200 */
.L_x_1861:
[----:B------:R-:W-:-:S03]  /*12680*/  UMOV UR5, 0xffffffff ;  /* 0xffffffff00057882 */ /* 0x000fc60000000000 */
[----:B------:R-:W-:Y:S05]  /*12690*/  BRA.DIV UR5, `(.L_x_1864) ;  /* 0x0000008605687947 */ /* 0x000fea000b800000 */
[----:B------:R-:W-:-:S04]  /*126a0*/  VOTE.ANY R45, PT, !P2 ;  /* 0x00000000002d7806 */ /* 0x000fc800050e0100 */
[----:B------:R-:W-:-:S05]  /*126b0*/  LOP3.LUT R45, R45, 0x80000000, R19, 0xec, !PT ;  /* 0x800000002d2d7812 */ /* 0x000fca00078eec13 */
[----:B-1----:R-:W-:-:S05]  /*126c0*/  VIADD R28, R45, 0xffffffff ;  /* 0xffffffff2d1c7836 */ /* 0x002fca0000000000 */
[----:B------:R-:W-:-:S04]  /*126d0*/  LOP3.LUT R28, R45, R28, RZ, 0xc, !PT ;  /* 0x0000001c2d1c7212 */ /* 0x000fc800078e0cff */
[----:B------:R-:W0:Y:S02]  /*126e0*/  POPC R41, R28 ;  /* 0x0000001c00297309 */ /* 0x000e240000000000 */
[----:B0-----:R0:W1:Y:S02]  /*126f0*/  SHFL.DOWN PT, R71, R30, 0x1, R41 ;  /* 0x082000001e477989 */ /* 0x00106400000e0029 */
.L_x_2379:
[----:B------:R-:W-:-:S03]  /*12700*/  UMOV UR5, 0xffffffff ;  /* 0xffffffff00057882 */ /* 0x000fc60000000000 */
[----:B------:R-:W-:Y:S05]  /*12710*/  BRA.DIV UR5, `(.L_x_1865) ;  /* 0x0000008605947947 */ /* 0x000fea000b800000 */
.L_x_2382:
[----:B------:R-:W-:-:S03]  /*12720*/  UMOV UR5, 0xffffffff ;  /* 0xffffffff00057882 */ /* 0x000fc60000000000 */
[----:B------:R-:W-:Y:S05]  /*12730*/  BRA.DIV UR5, `(.L_x_1866) ;  /* 0x0000008605b07947 */ /* 0x000fea000b800000 */
.L_x_2385:
[----:B------:R-:W-:-:S03]  /*12740*/  UMOV UR5, 0xffffffff ;  /* 0xffffffff00057882 */ /* 0x000fc60000000000 */
[----:B------:R-:W-:Y:S05]  /*12750*/  BRA.DIV UR5, `(.L_x_1867) ;  /* 0x0000008605cc7947 */ /* 0x000fea000b800000 */
.L_x_2388:
[----:B------:R-:W-:-:S03]  /*12760*/  UMOV UR5, 0xffffffff ;  /* 0xffffffff00057882 */ /* 0x000fc60000000000 */
[----:B------:R-:W-:Y:S05]  /*12770*/  BRA.DIV UR5, `(.L_x_1868) ;  /* 0x0000008605e87947 */ /* 0x000fea000b800000 */
[----:B-----5:R2:W3:Y:S04]  /*12780*/  SHFL.DOWN PT, R28, R24, 0x1, R41 ;  /* 0x08200000181c7989 */ /* 0x0204e800000e0029 */
[----:B------:R2:W4:Y:S04]  /*12790*/  SHFL.DOWN PT, R29, R25, 0x1, R41 ;  /* 0x08200000191d7989 */ /* 0x00052800000e0029 */
[----:B------:R2:W0:Y:S04]  /*127a0*/  SHFL.DOWN PT, R72, R26, 0x1, R41 ;  /* 0x082000001a487989 */ /* 0x00042800000e0029 */
[----:B------:R2:W0:Y:S04]  /*127b0*/  SHFL.DOWN PT, R73, R27, 0x1, R41 ;  /* 0x082000001b497989 */ /* 0x00042800000e0029 */
[----:B------:R2:W0:Y:S02]  /*127c0*/  SHFL.DOWN PT, R66, R67, 0x1, R41 ;  /* 0x0820000043427989 */ /* 0x00042400000e0029 */
.L_x_2395:
[----:B------:R-:W-:Y:S01]  /*127d0*/  UMOV UR5, 0xffffffff ;  /* 0xffffffff00057882 */ /* 0x000fe20000000000 */
[----:B------:R-:W-:Y:S02]  /*127e0*/  ISETP.GE.AND P2, PT, R37, R41, PT ;  /* 0x000000292500720c */ /* 0x000fe40003f46270 */
[----:B------:R-:W-:Y:S11]  /*127f0*/  BRA.DIV UR5, `(.L_x_1869) ;  /* 0x0000008a05487947 */ /* 0x000ff6000b800000 */
.L_x_2398:
[----:B------:R-:W-:-:S03]  /*12800*/  UMOV UR5, 0xffffffff ;  /* 0xffffffff00057882 */ /* 0x000fc60000000000 */
[----:B------:R-:W-:Y:S05]  /*12810*/  BRA.DIV UR5, `(.L_x_1870) ;  /* 0x0000008a05647947 */ /* 0x000fea000b800000 */
.L_x_2401:
[----:B------:R-:W-:-:S03]  /*12820*/  UMOV UR5, 0xffffffff ;  /* 0xffffffff00057882 */ /* 0x000fc60000000000 */
[----:B------:R-:W-:Y:S05]  /*12830*/  BRA.DIV UR5, `(.L_x_1871) ;  /* 0x0000008a05807947 */ /* 0x000fea000b800000 */
.L_x_2404:
[----:B------:R-:W-:Y:S01]  /*12840*/  BSSY.RECONVERGENT B0, `(.L_x_1872) ;  /* 0x000000c000007945 */ /* 0x000fe20003800200 */
[----:B------:R-:W-:-:S03]  /*12850*/  IMAD.MOV.U32 R69, RZ, RZ, R30 ;  /* 0x000000ffff457224 */ /* 0x000fc600078e001e */
[----:B------:R-:W-:Y:S05]  /*12860*/  @P2 BRA `(.L_x_1873) ;  /* 0x0000000000242947 */ /* 0x000fea0003800000 */
[C---:B------:R-:W-:Y:S01]  /*12870*/  ISETP.NE.AND P2, PT, R30.reuse, RZ, PT ;  /* 0x000000ff1e00720c */ /* 0x040fe20003f45270 */
[----:B---34-:R-:W-:Y:S01]  /*12880*/  DADD R28, R24, R28 ;  /* 0x00000000181c7229 */ /* 0x018fe2000000001c */
[----:B-1----:R-:W-:Y:S01]  /*12890*/  IMAD.IADD R69, R30, 0x1, R71 ;  /* 0x000000011e457824 */ /* 0x002fe200078e0247 */
[----:B0-----:R-:W-:-:S08]  /*128a0*/  DADD R44, R26, R72 ;  /* 0x000000001a2c7229 */ /* 0x001fd00000000048 */
[----:B--2---:R-:W-:Y:S02]  /*128b0*/  FSEL R24, R28, R24, !P2 ;  /* 0x000000181c187208 */ /* 0x004fe40005000000 */
[----:B------:R-:W-:Y:S02]  /*128c0*/  FSEL R25, R29, R25, !P2 ;  /* 0x000000191d197208 */ /* 0x000fe40005000000 */
[----:B------:R-:W-:Y:S02]  /*128d0*/  @!P2 VIMNMX R67, PT, PT, R67, R66, PT ;  /* 0x000000424343a248 */ /* 0x000fe40003fe0100 */
[----:B------:R-:W-:Y:S02]  /*128e0*/  FSEL R26, R44, R26, !P2 ;  /* 0x0000001a2c1a7208 */ /* 0x000fe40005000000 */
[----:B------:R-:W-:-:S07]  /*128f0*/  FSEL R27, R45, R27, !P2 ;  /* 0x0000001b2d1b7208 */ /* 0x000fce0005000000 */
.L_x_1873:
[----:B------:R-:W-:Y:S05]  /*12900*/  BSYNC.RECONVERGENT B0 ;  /* 0x0000000000007941 */ /* 0x000fea0003800200 */
.L_x_1872:
[----:B------:R-:W-:-:S03]  /*12910*/  UMOV UR5, 0xffffffff ;  /* 0xffffffff00057882 */ /* 0x000fc60000000000 */
[----:B------:R-:W-:Y:S05]  /*12920*/  BRA.DIV UR5, `(.L_x_1874) ;  /* 0x0000008a05687947 */ /* 0x000fea000b800000 */
[----:B0-----:R0:W0:Y:S02]  /*12930*/  SHFL.DOWN PT, R66, R69, 0x2, R41 ;  /* 0x0840000045427989 */ /* 0x00102400000e0029 */
.L_x_2407:
[----:B------:R-:W-:-:S03]  /*12940*/  UMOV UR5, 0xffffffff ;  /* 0xffffffff00057882 */ /* 0x000fc60000000000 */
[----:B------:R-:W-:Y:S05]  /*12950*/  BRA.DIV UR5, `(.L_x_1875) ;  /* 0x0000008a05847947 */ /* 0x000fea000b800000 */
.L_x_2410:
[----:B------:R-:W-:-:S03]  /*12960*/  UMOV UR5, 0xffffffff ;  /* 0xffffffff00057882 */ /* 0x000fc60000000000 */
[----:B------:R-:W-:Y:S05]  /*12970*/  BRA.DIV UR5, `(.L_x_1876) ;  /* 0x0000008a05a07947 */ /* 0x000fea000b800000 */
.L_x_2413:
[----:B------:R-:W-:-:S03]  /*12980*/  UMOV UR5, 0xffffffff ;  /* 0xffffffff00057882 */ /* 0x000fc60000000000 */
[----:B------:R-:W-:Y:S05]  /*12990*/  BRA.DIV UR5, `(.L_x_1877) ;  /* 0x0000008a05bc7947 */ /* 0x000fea000b800000 */
.L_x_2416:
[----:B------:R-:W-:-:S03]  /*129a0*/  UMOV UR5, 0xffffffff ;  /* 0xffffffff00057882 */ /* 0x000fc60000000000 */
[----:B------:R-:W-:Y:S05]  /*129b0*/  BRA.DIV UR5, `(.L_x_1878) ;  /* 0x0000008a05d87947 */ /* 0x000fea000b800000 */
[----:B---3--:R3:W0:Y:S04]  /*129c0*/  SHFL.DOWN PT, R28, R24, 0x2, R41 ;  /* 0x08400000181c7989 */ /* 0x00862800000e0029 */
[----:B----4-:R3:W4:Y:S04]  /*129d0*/  SHFL.DOWN PT, R29, R25, 0x2, R41 ;  /* 0x08400000191d7989 */ /* 0x01072800000e0029 */
[----:B------:R3:W0:Y:S04]  /*129e0*/  SHFL.DOWN PT, R70, R26, 0x2, R41 ;  /* 0x084000001a467989 */ /* 0x00062800000e0029 */
[----:B-1----:R3:W1:Y:S04]  /*129f0*/  SHFL.DOWN PT, R71, R27, 0x2, R41 ;  /* 0x084000001b477989 */ /* 0x00266800000e0029 */
[----:B------:R3:W0:Y:S02]  /*12a00*/  SHFL.DOWN PT, R68, R67, 0x2, R41 ;  /* 0x0840000043447989 */ /* 0x00062400000e0029 */
.L_x_2423:
[----:B------:R-:W-:Y:S01]  /*12a10*/  VIADD R42, R37, 0x2 ;  /* 0x00000002252a7836 */ /* 0x000fe20000000000 */
[----:B------:R-:W-:-:S04]  /*12a20*/  UMOV UR5, 0xffffffff ;  /* 0xffffffff00057882 */ /* 0x000fc80000000000 */
[----:B------:R-:W-:Y:S01]  /*12a30*/  ISETP.GT.AND P2, PT, R42, R41, PT ;  /* 0x000000292a00720c */ /* 0x000fe20003f44270 */
[----:B------:R-:W-:-:S12]  /*12a40*/  BRA.DIV UR5, `(.L_x_1879) ;  /* 0x0000008e05347947 */ /* 0x000fd8000b800000 */
.L_x_2426:
[----:B------:R-:W-:-:S03]  /*12a50*/  UMOV UR5, 0xffffffff ;  /* 0xffffffff00057882 */ /* 0x000fc60000000000 */
[----:B------:R-:W-:Y:S05]  /*12a60*/  BRA.DIV UR5, `(.L_x_1880) ;  /* 0x0000008e05507947 */ /* 0x000fea000b800000 */
.L_x_2429:
[----:B------:R-:W-:-:S03]  /*12a70*/  UMOV UR5, 0xffffffff ;  /* 0xffffffff00057882 */ /* 0x000fc60000000000 */
[----:B------:R-:W-:Y:S05]  /*12a80*/  BRA.DIV UR5, `(.L_x_1881) ;  /* 0x0000008e056c7947 */ /* 0x000fea000b800000 */
.L_x_2432:
[----:B------:R-:W-:Y:S04]  /*12a90*/  BSSY.RECONVERGENT B0, `(.L_x_1882) ;  /* 0x000000b000007945 */ /* 0x000fe80003800200 */
[----:B------:R-:W-:Y:S05]  /*12aa0*/  @P2 BRA `(.L_x_1883) ;  /* 0x0000000000242947 */ /* 0x000fea0003800000 */
[C---:B------:R-:W-:Y:S01]  /*12ab0*/  ISETP.NE.AND P2, PT, R69.reuse, RZ, PT ;  /* 0x000000ff4500720c */ /* 0x040fe20003f45270 */
[----:B0---4-:R-:W-:Y:S01]  /*12ac0*/  DADD R28, R24, R28 ;  /* 0x00000000181c7229 */ /* 0x011fe2000000001c */
[----:B------:R-:W-:Y:S01]  /*12ad0*/  IMAD.IADD R69, R69, 0x1, R66 ;  /* 0x0000000145457824 */ /* 0x000fe200078e0242 */
[----:B-1----:R-:W-:-:S08]  /*12ae0*/  DADD R44, R26, R70 ;  /* 0x000000001a2c7229 */ /* 0x002fd00000000046 */
[----:B--23--:R-:W-:Y:S02]  /*12af0*/  FSEL R24, R28, R24, !P2 ;  /* 0x000000181c187208 */ /* 0x00cfe40005000000 */
[----:B------:R-:W-:Y:S02]  /*12b00*/  FSEL R25, R29, R25, !P2 ;  /* 0x000000191d197208 */ /* 0x000fe40005000000 */
[----:B------:R-:W-:Y:S02]  /*12b10*/  @!P2 VIMNMX R67, PT, PT, R67, R68, PT ;  /* 0x000000444343a248 */ /* 0x000fe40003fe0100 */
[----:B------:R-:W-:Y:S02]  /*12b20*/  FSEL R26, R44, R26, !P2 ;  /* 0x0000001a2c1a7208 */ /* 0x000fe40005000000 */
[----:B------:R-:W-:-:S07]  /*12b30*/  FSEL R27, R45, R27, !P2 ;  /* 0x0000001b2d1b7208 */ /* 0x000fce0005000000 */
.L_x_1883:
[----:B------:R-:W-:Y:S05]  /*12b40*/  BSYNC.RECONVERGENT B0 ;  /* 0x0000000000007941 */ /* 0x000fea0003800200 */
.L_x_1882:
[----:B------:R-:W-:-:S03]  /*12b50*/  UMOV UR5, 0xffffffff ;  /* 0xffffffff00057882 */ /* 0x000fc60000000000 */
[----:B------:R-:W-:Y:S05]  /*12b60*/  BRA.DIV UR5, `(.L_x_1884) ;  /* 0x0000008e05587947 */ /* 0x000fea000b800000 */
[----:B0-----:R0:W0:Y:S02]  /*12b70*/  SHFL.DOWN PT, R66, R69, 0x4, R41 ;  /* 0x0880000045427989 */ /* 0x00102400000e0029 */
.L_x_2435:
[----:B------:R-:W-:-:S03]  /*12b80*/  UMOV UR5, 0xffffffff ;  /* 0xffffffff00057882 */ /* 0x000fc60000000000 */
[----:B------:R-:W-:Y:S05]  /*12b90*/  BRA.DIV UR5, `(.L_x_1885) ;  /* 0x0000008e05747947 */ /* 0x000fea000b800000 */
.L_x_2438:
[----:B------:R-:W-:-:S03]  /*12ba0*/  UMOV UR5, 0xffffffff ;  /* 0xffffffff00057882 */ /* 0x000fc60000000000 */
[----:B------:R-:W-:Y:S05]  /*12bb0*/  BRA.DIV UR5, `(.L_x_1886) ;  /* 0x0000008e05907947 */ /* 0x000fea000b800000 */
.L_x_2441:
[----:B------:R-:W-:-:S03]  /*12bc0*/  UMOV UR5, 0xffffffff ;  /* 0xffffffff00057882 */ /* 0x000fc60000000000 */
[----:B------:R-:W-:Y:S05]  /*12bd0*/  BRA.DIV UR5, `(.L_x_1887) ;  /* 0x0000008e05ac7947 */ /* 0x000fea000b800000 */
.L_x_2444:
[----:B------:R-:W-:-:S03]  /*12be0*/  UMOV UR5, 0xffffffff ;  /* 0xffffffff00057882 */ /* 0x000fc60000000000 */
[----:B------:R-:W-:Y:S05]  /*12bf0*/  BRA.DIV UR5, `(.L_x_1888) ;  /* 0x0000008e05c87947 */ /* 0x000fea000b800000 */
[----:B------:R0:W0:Y:S04]  /*12c00*/  SHFL.DOWN PT, R28, R24, 0x4, R41 ;  /* 0x08800000181c7989 */ /* 0x00002800000e0029 */
[----:B----4-:R4:W0:Y:S04]  /*12c10*/  SHFL.DOWN PT, R29, R25, 0x4, R41 ;  /* 0x08800000191d7989 */ /* 0x01082800000e0029 */
[----:B------:R4:W0:Y:S04]  /*12c20*/  SHFL.DOWN PT, R70, R26, 0x4, R41 ;  /* 0x088000001a467989 */ /* 0x00082800000e0029 */
[----:B-1----:R4:W1:Y:S04]  /*12c30*/  SHFL.DOWN PT, R71, R27, 0x4, R41 ;  /* 0x088000001b477989 */ /* 0x00286800000e0029 */
[----:B------:R4:W0:Y:S02]  /*12c40*/  SHFL.DOWN PT, R68, R67, 0x4, R41 ;  /* 0x0880000043447989 */ /* 0x00082400000e0029 */
.L_x_2451:
[----:B------:R-:W-:Y:S01]  /*12c50*/  VIADD R42, R37, 0x4 ;  /* 0x00000004252a7836 */ /* 0x000fe20000000000 */
[----:B------:R-:W-:-:S04]  /*12c60*/  UMOV UR5, 0xffffffff ;  /* 0xffffffff00057882 */ /* 0x000fc80000000000 */
[----:B------:R-:W-:Y:S01]  /*12c70*/  ISETP.GT.AND P2, PT, R42, R41, PT ;  /* 0x000000292a00720c */ /* 0x000fe20003f44270 */
[----:B------:R-:W-:-:S12]  /*12c80*/  BRA.DIV UR5, `(.L_x_1889) ;  /* 0x0000009205247947 */ /* 0x000fd8000b800000 */
.L_x_2454:
[----:B------:R-:W-:-:S03]  /*12c90*/  UMOV UR5, 0xffffffff ;  /* 0xffffffff00057882 */ /* 0x000fc60000000000 */
[----:B------:R-:W-:Y:S05]  /*12ca0*/  BRA.DIV UR5, `(.L_x_1890) ;  /* 0x0000009205407947 */ /* 0x000fea000b800000 */
.L_x_2457:
[----:B------:R-:W-:-:S03]  /*12cb0*/  UMOV UR5, 0xffffffff ;  /* 0xffffffff00057882 */ /* 0x000fc60000000000 */
[----:B------:R-:W-:Y:S05]  /*12cc0*/  BRA.DIV UR5, `(.L_x_1891) ;  /* 0x00000092055c7947 */ /* 0x000fea000b800000 */
.L_x_2460:
[----:B------:R-:W-:Y:S04]  /*12cd0*/  BSSY.RECONVERGENT B0, `(.L_x_1892) ;  /* 0x000000b000007945 */ /* 0x000fe80003800200 */
[----:B------:R-:W-:Y:S05]  /*12ce0*/  @P2 BRA `(.L_x_1893) ;  /* 0x0000000000242947 */ /* 0x000fea0003800000 */
[C---:B------:R-:W-:Y:S01]  /*12cf0*/  ISETP.NE.AND P2, PT, R69.reuse, RZ, PT ;  /* 0x000000ff4500720c */ /* 0x040fe20003f45270 */
[----:B0-----:R-:W-:Y:S01]  /*12d00*/  DADD R28, R24, R28 ;  /* 0x00000000181c7229 */ /* 0x001fe2000000001c */
[----:B------:R-:W-:Y:S01]  /*12d10*/  IMAD.IADD R69, R69, 0x1, R66 ;  /* 0x0000000145457824 */ /* 0x000fe200078e0242 */
[----:B-1----:R-:W-:-:S08]  /*12d20*/  DADD R44, R26, R70 ;  /* 0x000000001a2c7229 */ /* 0x002fd00000000046 */
[----:B--23--:R-:W-:Y:S02]  /*12d30*/  FSEL R24, R28, R24, !P2 ;  /* 0x000000181c187208 */ /* 0x00cfe40005000000 */
[----:B----4-:R-:W-:Y:S02]  /*12d40*/  FSEL R25, R29, R25, !P2 ;  /* 0x000000191d197208 */ /* 0x010fe40005000000 */
[----:B------:R-:W-:Y:S02]  /*12d50*/  @!P2 VIMNMX R67, PT, PT, R67, R68, PT ;  /* 0x000000444343a248 */ /* 0x000fe40003fe0100 */
[----:B------:R-:W-:Y:S02]  /*12d60*/  FSEL R26, R44, R26, !P2 ;  /* 0x0000001a2c1a7208 */ /* 0x000fe40005000000 */
[----:B------:R-:W-:-:S07]  /*12d70*/  FSEL R27, R45, R27, !P2 ;  /* 0x0000001b2d1b7208 */ /* 0x000fce0005000000 */
.L_x_1893:
[----:B------:R-:W-:Y:S05]  /*12d80*/  BSYNC.RECONVERGENT B0 ;  /* 0x0000000000007941 */ /* 0x000fea0003800200 */
.L_x_1892:
[----:B------:R-:W-:-:S03]  /*12d90*/  UMOV UR5, 0xffffffff ;  /* 0xffffffff00057882 */ /* 0x000fc60000000000 */
[----:B------:R-:W-:Y:S05]  /*12da0*/  BRA.DIV UR5, `(.L_x_1894) ;  /* 0x0000009205487947 */ /* 0x000fea000b800000 */
[----:B0-----:R0:W0:Y:S02]  /*12db0*/  SHFL.DOWN PT, R66, R69, 0x8, R41 ;  /* 0x0900000045427989 */ /* 0x00102400000e0029 */
.L_x_2463:
[----:B------:R-:W-:-:S03]  /*12dc0*/  UMOV UR5, 0xffffffff ;  /* 0xffffffff00057882 */ /* 0x000fc60000000000 */
[----:B------:R-:W-:Y:S05]  /*12dd0*/  BRA.DIV UR5, `(.L_x_1895) ;  /* 0x0000009205647947 */ /* 0x000fea000b800000 */
.L_x_2466:
[----:B------:R-:W-:-:S03]  /*12de0*/  UMOV UR5, 0xffffffff ;  /* 0xffffffff00057882 */ /* 0x000fc60000000000 */
[----:B------:R-:W-:Y:S05]  /*12df0*/  BRA.DIV UR5, `(.L_x_1896) ;  /* 0x0000009205807947 */ /* 0x000fea000b800000 */
.L_x_2469:
[----:B------:R-:W-:-:S03]  /*12e00*/  UMOV UR5, 0xffffffff ;  /* 0xffffffff00057882 */ /* 0x000fc60000000000 */
[----:B------:R-:W-:Y:S05]  /*12e10*/  BRA.DIV UR5, `(.L_x_1897) ;  /* 0x00000092059c7947 */ /* 0x000fea000b800000 */
.L_x_2472:
[----:B------:R-:W-:-:S03]  /*12e20*/  UMOV UR5, 0xffffffff ;  /* 0xffffffff00057882 */ /* 0x000fc60000000000 */
[----:B------:R-:W-:Y:S05]  /*12e30*/  BRA.DIV UR5, `(.L_x_1898) ;  /* 0x0000009205b87947 */ /* 0x000fea000b800000 */
[----:B------:R0:W0:Y:S04]  /*12e40*/  SHFL.DOWN PT, R28, R24, 0x8, R41 ;  /* 0x09000000181c7989 */ /* 0x00002800000e0029 */
[----:B------:R0:W0:Y:S04]  /*12e50*/  SHFL.DOWN PT, R29, R25, 0x8, R41 ;  /* 0x09000000191d7989 */ /* 0x00002800000e0029 */
[----:B------:R0:W0:Y:S04]  /*12e60*/  SHFL.DOWN PT, R68, R26, 0x8, R41 ;  /* 0x090000001a447989 */ /* 0x00002800000e0029 */
[----:B-1----:R1:W0:Y:S04]  /*12e70*/  SHFL.DOWN PT, R71, R27, 0x8, R41 ;  /* 0x090000001b477989 */ /* 0x00222800000e0029 */
[----:B------:R1:W0:Y:S02]  /*12e80*/  SHFL.DOWN PT, R70, R67, 0x8, R41 ;  /* 0x0900000043467989 */ /* 0x00022400000e0029 */
.L_x_2479:
[----:B------:R-:W-:Y:S01]  /*12e90*/  VIADD R42, R37, 0x8 ;  /* 0x00000008252a7836 */ /* 0x000fe20000000000 */
[----:B------:R-:W-:-:S04]  /*12ea0*/  UMOV UR5, 0xffffffff ;  /* 0xffffffff00057882 */ /* 0x000fc80000000000 */
[----:B------:R-:W-:Y:S01]  /*12eb0*/  ISETP.GT.AND P2, PT, R42, R41, PT ;  /* 0x000000292a00720c */ /* 0x000fe20003f44270 */
[----:B------:R-:W-:-:S12]  /*12ec0*/  BRA.DIV UR5, `(.L_x_1899) ;  /* 0x0000009605147947 */ /* 0x000fd8000b800000 */
.L_x_2482:
[----:B------:R-:W-:-:S03]  /*12ed0*/  UMOV UR5, 0xffffffff ;  /* 0xffffffff00057882 */ /* 0x000fc60000000000 */
[----:B------:R-:W-:Y:S05]  /*12ee0*/  BRA.DIV UR5, `(.L_x_1900) ;  /* 0x0000009605307947 */ /* 0x000fea000b800000 */
.L_x_2485:
[----:B------:R-:W-:-:S03]  /*12ef0*/  UMOV UR5, 0xffffffff ;  /* 0xffffffff00057882 */ /* 0x000fc60000000000 */
[----:B------:R-:W-:Y:S05]  /*12f00*/  BRA.DIV UR5, `(.L_x_1901) ;  /* 0x00000096054c7947 */ /* 0x000fea000b800000 */
.L_x_2488:
        /* <DEDUP_REMOVED lines=8> */
[----:B--23--:R-:W-:Y:S02]  /*12f90*/  FSEL R24, R28, R24, !P2 ;  /* 0x000000181c187208 */ /* 0x00cfe40005000000 */
[----:B----4-:R-:W-:Y:S02]  /*12fa0*/  FSEL R25, R29, R25, !P2 ;  /* 0x000000191d197208 */ /* 0x010fe40005000000 */
[----:B-1----:R-:W-:Y:S02]  /*12fb0*/  @!P2 VIMNMX R67, PT, PT, R67, R70, PT ;  /* 0x000000464343a248 */ /* 0x002fe40003fe0100 */
[----:B------:R-:W-:Y:S02]  /*12fc0*/  FSEL R26, R44, R26, !P2 ;  /* 0x0000001a2c1a7208 */ /* 0x000fe40005000000 */
[----:B------:R-:W-:-:S07]  /*12fd0*/  FSEL R27, R45, R27, !P2 ;  /* 0x0000001b2d1b7208 */ /* 0x000fce0005000000 */
.L_x_1903:
[----:B------:R-:W-:Y:S05]  /*12fe0*/  BSYNC.RECONVERGENT B0 ;  /* 0x0000000000007941 */ /* 0x000fea0003800200 */
.L_x_1902:
[----:B------:R-:W-:-:S03]  /*12ff0*/  UMOV UR5, 0xffffffff ;  /* 0xffffffff00057882 */ /* 0x000fc60000000000 */
[----:B------:R-:W-:Y:S05]  /*13000*/  BRA.DIV UR5, `(.L_x_1904) ;  /* 0x0000009605307947 */ /* 0x000fea000b800000 */
[----:B0-----:R0:W0:Y:S02]  /*13010*/  SHFL.DOWN PT, R66, R69, 0x10, R41 ;  /* 0x0a00000045427989 */ /* 0x00102400000e0029 */
.L_x_2491:
[----:B------:R-:W-:-:S03]  /*13020*/  UMOV UR5, 0xffffffff ;  /* 0xffffffff00057882 */ /* 0x000fc60000000000 */
[----:B------:R-:W-:Y:S05]  /*13030*/  BRA.DIV UR5, `(.L_x_1905) ;  /* 0x00000096054c7947 */ /* 0x000fea000b800000 */
.L_x_2494:
[----:B------:R-:W-:-:S03]  /*13040*/  UMOV UR5, 0xffffffff ;  /* 0xffffffff00057882 */ /* 0x000fc60000000000 */
[----:B------:R-:W-:Y:S05]  /*13050*/  BRA.DIV UR5, `(.L_x_1906) ;  /* 0x0000009605687947 */ /* 0x000fea000b800000 */
.L_x_2497:
[----:B------:R-:W-:-:S03]  /*13060*/  UMOV UR5, 0xffffffff ;  /* 0xffffffff00057882 */ /* 0x000fc60000000000 */
[----:B------:R-:W-:Y:S05]  /*13070*/  BRA.DIV UR5, `(.L_x_1907) ;  /* 0x0000009605847947 */ /* 0x000fea000b800000 */
.L_x_2500:
[----:B------:R-:W-:-:S03]  /*13080*/  UMOV UR5, 0xffffffff ;  /* 0xffffffff00057882 */ /* 0x000fc60000000000 */
[----:B------:R-:W-:Y:S05]  /*13090*/  BRA.DIV UR5, `(.L_x_1908) ;  /* 0x0000009605a07947 */ /* 0x000fea000b800000 */
[----:B------:R0:W0:Y:S04]  /*130a0*/  SHFL.DOWN PT, R28, R24, 0x10, R41 ;  /* 0x0a000000181c7989 */ /* 0x00002800000e0029 */
[----:B------:R0:W0:Y:S04]  /*130b0*/  SHFL.DOWN PT, R29, R25, 0x10, R41 ;  /* 0x0a000000191d7989 */ /* 0x00002800000e0029 */
[----:B------:R0:W0:Y:S04]  /*130c0*/  SHFL.DOWN PT, R70, R26, 0x10, R41 ;  /* 0x0a0000001a467989 */ /* 0x00002800000e0029 */
[----:B------:R0:W0:Y:S04]  /*130d0*/  SHFL.DOWN PT, R71, R27, 0x10, R41 ;  /* 0x0a0000001b477989 */ /* 0x00002800000e0029 */
[----:B------:R0:W0:Y:S02]  /*130e0*/  SHFL.DOWN PT, R68, R67, 0x10, R41 ;  /* 0x0a00000043447989 */ /* 0x00002400000e0029 */
.L_x_2507:
[----:B------:R-:W-:Y:S01]  /*130f0*/  VIADD R42, R37, 0x10 ;  /* 0x00000010252a7836 */ /* 0x000fe20000000000 */
[----:B------:R-:W-:-:S04]  /*13100*/  UMOV UR5, 0xffffffff ;  /* 0xffffffff00057882 */ /* 0x000fc80000000000 */
[----:B------:R-:W-:Y:S01]  /*13110*/  ISETP.GT.AND P2, PT, R42, R41, PT ;  /* 0x000000292a00720c */ /* 0x000fe20003f44270 */
[----:B------:R-:W-:-:S12]  /*13120*/  BRA.DIV UR5, `(.L_x_1909) ;  /* 0x0000009605fc7947 */ /* 0x000fd8000b800000 */
.L_x_2510:
[----:B------:R-:W-:-:S03]  /*13130*/  UMOV UR5, 0xffffffff ;  /* 0xffffffff00057882 */ /* 0x000fc60000000000 */
[----:B------:R-:W-:Y:S05]  /*13140*/  BRA.DIV UR5, `(.L_x_1910) ;  /* 0x0000009a05187947 */ /* 0x000fea000b800000 */
.L_x_2513:
[----:B------:R-:W-:-:S03]  /*13150*/  UMOV UR5, 0xffffffff ;  /* 0xffffffff00057882 */ /* 0x000fc60000000000 */
[----:B------:R-:W-:Y:S05]  /*13160*/  BRA.DIV UR5, `(.L_x_1911) ;  /* 0x0000009a05347947 */ /* 0x000fea000b800000 */
.L_x_2516:
[----:B------:R-:W-:Y:S04]  /*13170*/  BSSY.RECONVERGENT B0, `(.L_x_1912) ;  /* 0x000000b000007945 */ /* 0x000fe80003800200 */
[----:B------:R-:W-:Y:S05]  /*13180*/  @P2 BRA `(.L_x_1913) ;  /* 0x0000000000242947 */ /* 0x000fea0003800000 */
[C---:B------:R-:W-:Y:S01]  /*13190*/  ISETP.NE.AND P2, PT, R69.reuse, RZ, PT ;  /* 0x000000ff4500720c */ /* 0x040fe20003f45270 */
[----:B0-----:R-:W-:Y:S01]  /*131a0*/  DADD R28, R24, R28 ;  /* 0x00000000181c7229 */ /* 0x001fe2000000001c */
[----:B------:R-:W-:Y:S01]  /*131b0*/  IMAD.IADD R69, R69, 0x1, R66 ;  /* 0x0000000145457824 */ /* 0x000fe200078e0242 */
[----:B------:R-:W-:-:S08]  /*131c0*/  DADD R44, R26, R70 ;  /* 0x000000001a2c7229 */ /* 0x000fd00000000046 */
[----:B--23--:R-:W-:Y:S02]  /*131d0*/  FSEL R24, R28, R24, !P2 ;  /* 0x000000181c187208 */ /* 0x00cfe40005000000 */
[----:B----4-:R-:W-:Y:S02]  /*131e0*/  FSEL R25, R29, R25, !P2 ;  /* 0x000000191d197208 */ /* 0x010fe40005000000 */
[----:B-1----:R-:W-:Y:S02]  /*131f0*/  @!P2 VIMNMX R67, PT, PT, R67, R68, PT ;  /* 0x000000444343a248 */ /* 0x002fe40003fe0100 */
[----:B------:R-:W-:Y:S02]  /*13200*/  FSEL R26, R44, R26, !P2 ;  /* 0x0000001a2c1a7208 */ /* 0x000fe40005000000 */
[----:B------:R-:W-:-:S07]  /*13210*/  FSEL R27, R45, R27, !P2 ;  /* 0x0000001b2d1b7208 */ /* 0x000fce0005000000 */
.L_x_1913:
[----:B------:R-:W-:Y:S05]  /*13220*/  BSYNC.RECONVERGENT B0 ;  /* 0x0000000000007941 */ /* 0x000fea0003800200 */
.L_x_1912:
[----:B------:R-:W-:Y:S01]  /*13230*/  ISETP.NE.AND P3, PT, R16, RZ, PT ;  /* 0x000000ff1000720c */ /* 0x000fe20003f65270 */
[----:B0-234-:R-:W-:Y:S01]  /*13240*/  DADD R24, R24, R20 ;  /* 0x0000000018187229 */ /* 0x01dfe20000000014 */
[----:B------:R-:W-:Y:S01]  /*13250*/  UMOV UR5, 0xffffffff ;  /* 0xffffffff00057882 */ /* 0x000fe20000000000 */
[----:B-1----:R-:W-:Y:S01]  /*13260*/  DADD R26, R26, R22 ;  /* 0x000000001a1a7229 */ /* 0x002fe20000000016 */
        /* <DEDUP_REMOVED lines=11> */
.L_x_2519:
[----:B------:R-:W-:Y:S05]  /*13320*/  @P2 BRA `(.L_x_1915) ;  /* 0xffffffec00182947 */ /* 0x000fea000383ffff */
.L_x_1858:
[----:B------:R-:W5:Y:S01]  /*13330*/  S2R R19, SR_TID.X ;  /* 0x0000000000137919 */ /* 0x000f620000002100 */
[----:B------:R-:W-:Y:S01]  /*13340*/  BSSY.RECONVERGENT B0, `(.L_x_1916) ;  /* 0x000004d000007945 */ /* 0x000fe20003800200 */
[----:B------:R-:W-:Y:S02]  /*13350*/  ISETP.NE.AND P3, PT, R37, RZ, PT ;  /* 0x000000ff2500720c */ /* 0x000fe40003f65270 */
[----:B-----5:R-:W-:-:S13]  /*13360*/  ISETP.NE.AND P2, PT, R19, RZ, PT ;  /* 0x000000ff1300720c */ /* 0x020fda0003f45270 */
[----:B------:R-:W-:Y:S05]  /*13370*/  @P2 BRA `(.L_x_1917) ;  /* 0x0000000400242947 */ /* 0x000fea0003800000 */
[----:B------:R-:W5:Y:S01]  /*13380*/  S2R R19, SR_CTAID.X ;  /* 0x0000000000137919 */ /* 0x000f620000002500 */
[----:B-1----:R-:W5:Y:S01]  /*13390*/  LDC.64 R28, c[0x0][0x3e0] ;  /* 0x0000f800ff1c7b82 */ /* 0x002f620000000a00 */
[----:B0-----:R-:W-:Y:S01]  /*133a0*/  DADD R30, R8, R20 ;  /* 0x00000000081e7229 */ /* 0x001fe20000000014 */
[C---:B------:R-:W-:Y:S01]  /*133b0*/  ISETP.NE.AND P2, PT, R17.reuse, RZ, PT ;  /* 0x000000ff1100720c */ /* 0x040fe20003f45270 */
[----:B------:R-:W-:Y:S01]  /*133c0*/  IMAD.IADD R37, R17, 0x1, R16 ;  /* 0x0000000111257824 */ /* 0x000fe200078e0210 */
[----:B------:R-:W-:Y:S01]  /*133d0*/  DADD R26, R10, R22 ;  /* 0x000000000a1a7229 */ /* 0x000fe20000000016 */
[----:B------:R-:W-:Y:S01]  /*133e0*/  PRMT R25, R35, 0x7732, RZ ;  /* 0x0000773223197816 */ /* 0x000fe200000000ff */
[----:B------:R-:W-:Y:S01]  /*133f0*/  UMOV UR5, 0x400 ;  /* 0x0000040000057882 */ /* 0x000fe20000000000 */
[----:B------:R-:W-:Y:S01]  /*13400*/  LOP3.LUT R60, R52, 0xffff, RZ, 0xc0, !PT ;  /* 0x0000ffff343c7812 */ /* 0x000fe200078ec0ff */
[----:B------:R-:W0:Y:S01]  /*13410*/  S2UR UR6, SR_CgaCtaId ;  /* 0x00000000000679c3 */ /* 0x000e220000008800 */
[----:B------:R-:W-:Y:S01]  /*13420*/  LOP3.LUT R17, R54, 0xffff, RZ, 0xc0, !PT ;  /* 0x0000ffff36117812 */ /* 0x000fe200078ec0ff */
[----:B------:R-:W-:Y:S01]  /*13430*/  IMAD.MOV.U32 R47, RZ, RZ, 0x65 ;  /* 0x00000065ff2f7424 */ /* 0x000fe200078e00ff */
[----:B--234-:R-:W-:-:S02]  /*13440*/  FSEL R41, R31, R9, !P2 ;  /* 0x000000091f297208 */ /* 0x01cfc40005000000 */
[----:B------:R-:W-:Y:S01]  /*13450*/  FSEL R34, R30, R8, !P2 ;  /* 0x000000081e227208 */ /* 0x000fe20005000000 */
[----:B------:R-:W-:Y:S01]  /*13460*/  IMAD.MOV.U32 R8, RZ, RZ, R37 ;  /* 0x000000ffff087224 */ /* 0x000fe200078e0025 */
[----:B------:R-:W-:Y:S01]  /*13470*/  VIMNMX R9, PT, PT, R18, R24, PT ;  /* 0x0000001812097248 */ /* 0x000fe20003fe0100 */
[----:B------:R-:W1:Y:S01]  /*13480*/  LDC.64 R30, c[0x0][0x3d0] ;  /* 0x0000f400ff1e7b82 */ /* 0x000e620000000a00 */
[----:B------:R-:W-:Y:S02]  /*13490*/  FSEL R45, R27, R11, !P2 ;  /* 0x0000000b1b2d7208 */ /* 0x000fe40005000000 */
[----:B------:R-:W-:Y:S01]  /*134a0*/  SEL R42, R9, R18, !P2 ;  /* 0x00000012092a7207 */ /* 0x000fe20005000000 */
[----:B------:R-:W-:Y:S01]  /*134b0*/  IMAD.MOV.U32 R9, RZ, RZ, R0 ;  /* 0x000000ffff097224 */ /* 0x000fe200078e0000 */
[----:B------:R-:W-:Y:S02]  /*134c0*/  FSEL R44, R26, R10, !P2 ;  /* 0x0000000a1a2c7208 */ /* 0x000fe40005000000 */
[----:B------:R-:W-:-:S02]  /*134d0*/  PRMT R18, R33, 0x7732, RZ ;  /* 0x0000773221127816 */ /* 0x000fc400000000ff */
[----:B------:R-:W-:Y:S02]  /*134e0*/  LOP3.LUT R26, R56, 0xffff, RZ, 0xc0, !PT ;  /* 0x0000ffff381a7812 */ /* 0x000fe400078ec0ff */
[----:B------:R-:W-:Y:S02]  /*134f0*/  PRMT R46, R36, 0x7732, RZ ;  /* 0x00007732242e7816 */ /* 0x000fe400000000ff */
[----:B------:R-:W-:Y:S01]  /*13500*/  PRMT R27, R57, 0x7732, RZ ;  /* 0x00007732391b7816 */ /* 0x000fe200000000ff */
[----:B-----5:R-:W-:Y:S01]  /*13510*/  IMAD.WIDE.U32 R28, R19, 0x30, R28 ;  /* 0x00000030131c7825 */ /* 0x020fe200078e001c */
[----:B------:R-:W-:Y:S01]  /*13520*/  PRMT R26, R33, 0x3340, R26 ;  /* 0x00003340211a7816 */ /* 0x000fe2000000001a */
[----:B0-----:R-:W-:-:S03]  /*13530*/  ULEA UR5, UR6, UR5, 0x18 ;  /* 0x0000000506057291 */ /* 0x001fc6000f8ec0ff */
[----:B------:R0:W-:Y:S01]  /*13540*/  ST.E.128.STRONG.GPU desc[UR8][R28.64+0x600], R8 ;  /* 0x000600081c007985 */ /* 0x0001e2000c10fd08 */
[----:B-1----:R-:W-:-:S04]  /*13550*/  IMAD.WIDE.U32 R30, R19, 0x4, R30 ;  /* 0x00000004131e7825 */ /* 0x002fc800078e001e */
[----:B0-----:R-:W-:Y:S02]  /*13560*/  IMAD.MOV.U32 R8, RZ, RZ, R42 ;  /* 0x000000ffff087224 */ /* 0x001fe400078e002a */
[----:B------:R-:W-:-:S05]  /*13570*/  IMAD.MOV.U32 R9, RZ, RZ, R43 ;  /* 0x000000ffff097224 */ /* 0x000fca00078e002b */
[----:B------:R0:W-:Y:S02]  /*13580*/  ST.E.128.STRONG.GPU desc[UR8][R28.64+0x620], R8 ;  /* 0x000620081c007985 */ /* 0x0001e4000c10fd08 */
[----:B0-----:R-:W-:Y:S01]  /*13590*/  IMAD.MOV.U32 R8, RZ, RZ, R25 ;  /* 0x000000ffff087224 */ /* 0x001fe200078e0019 */
[----:B------:R-:W-:Y:S02]  /*135a0*/  PRMT R11, R35, 0x3340, R60 ;  /* 0x00003340230b7816 */ /* 0x000fe4000000003c */
[----:B------:R-:W-:Y:S02]  /*135b0*/  PRMT R9, R36, 0x3340, R17 ;  /* 0x0000334024097816 */ /* 0x000fe40000000011 */
[----:B------:R-:W-:Y:S02]  /*135c0*/  PRMT R8, R8, 0x3340, R51 ;  /* 0x0000334008087816 */ /* 0x000fe40000000033 */
[----:B------:R-:W-:Y:S02]  /*135d0*/  LOP3.LUT R10, R50, 0xffff, RZ, 0xc0, !PT ;  /* 0x0000ffff320a7812 */ /* 0x000fe400078ec0ff */
[----:B------:R-:W-:-:S02]  /*135e0*/  PRMT R19, R11, 0x5410, R8 ;  /* 0x000054100b137816 */ /* 0x000fc40000000008 */
[----:B------:R-:W-:Y:S02]  /*135f0*/  PRMT R11, R58, 0x7732, RZ ;  /* 0x000077323a0b7816 */ /* 0x000fe400000000ff */
[----:B------:R-:W-:Y:S02]  /*13600*/  PRMT R17, R18, 0x3340, R55 ;  /* 0x0000334012117816 */ /* 0x000fe40000000037 */
[----:B------:R-:W-:Y:S02]  /*13610*/  PRMT R18, R46, 0x3340, R53 ;  /* 0x000033402e127816 */ /* 0x000fe40000000035 */
[----:B------:R-:W-:Y:S01]  /*13620*/  PRMT R25, R59, 0x3340, R10 ;  /* 0x000033403b197816 */ /* 0x000fe2000000000a */
[----:B------:R-:W-:Y:S01]  /*13630*/  IMAD.MOV.U32 R10, RZ, RZ, R11 ;  /* 0x000000ffff0a7224 */ /* 0x000fe200078e000b */
[----:B------:R-:W-:Y:S01]  /*13640*/  PRMT R17, R26, 0x5410, R17 ;  /* 0x000054101a117816 */ /* 0x000fe20000000011 */
[----:B------:R-:W-:Y:S01]  /*13650*/  IMAD.MOV.U32 R11, RZ, RZ, R27 ;  /* 0x000000ffff0b7224 */ /* 0x000fe200078e001b */
[----:B------:R-:W-:-:S02]  /*13660*/  PRMT R18, R9, 0x5410, R18 ;  /* 0x0000541009127816 */ /* 0x000fc40000000012 */
[----:B------:R-:W-:Y:S02]  /*13670*/  PRMT R8, R59, 0x7732, RZ ;  /* 0x000077323b087816 */ /* 0x000fe400000000ff */
[----:B------:R-:W-:Y:S02]  /*13680*/  LOP3.LUT R9, R38, 0xffff, RZ, 0xc0, !PT ;  /* 0x0000ffff26097812 */ /* 0x000fe400078ec0ff */
[----:B------:R-:W-:Y:S02]  /*13690*/  LOP3.LUT R26, R40, 0xffff, RZ, 0xc0, !PT ;  /* 0x0000ffff281a7812 */ /* 0x000fe400078ec0ff */
[----:B------:R-:W-:Y:S02]  /*136a0*/  PRMT R9, R58, 0x3340, R9 ;  /* 0x000033403a097816 */ /* 0x000fe40000000009 */
[----:B------:R-:W-:Y:S02]  /*136b0*/  PRMT R8, R8, 0x3340, R49 ;  /* 0x0000334008087816 */ /* 0x000fe40000000031 */
[----:B------:R-:W-:-:S02]  /*136c0*/  PRMT R10, R10, 0x3340, R39 ;  /* 0x000033400a0a7816 */ /* 0x000fc40000000027 */
[----:B------:R-:W-:Y:S02]  /*136d0*/  PRMT R46, R57, 0x3340, R26 ;  /* 0x00003340392e7816 */ /* 0x000fe4000000001a */
[----:B------:R-:W-:Y:S02]  /*136e0*/  PRMT R11, R11, 0x3340, R48 ;  /* 0x000033400b0b7816 */ /* 0x000fe40000000030 */
[----:B------:R-:W-:Y:S01]  /*136f0*/  PRMT R25, R25, 0x5410, R8 ;  /* 0x0000541019197816 */ /* 0x000fe20000000008 */
[----:B------:R-:W-:Y:S01]  /*13700*/  IMAD.MOV.U32 R8, RZ, RZ, R34 ;  /* 0x000000ffff087224 */ /* 0x000fe200078e0022 */
[----:B------:R-:W-:Y:S01]  /*13710*/  PRMT R26, R9, 0x5410, R10 ;  /* 0x00005410091a7816 */ /* 0x000fe2000000000a */
[----:B------:R-:W-:Y:S01]  /*13720*/  IMAD.MOV.U32 R9, RZ, RZ, R41 ;  /* 0x000000ffff097224 */ /* 0x000fe200078e0029 */
[----:B------:R-:W-:Y:S01]  /*13730*/  PRMT R27, R46, 0x5410, R11 ;  /* 0x000054102e1b7816 */ /* 0x000fe2000000000b */
[----:B------:R-:W-:Y:S02]  /*13740*/  IMAD.MOV.U32 R10, RZ, RZ, R44 ;  /* 0x000000ffff0a7224 */ /* 0x000fe400078e002c */
        /* <DEDUP_REMOVED lines=12> */
.L_x_1917:
[----:B------:R-:W-:Y:S05]  /*13810*/  BSYNC.RECONVERGENT B0 ;  /* 0x0000000000007941 */ /* 0x000fea0003800200 */
.L_x_1916:
[----:B------:R-:W-:Y:S05]  /*13820*/  @P3 BRA `(.L_x_1797) ;  /* 0x0000000000ac3947 */ /* 0x000fea0003800000 */
[----:B------:R-:W5:Y:S01]  /*13830*/  S2UR UR6, SR_CgaCtaId ;  /* 0x00000000000679c3 */ /* 0x000f620000008800 */
[----:B------:R-:W-:Y:S01]  /*13840*/  PRMT R0, R33, 0x7732, RZ ;  /* 0x0000773221007816 */ /* 0x000fe200000000ff */
[----:B------:R-:W-:Y:S01]  /*13850*/  UMOV UR5, 0x400 ;  /* 0x0000040000057882 */ /* 0x000fe20000000000 */
[----:B------:R-:W-:Y:S01]  /*13860*/  LOP3.LUT R56, R56, 0xffff, RZ, 0xc0, !PT ;  /* 0x0000ffff38387812 */ /* 0x000fe200078ec0ff */
[----:B01----:R-:W-:Y:S01]  /*13870*/  IMAD.MOV.U32 R28, RZ, RZ, R16 ;  /* 0x000000ffff1c7224 */ /* 0x003fe200078e0010 */
[----:B------:R-:W-:Y:S01]  /*13880*/  LOP3.LUT R9, R54, 0xffff, RZ, 0xc0, !PT ;  /* 0x0000ffff36097812 */ /* 0x000fe200078ec0ff */
[----:B------:R-:W-:Y:S01]  /*13890*/  IMAD.MOV.U32 R14, RZ, RZ, R22 ;  /* 0x000000ffff0e7224 */ /* 0x000fe200078e0016 */
[----:B------:R-:W-:Y:S02]  /*138a0*/  PRMT R2, R36, 0x7732, RZ ;  /* 0x0000773224027816 */ /* 0x000fe400000000ff */
[----:B------:R-:W-:Y:S02]  /*138b0*/  LOP3.LUT R52, R52, 0xffff, RZ, 0xc0, !PT ;  /* 0x0000ffff34347812 */ /* 0x000fe400078ec0ff */
[----:B------:R-:W-:-:S02]  /*138c0*/  LOP3.LUT R50, R50, 0xffff, RZ, 0xc0, !PT ;  /* 0x0000ffff32327812 */ /* 0x000fc400078ec0ff */
[----:B------:R-:W-:Y:S02]  /*138d0*/  PRMT R8, R35, 0x7732, RZ ;  /* 0x0000773223087816 */ /* 0x000fe400000000ff */
[----:B------:R-:W-:Y:S02]  /*138e0*/  LOP3.LUT R15, R38, 0xffff, RZ, 0xc0, !PT ;  /* 0x0000ffff260f7812 */ /* 0x000fe400078ec0ff */
[----:B------:R-:W-:Y:S02]  /*138f0*/  LOP3.LUT R40, R40, 0xffff, RZ, 0xc0, !PT ;  /* 0x0000ffff28287812 */ /* 0x000fe400078ec0ff */
[----:B------:R-:W-:Y:S02]  /*13900*/  PRMT R10, R59, 0x7732, RZ ;  /* 0x000077323b0a7816 */ /* 0x000fe400000000ff */
[----:B------:R-:W-:Y:S02]  /*13910*/  PRMT R12, R58, 0x7732, RZ ;  /* 0x000077323a0c7816 */ /* 0x000fe400000000ff */
[----:B------:R-:W-:Y:S01]  /*13920*/  PRMT R17, R57, 0x7732, RZ ;  /* 0x0000773239117816 */ /* 0x000fe200000000ff */
[----:B-----5:R-:W-:Y:S01]  /*13930*/  ULEA UR5, UR6, UR5, 0x18 ;  /* 0x0000000506057291 */ /* 0x020fe2000f8ec0ff */
[----:B------:R-:W-:-:S02]  /*13940*/  PRMT R33, R33, 0x3340, R56 ;  /* 0x0000334021217816 */ /* 0x000fc40000000038 */
        /* <DEDUP_REMOVED lines=16> */
[----:B------:R-:W-:-:S02]  /*13a50*/  PRMT R31, R11, 0x5410, R8 ;  /* 0x000054100b1f7816 */ /* 0x000fc40000000008 */
[----:B------:R-:W-:Y:S01]  /*13a60*/  PRMT R25, R13, 0x5410, R10 ;  /* 0x000054100d197816 */ /* 0x000fe2000000000a */
[----:B------:R-:W-:Y:S01]  /*13a70*/  IMAD.MOV.U32 R13, RZ, RZ, R21 ;  /* 0x000000ffff0d7224 */ /* 0x000fe200078e0015 */
[----:B------:R-:W-:Y:S01]  /*13a80*/  PRMT R26, R15, 0x5410, R12 ;  /* 0x000054100f1a7816 */ /* 0x000fe2000000000c */
[----:B------:R0:W-:Y:S01]  /*13a90*/  STS.128 [UR5+0x190], R28 ;  /* 0x0001901cff007988 */ /* 0x0001e20008000c05 */
[----:B------:R-:W-:Y:S01]  /*13aa0*/  PRMT R27, R40, 0x5410, R17 ;  /* 0x00005410281b7816 */ /* 0x000fe20000000011 */
[----:B------:R-:W-:Y:S02]  /*13ab0*/  IMAD.MOV.U32 R12, RZ, RZ, R20 ;  /* 0x000000ffff0c7224 */ /* 0x000fe400078e0014 */
[----:B------:R-:W-:Y:S02]  /*13ac0*/  IMAD.MOV.U32 R15, RZ, RZ, R23 ;  /* 0x000000ffff0f7224 */ /* 0x000fe400078e0017 */
[----:B------:R0:W-:Y:S05]  /*13ad0*/  STS.128 [UR5+0x1b0], R24 ;  /* 0x0001b018ff007988 */ /* 0x0001ea0008000c05 */
.L_x_1797:
[----:B0-----:R-:W0:Y:S01]  /*13ae0*/  S2R R9, SR_CgaCtaId ;  /* 0x0000000000097919 */ /* 0x001e220000008800 */
[----:B------:R-:W-:Y:S05]  /*13af0*/  WARPSYNC.ALL ;  /* 0x0000000000007948 */ /* 0x000fea0003800000 */
[----:B------:R-:W-:Y:S01]  /*13b00*/  BAR.SYNC.DEFER_BLOCKING 0x0 ;  /* 0x0000000000007b1d */ /* 0x000fe20000010000 */
[----:B------:R-:W-:-:S05]  /*13b10*/  MOV R16, 0x400 ;  /* 0x0000040000107802 */ /* 0x000fca0000000f00 */
[----:B------:R-:W-:Y:S01]  /*13b20*/  BSSY.RECONVERGENT B0, `(.L_x_1918) ;  /* 0x0000018000007945 */ /* 0x000fe20003800200 */
[----:B------:R-:W5:Y:S01]  /*13b30*/  S2R R51, SR_TID.X ;  /* 0x0000000000337919 */ /* 0x000f620000002100 */
[----:B0-----:R-:W-:-:S05]  /*13b40*/  LEA R16, R9, R16, 0x18 ;  /* 0x0000001009107211 */ /* 0x001fca00078ec0ff */
[----:B------:R0:W0:Y:S04]  /*13b50*/  LDS R50, [R16+0x230] ;  /* 0x0002300010327984 */ /* 0x0000280000000800 */
[----:B------:R0:W0:Y:S04]  /*13b60*/  LDS R49, [R16+0x200] ;  /* 0x0002000010317984 */ /* 0x0000280000000800 */
[----:B------:R0:W0:Y:S01]  /*13b70*/  LDS R48, [R16+0x220] ;  /* 0x0002200010307984 */ /* 0x0000220000000800 */
[----:B-----5:R-:W-:-:S03]  /*13b80*/  ISETP.NE.AND P2, PT, R51, RZ, PT ;  /* 0x000000ff3300720c */ /* 0x020fc60003f45270 */
[----:B------:R0:W0:Y:S10]  /*13b90*/  LDS.128 R8, [R16+0x210] ;  /* 0x0002100010087984 */ /* 0x0000340000000c00 */
[----:B------:R-:W-:Y:S05]  /*13ba0*/  @!P2 BRA `(.L_x_1919) ;  /* 0x00000000003ca947 */ /* 0x000fea0003800000 */
[----:B------:R-:W5:Y:S01]  /*13bb0*/  S2UR UR6, SR_CgaCtaId ;  /* 0x00000000000679c3 */ /* 0x000f620000008800 */
[----:B------:R-:W-:Y:S01]  /*13bc0*/  UMOV UR5, 0x400 ;  /* 0x0000040000057882 */ /* 0x000fe20000000000 */
[----:B------:R-:W-:Y:S01]  /*13bd0*/  ISETP.NE.AND P2, PT, R0, RZ, PT ;  /* 0x000000ff0000720c */ /* 0x000fe20003f45270 */
[----:B-----5:R-:W-:-:S09]  /*13be0*/  ULEA UR5, UR6, UR5, 0x18 ;  /* 0x0000000506057291 */ /* 0x020fd2000f8ec0ff */
[----:B-1234-:R-:W1:Y:S04]  /*13bf0*/  LDS.128 R20, [UR5+0x1a0] ;  /* 0x0001a005ff147984 */ /* 0x01ee680008000c00 */
[----:B------:R-:W2:Y:S04]  /*13c00*/  LDS R19, [UR5+0x190] ;  /* 0x00019005ff137984 */ /* 0x000ea80008000800 */
[----:B------:R-:W3:Y:S01]  /*13c10*/  LDS R17, [UR5+0x1b0] ;  /* 0x0001b005ff117984 */ /* 0x000ee20008000800 */
[----:B-1----:R-:W-:Y:S02]  /*13c20*/  DADD R20, R12, R20 ;  /* 0x000000000c147229 */ /* 0x002fe40000000014 */
[----:B------:R-:W-:Y:S01]  /*13c30*/  DADD R22, R14, R22 ;  /* 0x000000000e167229 */ /* 0x000fe20000000016 */
[----:B--2---:R-:W-:Y:S01]  /*13c40*/  IMAD.IADD R0, R0, 0x1, R19 ;  /* 0x0000000100007824 */ /* 0x004fe200078e0213 */
[----:B---3--:R-:W-:-:S06]  /*13c50*/  @!P2 VIMNMX R2, PT, PT, R2, R17, PT ;  /* 0x000000110202a248 */ /* 0x008fcc0003fe0100 */
[----:B------:R-:W-:Y:S02]  /*13c60*/  FSEL R12, R20, R12, !P2 ;  /* 0x0000000c140c7208 */ /* 0x000fe40005000000 */
[----:B------:R-:W-:Y:S02]  /*13c70*/  FSEL R13, R21, R13, !P2 ;  /* 0x0000000d150d7208 */ /* 0x000fe40005000000 */
[----:B------:R-:W-:Y:S02]  /*13c80*/  FSEL R14, R22, R14, !P2 ;  /* 0x0000000e160e7208 */ /* 0x000fe40005000000 */
[----:B------:R-:W-:-:S07]  /*13c90*/  FSEL R15, R23, R15, !P2 ;  /* 0x0000000f170f7208 */ /* 0x000fce0005000000 */
.L_x_1919:
[----:B------:R-:W-:Y:S05]  /*13ca0*/  BSYNC.RECONVERGENT B0 ;  /* 0x0000000000007941 */ /* 0x000fea0003800200 */
.L_x_1918:
[----:B0-----:R-:W-:Y:S01]  /*13cb0*/  ISETP.GE.AND P2, PT, R50, 0x101, PT ;  /* 0x000001013200780c */ /* 0x001fe20003f46270 */
[----:B------:R-:W-:Y:S01]  /*13cc0*/  DADD R18, R4, R12 ;  /* 0x0000000004127229 */ /* 0x000fe2000000000c */
[----:B------:R-:W-:Y:S01]  /*13cd0*/  BSSY.RECONVERGENT B0, `(.L_x_1920) ;  /* 0x00000ed000007945 */ /* 0x000fe20003800200 */
[----:B-1234-:R-:W-:Y:S01]  /*13ce0*/  DADD R20, R6, R14 ;  /* 0x0000000006147229 */ /* 0x01efe2000000000e */
[----:B------:R-:W-:Y:S01]  /*13cf0*/  VIADD R25, R0, 0x1 ;  /* 0x0000000100197836 */ /* 0x000fe20000000000 */
[----:B------:R-:W-:Y:S01]  /*13d00*/  @!P1 VIMNMX R3, PT, PT, R3, R2, PT ;  /* 0x0000000203039248 */ /* 0x000fe20003fe0100 */
[----:B------:R-:W-:-:S05]  /*13d10*/  @!P1 IMAD.MOV R25, RZ, RZ, R0 ;  /* 0x000000ffff199224 */ /* 0x000fca00078e0200 */
[----:B------:R-:W-:Y:S02]  /*13d20*/  FSEL R4, R4, R18, P1 ;  /* 0x0000001204047208 */ /* 0x000fe40000800000 */
[----:B------:R-:W-:Y:S02]  /*13d30*/  FSEL R5, R5, R19, P1 ;  /* 0x0000001305057208 */ /* 0x000fe40000800000 */
[----:B------:R-:W-:Y:S02]  /*13d40*/  FSEL R6, R6, R20, P1 ;  /* 0x0000001406067208 */ /* 0x000fe40000800000 */
[----:B------:R-:W-:Y:S01]  /*13d50*/  FSEL R7, R7, R21, P1 ;  /* 0x0000001507077208 */ /* 0x000fe20000800000 */
[----:B------:R-:W-:Y:S06]  /*13d60*/  @!P2 BRA `(.L_x_1921) ;  /* 0x0000000c005ca947 */ /* 0x000fec0003800000 */
[----:B------:R-:W0:Y:S02]  /*13d70*/  LDS R18, [R16+0x1d0] ;  /* 0x0001d00010127984 */ /* 0x000e240000000800 */
[--C-:B0-----:R-:W-:Y:S02]  /*13d80*/  @P1 IMAD.IADD R17, R0, 0x1, -R18.reuse ;  /* 0x0000000100111824 */ /* 0x101fe400078e0a12 */
        /* <DEDUP_REMOVED lines=11> */
[----:B------:R-:W-:-:S13]  /*13e40*/  ISETP.GE.AND P0, PT, R51, R50, PT ;  /* 0x000000323300720c */ /* 0x000fda0003f06270 */
        /* <DEDUP_REMOVED lines=9> */
[----:B------:R-:W-:Y:S01]  /*13ee0*/  LEA.HI R0, R0, 0x1, RZ, 0x18 ;  /* 0x0000000100007811 */ /* 0x000fe200078fc0ff */
[----:B------:R-:W-:Y:S02]  /*13ef0*/  IMAD R6, R51, 0x30, R16 ;  /* 0x0000003033067824 */ /* 0x000fe400078e0210 */
[----:B------:R-:W-:Y:S02]  /*13f00*/  IMAD.IADD R7, R18, 0x1, R51 ;  /* 0x0000000112077824 */ /* 0x000fe400078e0233 */
[C---:B------:R-:W-:Y:S01]  /*13f10*/  IMAD.SHL.U32 R2, R0.reuse, 0x100, RZ ;  /* 0x0000010000027824 */ /* 0x040fe200078e00ff */
[----:B------:R-:W-:Y:S01]  /*13f20*/  LOP3.LUT R0, R0, 0x3, RZ, 0xc0, !PT ;  /* 0x0000000300007812 */ /* 0x000fe200078ec0ff */
[----:B------:R-:W-:-:S03]  /*13f30*/  VIADD R6, R6, 0x20 ;  /* 0x0000002006067836 */ /* 0x000fc60000000000 */
[----:B------:R-:W-:Y:S01]  /*13f40*/  LOP3.LUT R2, R2, 0x300, RZ, 0xc0, !PT ;  /* 0x0000030002027812 */ /* 0x000fe200078ec0ff */
[----:B------:R-:W-:-:S04]  /*13f50*/  IMAD.MOV R0, RZ, RZ, -R0 ;  /* 0x000000ffff007224 */ /* 0x000fc800078e0a00 */
[----:B------:R-:W-:-:S07]  /*13f60*/  IMAD.IADD R61, R2, 0x1, R51 ;  /* 0x00000001023d7824 */ /* 0x000fce00078e0233 */
.L_x_1925:
[----:B0-----:R-:W0:Y:S01]  /*13f70*/  LDS.128 R12, [R6+-0x10] ;  /* 0xfffff000060c7984 */ /* 0x001e220000000c00 */
[----:B------:R-:W1:Y:S01]  /*13f80*/  LDC.64 R4, c[0x0][0x3b8] ;  /* 0x0000ee00ff047b82 */ /* 0x000e620000000a00 */
[----:B------:R-:W-:Y:S02]  /*13f90*/  VIADD R0, R0, 0x1 ;  /* 0x0000000100007836 */ /* 0x000fe40000000000 */
[----:B------:R2:W3:Y:S03]  /*13fa0*/  LDS R17, [R6] ;  /* 0x0000000006117984 */ /* 0x0004e60000000800 */
[----:B------:R-:W-:Y:S02]  /*13fb0*/  ISETP.NE.AND P0, PT, R0, RZ, PT ;  /* 0x000000ff0000720c */ /* 0x000fe40003f05270 */
[----:B------:R-:W4:Y:S01]  /*13fc0*/  LDC.64 R2, c[0x0][0x3c0] ;  /* 0x0000f000ff027b82 */ /* 0x000f220000000a00 */
[----:B--2---:R-:W-:-:S02]  /*13fd0*/  VIADD R6, R6, 0x3000 ;  /* 0x0000300006067836 */ /* 0x004fc40000000000 */
[----:B-1----:R-:W-:-:S04]  /*13fe0*/  IMAD.WIDE R4, R7, 0x10, R4 ;  /* 0x0000001007047825 */ /* 0x002fc800078e0204 */
[----:B----4-:R-:W-:-:S04]  /*13ff0*/  IMAD.WIDE R2, R7, 0x4, R2 ;  /* 0x0000000407027825 */ /* 0x010fc800078e0202 */
[----:B------:R-:W-:Y:S01]  /*14000*/  VIADD R7, R7, 0x100 ;  /* 0x0000010007077836 */ /* 0x000fe20000000000 */
[----:B0-----:R0:W-:Y:S04]  /*14010*/  STG.E.128 desc[UR8][R4.64], R12 ;  /* 0x0000000c04007986 */ /* 0x0011e8000c101d08 */
[----:B---3--:R0:W-:Y:S01]  /*14020*/  STG.E desc[UR8][R2.64], R17 ;  /* 0x0000001102007986 */ /* 0x0081e2000c101908 */
[----:B------:R-:W-:Y:S05]  /*14030*/  @P0 BRA `(.L_x_1925) ;  /* 0xfffffffc00cc0947 */ /* 0x000fea000383ffff */
.L_x_1924:
[----:B------:R-:W-:Y:S05]  /*14040*/  BSYNC.RECONVERGENT B1 ;  /* 0x0000000000017941 */ /* 0x000fea0003800200 */
.L_x_1923:
[----:B------:R-:W-:Y:S05]  /*14050*/  @!P1 BRA `(.L_x_1922) ;  /* 0x0000000800d09947 */ /* 0x000fea0003800000 */
[----:B------:R-:W1:Y:S01]  /*14060*/  LDCU.64 UR4, c[0x0][0x3b8] ;  /* 0x00007700ff0477ac */ /* 0x000e620008000a00 */
[--C-:B------:R-:W-:Y:S01]  /*14070*/  IMAD.IADD R0, R50, 0x1, -R61.reuse ;  /* 0x0000000132007824 */ /* 0x100fe200078e0a3d */
[----:B------:R-:W-:Y:S01]  /*14080*/  BSSY.RECONVERGENT B1, `(.L_x_1926) ;  /* 0x0000062000017945 */ /* 0x000fe20003800200 */
[----:B------:R-:W-:Y:S01]  /*14090*/  IMAD.IADD R59, R18, 0x1, R61 ;  /* 0x00000001123b7824 */ /* 0x000fe200078e023d */
[----:B------:R-:W2:Y:S01]  /*140a0*/  LDCU.64 UR6, c[0x0][0x3c0] ;  /* 0x00007800ff0677ac */ /* 0x000ea20008000a00 */
[----:B------:R-:W-:Y:S02]  /*140b0*/  PLOP3.LUT P0, PT, PT, PT, PT, 0x80, 0x8 ;  /* 0x000000000008781c */ /* 0x000fe40003f0f070 */
[----:B------:R-:W-:Y:S01]  /*140c0*/  ISETP.GT.AND P1, PT, R0, 0xc00, PT ;  /* 0x00000c000000780c */ /* 0x000fe20003f24270 */
[----:B------:R-:W-:-:S04]  /*140d0*/  IMAD R0, R61, 0x30, R16 ;  /* 0x000000303d007824 */ /* 0x000fc800078e0210 */
[----:B------:R-:W-:Y:S01]  /*140e0*/  VIADD R0, R0, 0x6010 ;  /* 0x0000601000007836 */ /* 0x000fe20000000000 */
[----:B-1----:R-:W-:Y:S02]  /*140f0*/  UIADD3 UR4, UP0, UPT, UR4, 0x2000, URZ ;  /* 0x0000200004047890 */ /* 0x002fe4000ff1e0ff */
[----:B--2---:R-:W-:Y:S02]  /*14100*/  UIADD3 UR6, UP1, UPT, UR6, 0x800, URZ ;  /* 0x0000080006067890 */ /* 0x004fe4000ff3e0ff */
[----:B------:R-:W-:Y:S02]  /*14110*/  UIADD3.X UR5, UPT, UPT, URZ, UR5, URZ, UP0, !UPT ;  /* 0x00000005ff057290 */ /* 0x000fe400087fe4ff */
[----:B0-----:R-:W-:Y:S01]  /*14120*/  IMAD.U32 R2, RZ, RZ, UR4 ;  /* 0x00000004ff027e24 */ /* 0x001fe2000f8e00ff */
[----:B------:R-:W-:Y:S01]  /*14130*/  UIADD3.X UR7, UPT, UPT, URZ, UR7, URZ, UP1, !UPT ;  /* 0x00000007ff077290 */ /* 0x000fe20008ffe4ff */
[----:B------:R-:W-:Y:S02]  /*14140*/  IMAD.U32 R52, RZ, RZ, UR6 ;  /* 0x00000006ff347e24 */ /* 0x000fe4000f8e00ff */
[----:B------:R-:W-:-:S03]  /*14150*/  IMAD.U32 R3, RZ, RZ, UR5 ;  /* 0x00000005ff037e24 */ /* 0x000fc6000f8e00ff */
[----:B------:R-:W-:Y:S01]  /*14160*/  IMAD.U32 R53, RZ, RZ, UR7 ;  /* 0x00000007ff357e24 */ /* 0x000fe2000f8e00ff */
[----:B------:R-:W-:Y:S06]  /*14170*/  @!P1 BRA `(.L_x_1927) ;  /* 0x0000000400489947 */ /* 0x000fec0003800000 */
[----:B------:R-:W-:Y:S01]  /*14180*/  PLOP3.LUT P0, PT, PT, PT, PT, 0x8, 0x80 ;  /* 0x000000000080781c */ /* 0x000fe20003f0e170 */
[----:B------:R-:W-:-:S12]  /*14190*/  VIADD R58, R50, 0xfffff400 ;  /* 0xfffff400323a7836 */ /* 0x000fd80000000000 */
.L_x_1928:
[----:B-1----:R-:W0:Y:S01]  /*141a0*/  LDS.128 R12, [R0+-0x6000] ;  /* 0xffa00000000c7984 */ /* 0x002e220000000c00 */
[----:B------:R-:W-:-:S03]  /*141b0*/  IMAD.WIDE R34, R59, 0x10, R2 ;  /* 0x000000103b227825 */ /* 0x000fc600078e0202 */
[----:B------:R-:W1:Y:S01]  /*141c0*/  LDS R37, [R0+-0x5ff0] ;  /* 0xffa0100000257984 */ /* 0x000e620000000800 */
[----:B------:R-:W-:-:S03]  /*141d0*/  IMAD.WIDE R32, R59, 0x4, R52 ;  /* 0x000000043b207825 */ /* 0x000fc600078e0234 */
[----:B------:R-:W2:Y:S01]  /*141e0*/  LDS.128 R16, [R0+-0x3000] ;  /* 0xffd0000000107984 */ /* 0x000ea20000000c00 */
[C---:B------:R-:W-:Y:S02]  /*141f0*/  VIADD R57, R59.reuse, 0x400 ;  /* 0x000004003b397836 */ /* 0x040fe40000000000 */
[----:B------:R-:W-:Y:S01]  /*14200*/  VIADD R71, R59, 0x800 ;  /* 0x000008003b477836 */ /* 0x000fe20000000000 */
[----:B------:R-:W3:Y:S01]  /*14210*/  LDS R39, [R0+-0x2ff0] ;  /* 0xffd0100000277984 */ /* 0x000ee20000000800 */
[----:B------:R-:W-:-:S03]  /*14220*/  IMAD.WIDE R54, R57, 0x10, R2 ;  /* 0x0000001039367825 */ /* 0x000fc600078e0202 */
[----:B------:R-:W4:Y:S01]  /*14230*/  LDS.128 R20, [R0] ;  /* 0x0000000000147984 */ /* 0x000f220000000c00 */
[----:B------:R-:W-:-:S03]  /*14240*/  IMAD.WIDE R56, R57, 0x4, R52 ;  /* 0x0000000439387825 */ /* 0x000fc600078e0234 */
[----:B------:R-:W5:Y:S01]  /*14250*/  LDS R41, [R0+0x10] ;  /* 0x0000100000297984 */ /* 0x000f620000000800 */
[----:B------:R-:W-:Y:S02]  /*14260*/  VIADD R74, R59, 0xc00 ;  /* 0x00000c003b4a7836 */ /* 0x000fe40000000000 */
[----:B------:R-:W-:Y:S01]  /*14270*/  VIADD R61, R61, 0x1000 ;  /* 0x000010003d3d7836 */ /* 0x000fe20000000000 */
[----:B------:R-:W5:Y:S01]  /*14280*/  LDS.128 R24, [R0+0x3000] ;  /* 0x0030000000187984 */ /* 0x000f620000000c00 */
[----:B------:R-:W-:-:S03]  /*14290*/  VIADD R59, R59, 0x1000 ;  /* 0x000010003b3b7836 */ /* 0x000fc60000000000 */
[----:B------:R-:W5:Y:S01]  /*142a0*/  LDS R43, [R0+0x3010] ;  /* 0x00301000002b7984 */ /* 0x000f620000000800 */
[----:B------:R-:W-:-:S03]  /*142b0*/  ISETP.GE.AND P1, PT, R61, R58, PT ;  /* 0x0000003a3d00720c */ /* 0x000fc60003f26270 */
[----:B------:R-:W5:Y:S04]  /*142c0*/  LDS.128 R28, [R0+0x6000] ;  /* 0x00600000001c7984 */ /* 0x000f680000000c00 */
[----:B------:R-:W5:Y:S04]  /*142d0*/  LDS R65, [R0+0x6010] ;  /* 0x0060100000417984 */ /* 0x000f680000000800 */
[----:B------:R-:W5:Y:S04]  /*142e0*/  LDS.128 R44, [R0+0x9000] ;  /* 0x00900000002c7984 */ /* 0x000f680000000c00 */
[----:B------:R-:W5:Y:S04]  /*142f0*/  LDS R63, [R0+0x9010] ;  /* 0x00901000003f7984 */ /* 0x000f680000000800 */
[----:B------:R-:W5:Y:S04]  /*14300*/  LDS.128 R4, [R0+0xc000] ;  /* 0x00c0000000047984 */ /* 0x000f680000000c00 */
[----:B0-----:R-:W-:Y:S04]  /*14310*/  STG.E.128 desc[UR8][R34.64+-0x2000], R12 ;  /* 0xffe0000c22007986 */ /* 0x001fe8000c101d08 */
[----:B------:R-:W0:Y:S04]  /*14320*/  LDS R67, [R0+0xc010] ;  /* 0x00c0100000437984 */ /* 0x000e280000000800 */
[----:B-1----:R-:W-:Y:S04]  /*14330*/  STG.E desc[UR8][R32.64+-0x800], R37 ;  /* 0xfff8002520007986 */ /* 0x002fe8000c101908 */
[----:B------:R-:W1:Y:S04]  /*14340*/  LDS.128 R12, [R0+0xf000] ;  /* 0x00f00000000c7984 */ /* 0x000e680000000c00 */
[----:B--2---:R-:W-:Y:S04]  /*14350*/  STG.E.128 desc[UR8][R34.64+-0x1000], R16 ;  /* 0xfff0001022007986 */ /* 0x004fe8000c101d08 */
[----:B------:R-:W2:Y:S04]  /*14360*/  LDS R69, [R0+0xf010] ;  /* 0x00f0100000457984 */ /* 0x000ea80000000800 */
[----:B---3--:R-:W-:Y:S04]  /*14370*/  STG.E desc[UR8][R32.64+-0x400], R39 ;  /* 0xfffc002720007986 */ /* 0x008fe8000c101908 */
[----:B------:R-:W3:Y:S04]  /*14380*/  LDS.128 R16, [R0+0x12000] ;  /* 0x0120000000107984 */ /* 0x000ee80000000c00 */
[----:B----4-:R-:W-:Y:S04]  /*14390*/  STG.E.128 desc[UR8][R34.64], R20 ;  /* 0x0000001422007986 */ /* 0x010fe8000c101d08 */
[----:B------:R-:W4:Y:S04]  /*143a0*/  LDS R60, [R0+0x12010] ;  /* 0x01201000003c7984 */ /* 0x000f280000000800 */
[----:B-----5:R-:W-:Y:S04]  /*143b0*/  STG.E desc[UR8][R32.64], R41 ;  /* 0x0000002920007986 */ /* 0x020fe8000c101908 */
[----:B------:R-:W5:Y:S04]  /*143c0*/  LDS.128 R20, [R0+0x15000] ;  /* 0x0150000000147984 */ /* 0x000f680000000c00 */
[----:B------:R-:W-:Y:S04]  /*143d0*/  STG.E.128 desc[UR8][R34.64+0x1000], R24 ;  /* 0x0010001822007986 */ /* 0x000fe8000c101d08 */
        /* <DEDUP_REMOVED lines=11> */
[----:B------:R0:W-:Y:S04]  /*14490*/  STG.E desc[UR8][R56.64+-0x800], R65 ;  /* 0xfff8004138007986 */ /* 0x0001e8000c101908 */
[----:B------:R-:W5:Y:S04]  /*144a0*/  LDS.128 R40, [R0+0x24000] ;  /* 0x0240000000287984 */ /* 0x000f680000000c00 */
[----:B------:R-:W-:Y:S04]  /*144b0*/  STG.E.128 desc[UR8][R54.64+-0x1000], R44 ;  /* 0xfff0002c36007986 */ /* 0x000fe8000c101d08 */
[----:B------:R-:W5:Y:S01]  /*144c0*/  LDS R68, [R0+0x24010] ;  /* 0x0240100000447984 */ /* 0x000f620000000800 */
[----:B0-----:R-:W-:-:S03]  /*144d0*/  IMAD.WIDE R64, R71, 0x10, R2 ;  /* 0x0000001047407825 */ /* 0x001fc600078e0202 */
[----:B------:R-:W0:Y:S01]  /*144e0*/  LDS.128 R44, [R0+0x27000] ;  /* 0x02700000002c7984 */ /* 0x000e220000000c00 */
[----:B------:R-:W-:-:S03]  /*144f0*/  IMAD.WIDE R70, R71, 0x4, R52 ;  /* 0x0000000447467825 */ /* 0x000fc600078e0234 */
[----:B------:R1:W0:Y:S04]  /*14500*/  LDS R66, [R0+0x27010] ;  /* 0x0270100000427984 */ /* 0x0002280000000800 */
[----:B------:R-:W-:Y:S04]  /*14510*/  STG.E desc[UR8][R56.64+-0x400], R63 ;  /* 0xfffc003f38007986 */ /* 0x000fe8000c101908 */
[----:B------:R4:W-:Y:S01]  /*14520*/  STG.E.128 desc[UR8][R54.64], R4 ;  /* 0x0000000436007986 */ /* 0x0009e2000c101d08 */
[----:B-1----:R-:W-:-:S03]  /*14530*/  VIADD R0, R0, 0x30000 ;  /* 0x0003000000007836 */ /* 0x002fc60000000000 */
[----:B------:R1:W-:Y:S04]  /*14540*/  STG.E desc[UR8][R56.64], R67 ;  /* 0x0000004338007986 */ /* 0x0003e8000c101908 */
[----:B------:R1:W-:Y:S04]  /*14550*/  STG.E.128 desc[UR8][R54.64+0x1000], R12 ;  /* 0x0010000c36007986 */ /* 0x0003e8000c101d08 */
[----:B--2---:R1:W-:Y:S04]  /*14560*/  STG.E desc[UR8][R56.64+0x400], R69 ;  /* 0x0004004538007986 */ /* 0x0043e8000c101908 */
[----:B---3--:R1:W-:Y:S01]  /*14570*/  STG.E.128 desc[UR8][R64.64+-0x2000], R16 ;  /* 0xffe0001040007986 */ /* 0x0083e2000c101d08 */
[----:B----4-:R-:W-:-:S03]  /*14580*/  IMAD.WIDE R4, R74, 0x10, R2 ;  /* 0x000000104a047825 */ /* 0x010fc600078e0202 */
[----:B------:R1:W-:Y:S01]  /*14590*/  STG.E desc[UR8][R70.64+-0x800], R60 ;  /* 0xfff8003c46007986 */ /* 0x0003e2000c101908 */
[----:B------:R-:W-:-:S03]  /*145a0*/  IMAD.WIDE R6, R74, 0x4, R52 ;  /* 0x000000044a067825 */ /* 0x000fc600078e0234 */
[----:B-----5:R1:W-:Y:S04]  /*145b0*/  STG.E.128 desc[UR8][R64.64+-0x1000], R20 ;  /* 0xfff0001440007986 */ /* 0x0203e8000c101d08 */
        /* <DEDUP_REMOVED lines=11> */
[----:B0-----:R1:W-:Y:S04]  /*14670*/  STG.E.128 desc[UR8][R4.64+0x1000], R44 ;  /* 0x0010002c04007986 */ /* 0x0013e8000c101d08 */
[----:B------:R1:W-:Y:S01]  /*14680*/  STG.E desc[UR8][R6.64+0x400], R66 ;  /* 0x0004004206007986 */ /* 0x0003e2000c101908 */
[----:B------:R-:W-:Y:S05]  /*14690*/  @!P1 BRA `(.L_x_1928) ;  /* 0xfffffff800c09947 */ /* 0x000fea000383ffff */
.L_x_1927:
[----:B------:R-:W-:Y:S05]  /*146a0*/  BSYNC.RECONVERGENT B1 ;  /* 0x0000000000017941 */ /* 0x000fea0003800200 */
.L_x_1926:
[----:B-1----:R-:W-:Y:S01]  /*146b0*/  IMAD.IADD R4, R50, 0x1, -R61 ;  /* 0x0000000132047824 */ /* 0x002fe200078e0a3d */
[----:B------:R-:W-:Y:S04]  /*146c0*/  BSSY.RECONVERGENT B1, `(.L_x_1929) ;  /* 0x000002c000017945 */ /* 0x000fe80003800200 */
[----:B------:R-:W-:-:S13]  /*146d0*/  ISETP.GT.AND P1, PT, R4, 0x400, PT ;  /* 0x000004000400780c */ /* 0x000fda0003f24270 */
[----:B------:R-:W-:Y:S05]  /*146e0*/  @!P1 BRA `(.L_x_1930) ;  /* 0x0000000000a49947 */ /* 0x000fea0003800000 */
[----:B------:R-:W0:Y:S01]  /*146f0*/  LDS.128 R36, [R0+-0x6000] ;  /* 0xffa0000000247984 */ /* 0x000e220000000c00 */
        /* <DEDUP_REMOVED lines=40> */
.L_x_1930:
[----:B------:R-:W-:Y:S05]  /*14980*/  BSYNC.RECONVERGENT B1 ;  /* 0x0000000000017941 */ /* 0x000fea0003800200 */
.L_x_1929:
[----:B------:R-:W-:-:S13]  /*14990*/  ISETP.LT.OR P0, PT, R61, R50, P0 ;  /* 0x000000323d00720c */ /* 0x000fda0000701670 */
[----:B------:R-:W-:Y:S05]  /*149a0*/  @!P0 BRA `(.L_x_1922) ;  /* 0x00000000007c8947 */ /* 0x000fea0003800000 */
[----:B0-----:R-:W0:Y:S01]  /*149b0*/  LDS.128 R4, [R0+-0x6000] ;  /* 0xffa0000000047984 */ /* 0x001e220000000c00 */
[----:B------:R-:W-:-:S03]  /*149c0*/  IMAD.WIDE R2, R59, 0x10, R2 ;  /* 0x000000103b027825 */ /* 0x000fc600078e0202 */
[----:B------:R-:W1:Y:S01]  /*149d0*/  LDS R25, [R0+-0x5ff0] ;  /* 0xffa0100000197984 */ /* 0x000e620000000800 */
[----:B------:R-:W-:-:S03]  /*149e0*/  IMAD.WIDE R52, R59, 0x4, R52 ;  /* 0x000000043b347825 */ /* 0x000fc600078e0234 */
        /* <DEDUP_REMOVED lines=15> */
.L_x_1921:
[----:B------:R-:W0:Y:S08]  /*14ae0*/  @P1 LDC.64 R16, c[0x0][0x3b8] ;  /* 0x0000ee00ff101b82 */ /* 0x000e300000000a00 */
[----:B------:R-:W1:Y:S08]  /*14af0*/  @P1 LDC.64 R18, c[0x0][0x3c0] ;  /* 0x0000f000ff121b82 */ /* 0x000e700000000a00 */
[----:B------:R-:W2:Y:S08]  /*14b00*/  @P0 LDC.64 R20, c[0x0][0x3b8] ;  /* 0x0000ee00ff140b82 */ /* 0x000eb00000000a00 */
[----:B------:R-:W3:Y:S01]  /*14b10*/  @P0 LDC.64 R22, c[0x0][0x3c0] ;  /* 0x0000f000ff160b82 */ /* 0x000ee20000000a00 */
[----:B0-----:R-:W-:-:S05]  /*14b20*/  @P1 IMAD.WIDE R16, R0, 0x10, R16 ;  /* 0x0000001000101825 */ /* 0x001fca00078e0210 */
[----:B------:R0:W-:Y:S01]  /*14b30*/  @P1 STG.E.128 desc[UR8][R16.64], R12 ;  /* 0x0000000c10001986 */ /* 0x0001e2000c101d08 */
[----:B-1----:R-:W-:-:S05]  /*14b40*/  @P1 IMAD.WIDE R18, R0, 0x4, R18 ;  /* 0x0000000400121825 */ /* 0x002fca00078e0212 */
[----:B------:R0:W-:Y:S01]  /*14b50*/  @P1 STG.E desc[UR8][R18.64], R2 ;  /* 0x0000000212001986 */ /* 0x0001e2000c101908 */
[----:B--2---:R-:W-:-:S05]  /*14b60*/  @P0 IMAD.WIDE R20, R25, 0x10, R20 ;  /* 0x0000001019140825 */ /* 0x004fca00078e0214 */
[----:B------:R0:W-:Y:S01]  /*14b70*/  @P0 STG.E.128 desc[UR8][R20.64], R4 ;  /* 0x0000000414000986 */ /* 0x0001e2000c101d08 */
[----:B---3--:R-:W-:-:S05]  /*14b80*/  @P0 IMAD.WIDE R22, R25, 0x4, R22 ;  /* 0x0000000419160825 */ /* 0x008fca00078e0216 */
[----:B------:R0:W-:Y:S02]  /*14b90*/  @P0 STG.E desc[UR8][R22.64], R3 ;  /* 0x0000000316000986 */ /* 0x0001e4000c101908 */
.L_x_1922:
[----:B------:R-:W-:Y:S05]  /*14ba0*/  BSYNC.RECONVERGENT B0 ;  /* 0x0000000000007941 */ /* 0x000fea0003800200 */
.L_x_1920:
[----:B------:R-:W-:-:S13]  /*14bb0*/  ISETP.NE.AND P0, PT, R51, 0xff, PT ;  /* 0x000000ff3300780c */ /* 0x000fda0003f05270 */
[----:B------:R-:W-:Y:S05]  /*14bc0*/  @P0 EXIT ;  /* 0x000000000000094d */ /* 0x000fea0003800000 */
[----:B------:R-:W1:Y:S01]  /*14bd0*/  S2UR UR4, SR_CTAID.X ;  /* 0x00000000000479c3 */ /* 0x000e620000002500 */
[----:B------:R-:W1:Y:S07]  /*14be0*/  LDCU UR5, c[0x0][0x3ec] ;  /* 0x00007d80ff0577ac */ /* 0x000e6e0008000800 */
[----:B0-----:R-:W0:Y:S01]  /*14bf0*/  LDC.64 R6, c[0x0][0x3c8] ;  /* 0x0000f200ff067b82 */ /* 0x001e220000000a00 */
[----:B-1----:R-:W-:-:S04]  /*14c00*/  UIMAD UR4, UR4, -0x200, UR5 ;  /* 0xfffffe00040478a4 */ /* 0x002fc8000f8e0205 */
[----:B------:R-:W-:-:S09]  /*14c10*/  UISETP.NE.AND UP0, UPT, UR4, 0x200, UPT ;  /* 0x000002000400788c */ /* 0x000fd2000bf05270 */
[----:B------:R-:W-:Y:S05]  /*14c20*/  BRA.U UP0, `(.L_x_1931) ;  /* 0x00000001001c7547 */ /* 0x000fea000b800000 */
[----:B------:R-:W1:Y:S08]  /*14c30*/  LDC.64 R2, c[0x0][0x3b8] ;  /* 0x0000ee00ff027b82 */ /* 0x000e700000000a00 */
[----:B------:R-:W2:Y:S01]  /*14c40*/  LDC.64 R4, c[0x0][0x3c0] ;  /* 0x0000f000ff047b82 */ /* 0x000ea20000000a00 */
[----:B-1----:R-:W-:-:S05]  /*14c50*/  IMAD.WIDE R2, R49, 0x10, R2 ;  /* 0x0000001031027825 */ /* 0x002fca00078e0202 */
[----:B------:R1:W-:Y:S01]  /*14c60*/  STG.E.128 desc[UR8][R2.64], R8 ;  /* 0x0000000802007986 */ /* 0x0003e2000c101d08 */
[----:B--2---:R-:W-:-:S04]  /*14c70*/  IMAD.WIDE R4, R49, 0x4, R4 ;  /* 0x0000000431047825 */ /* 0x004fc800078e0204 */
[----:B------:R-:W-:Y:S01]  /*14c80*/  VIADD R49, R49, 0x1 ;  /* 0x0000000131317836 */ /* 0x000fe20000000000 */
[----:B------:R1:W-:Y:S06]  /*14c90*/  STG.E desc[UR8][R4.64], R48 ;  /* 0x0000003004007986 */ /* 0x0003ec000c101908 */
.L_x_1931:
[----:B0-----:R-:W-:Y:S01]  /*14ca0*/  STG.E desc[UR8][R6.64], R49 ;  /* 0x0000003106007986 */ /* 0x001fe2000c101908 */
[----:B------:R-:W-:Y:S05]  /*14cb0*/  EXIT ;  /* 0x000000000000794d */ /* 0x000fea0003800000 */
.L_x_1608:
[----:B------:R-:W-:Y:S01]  /*14cc0*/  BSSY B0, `(.L_x_1932) ;  /* 0x0000006000007945 */ /* 0x000fe20003800000 */
[----:B------:R-:W-:Y:S01]  /*14cd0*/  PLOP3.LUT P2, PT, P0, PT, PT, 0x8, 0x80 ;  /* 0x000000000080781c */ /* 0x000fe2000074e170 */
[----:B------:R-:W-:-:S12]  /*14ce0*/  IMAD.MOV.U32 R45, RZ, RZ, -0x1 ;  /* 0xffffffffff2d7424 */ /* 0x000fd800078e00ff */
[----:B------:R-:W-:Y:S05]  /*14cf0*/  WARPSYNC.COLLECTIVE R45, `(.L_x_1933) ;  /* 0x000000002d087348 */ /* 0x000fea0003c00000 */
[----:B------:R-:W-:Y:S01]  /*14d00*/  VOTE.ANY P2, P2 ;  /* 0x0000000000ff7806 */ /* 0x000fe20001040100 */
[----:B------:R-:W-:-:S12]  /*14d10*/  ENDCOLLECTIVE ;  /* 0x000000000000791b */ /* 0x000fd80003800000 */
.L_x_1933:
[----:B------:R-:W-:Y:S05]  /*14d20*/  BSYNC B0 ;  /* 0x0000000000007941 */ /* 0x000fea0003800000 */
.L_x_1932:
[----:B------:R-:W-:Y:S01]  /*14d30*/  PLOP3.LUT P0, PT, P2, PT, PT, 0x80, 0x8 ;  /* 0x000000000008781c */ /* 0x000fe2000170f070 */
[----:B------:R-:W-:-:S12]  /*14d40*/  BRA `(.L_x_1934) ;  /* 0xffffff1000547947 */ /* 0x000fd8000383ffff */
.L_x_1613:
[----:B------:R-:W0:Y:S01]  /*14d50*/  S2R R43, SR_GEMASK ;  /* 0x00000000002b7919 */ /* 0x000e220000003c00 */
[----:B------:R-:W-:Y:S01]  /*14d60*/  BSSY B0, `(.L_x_1935) ;  /* 0x0000006000007945 */ /* 0x000fe20003800000 */
[----:B------:R-:W-:Y:S01]  /*14d70*/  PLOP3.LUT P2, PT, P0, PT, PT, 0x8, 0x80 ;  /* 0x000000000080781c */ /* 0x000fe2000074e170 */
[----:B------:R-:W-:-:S12]  /*14d80*/  IMAD.MOV.U32 R45, RZ, RZ, -0x1 ;  /* 0xffffffffff2d7424 */ /* 0x000fd800078e00ff */
[----:B0----5:R-:W-:Y:S05]  /*14d90*/  WARPSYNC.COLLECTIVE R45, `(.L_x_1936) ;  /* 0x000000002d087348 */ /* 0x021fea0003c00000 */
[----:B------:R-:W-:Y:S01]  /*14da0*/  VOTE.ANY R45, PT, P2 ;  /* 0x00000000002d7806 */ /* 0x000fe200010e0100 */
[----:B0----5:R-:W-:Y:S06]  /*14db0*/  ENDCOLLECTIVE ;  /* 0x000000000000791b */ /* 0x021fec0003800000 */
.L_x_1936:
[----:B------:R-:W-:Y:S05]  /*14dc0*/  BSYNC B0 ;  /* 0x0000000000007941 */ /* 0x000fea0003800000 */
.L_x_1935:
        /* <DEDUP_REMOVED lines=10> */
.L_x_1937:
[----:B------:R-:W-:Y:S01]  /*14e70*/  IMAD.MOV.U32 R33, RZ, RZ, R46 ;  /* 0x000000ffff217224 */ /* 0x000fe200078e002e */
[----:B------:R-:W-:Y:S06]  /*14e80*/  BRA `(.L_x_1938) ;  /* 0xffffff14009c7947 */ /* 0x000fec000383ffff */
.L_x_1614:
[----:B------:R-:W-:Y:S01]  /*14e90*/  BSSY B0, `(.L_x_1939) ;  /* 0x0000007000007945 */ /* 0x000fe20003800000 */
[----:B------:R-:W-:Y:S02]  /*14ea0*/  IMAD.MOV.U32 R44, RZ, RZ, R18 ;  /* 0x000000ffff2c7224 */ /* 0x000fe400078e0012 */
[----:B------:R-:W-:Y:S02]  /*14eb0*/  IMAD.MOV.U32 R42, RZ, RZ, 0x1 ;  /* 0x00000001ff2a7424 */ /* 0x000fe400078e00ff */
[----:B------:R-:W-:-:S07]  /*14ec0*/  IMAD.MOV.U32 R45, RZ, RZ, -0x1 ;  /* 0xffffffffff2d7424 */ /* 0x000fce00078e00ff */
[----:B01---5:R-:W-:Y:S05]  /*14ed0*/  WARPSYNC.COLLECTIVE R45, `(.L_x_1940) ;  /* 0x000000002d087348 */ /* 0x023fea0003c00000 */
[----:B------:R2:W3:Y:S02]  /*14ee0*/  SHFL.DOWN P3, R46, R44, R42, R41 ;  /* 0x0800002a2c2e7389 */ /* 0x0004e40000060029 */
[----:B0123-5:R-:W-:Y:S05]  /*14ef0*/  ENDCOLLECTIVE ;  /* 0x000000000000791b */ /* 0x02ffea0003800000 */
.L_x_1940:
[----:B------:R-:W-:Y:S05]  /*14f00*/  BSYNC B0 ;  /* 0x0000000000007941 */ /* 0x000fea0003800000 */
.L_x_1939:
[----:B------:R-:W-:Y:S05]  /*14f10*/  BRA `(.L_x_1941) ;  /* 0xffffff1400807947 */ /* 0x000fea000383ffff */
.L_x_1615:
[----:B------:R-:W-:Y:S01]  /*14f20*/  BSSY B0, `(.L_x_1942) ;  /* 0x0000007000007945 */ /* 0x000fe20003800000 */
[----:B------:R-:W-:Y:S02]  /*14f30*/  IMAD.MOV.U32 R44, RZ, RZ, R10 ;  /* 0x000000ffff2c7224 */ /* 0x000fe400078e000a */
[----:B------:R-:W-:Y:S02]  /*14f40*/  IMAD.MOV.U32 R42, RZ, RZ, 0x1 ;  /* 0x00000001ff2a7424 */ /* 0x000fe400078e00ff */
[----:B------:R-:W-:-:S07]  /*14f50*/  IMAD.MOV.U32 R45, RZ, RZ, -0x1 ;  /* 0xffffffffff2d7424 */ /* 0x000fce00078e00ff */
[----:B01---5:R-:W-:Y:S05]  /*14f60*/  WARPSYNC.COLLECTIVE R45, `(.L_x_1943) ;  /* 0x000000002d087348 */ /* 0x023fea0003c00000 */
[----:B------:R2:W3:Y:S02]  /*14f70*/  SHFL.DOWN P3, R46, R44, R42, R41 ;  /* 0x0800002a2c2e7389 */ /* 0x0004e40000060029 */
[----:B0123-5:R-:W-:Y:S05]  /*14f80*/  ENDCOLLECTIVE ;  /* 0x000000000000791b */ /* 0x02ffea0003800000 */
.L_x_1943:
[----:B------:R-:W-:Y:S05]  /*14f90*/  BSYNC B0 ;  /* 0x0000000000007941 */ /* 0x000fea0003800000 */
.L_x_1942:
[----:B------:R-:W-:Y:S05]  /*14fa0*/  BRA `(.L_x_1944) ;  /* 0xffffff1400647947 */ /* 0x000fea000383ffff */
.L_x_1616:
[----:B------:R-:W-:Y:S01]  /*14fb0*/  BSSY B0, `(.L_x_1945) ;  /* 0x0000007000007945 */ /* 0x000fe20003800000 */
[----:B------:R-:W-:Y:S02]  /*14fc0*/  IMAD.MOV.U32 R44, RZ, RZ, R11 ;  /* 0x000000ffff2c7224 */ /* 0x000fe400078e000b */
[----:B------:R-:W-:Y:S02]  /*14fd0*/  IMAD.MOV.U32 R42, RZ, RZ, 0x1 ;  /* 0x00000001ff2a7424 */ /* 0x000fe400078e00ff */
[----:B------:R-:W-:-:S07]  /*14fe0*/  IMAD.MOV.U32 R45, RZ, RZ, -0x1 ;  /* 0xffffffffff2d7424 */ /* 0x000fce00078e00ff */
[----:B01---5:R-:W-:Y:S05]  /*14ff0*/  WARPSYNC.COLLECTIVE R45, `(.L_x_1946) ;  /* 0x000000002d087348 */ /* 0x023fea0003c00000 */
[----:B------:R2:W3:Y:S02]  /*15000*/  SHFL.DOWN P3, R46, R44, R42, R41 ;  /* 0x0800002a2c2e7389 */ /* 0x0004e40000060029 */
[----:B0123-5:R-:W-:Y:S05]  /*15010*/  ENDCOLLECTIVE ;  /* 0x000000000000791b */ /* 0x02ffea0003800000 */
.L_x_1946:
[----:B------:R-:W-:Y:S05]  /*15020*/  BSYNC B0 ;  /* 0x0000000000007941 */ /* 0x000fea0003800000 */
.L_x_1945:
[----:B------:R-:W-:Y:S05]  /*15030*/  BRA `(.L_x_1947) ;  /* 0xffffff1400487947 */ /* 0x000fea000383ffff */
.L_x_1617:
[----:B------:R-:W-:Y:S01]  /*15040*/  BSSY B0, `(.L_x_1948) ;  /* 0x0000007000007945 */ /* 0x000fe20003800000 */
[----:B-----5:R-:W-:Y:S02]  /*15050*/  IMAD.MOV.U32 R44, RZ, RZ, R36 ;  /* 0x000000ffff2c7224 */ /* 0x020fe400078e0024 */
[----:B------:R-:W-:Y:S02]  /*15060*/  IMAD.MOV.U32 R42, RZ, RZ, 0x1 ;  /* 0x00000001ff2a7424 */ /* 0x000fe400078e00ff */
[----:B------:R-:W-:-:S07]  /*15070*/  IMAD.MOV.U32 R45, RZ, RZ, -0x1 ;  /* 0xffffffffff2d7424 */ /* 0x000fce00078e00ff */
[----:B01----:R-:W-:Y:S05]  /*15080*/  WARPSYNC.COLLECTIVE R45, `(.L_x_1949) ;  /* 0x000000002d087348 */ /* 0x003fea0003c00000 */
[----:B------:R2:W3:Y:S02]  /*15090*/  SHFL.DOWN P3, R46, R44, R42, R41 ;  /* 0x0800002a2c2e7389 */ /* 0x0004e40000060029 */
[----:B0123--:R-:W-:Y:S05]  /*150a0*/  ENDCOLLECTIVE ;  /* 0x000000000000791b */ /* 0x00ffea0003800000 */
.L_x_1949:
[----:B------:R-:W-:Y:S05]  /*150b0*/  BSYNC B0 ;  /* 0x0000000000007941 */ /* 0x000fea0003800000 */
.L_x_1948:
[----:B------:R-:W-:Y:S02]  /*150c0*/  IMAD.MOV.U32 R44, RZ, RZ, R37 ;  /* 0x000000ffff2c7224 */ /* 0x000fe400078e0025 */
[----:B------:R-:W-:Y:S02]  /*150d0*/  IMAD.MOV.U32 R42, RZ, RZ, 0x1 ;  /* 0x00000001ff2a7424 */ /* 0x000fe400078e00ff */
[----:B------:R-:W-:Y:S02]  /*150e0*/  IMAD.MOV.U32 R45, RZ, RZ, -0x1 ;  /* 0xffffffffff2d7424 */ /* 0x000fe400078e00ff */
[----:B------:R-:W-:-:S07]  /*150f0*/  IMAD.MOV.U32 R34, RZ, RZ, R46 ;  /* 0x000000ffff227224 */ /* 0x000fce00078e002e */
[----:B------:R-:W-:Y:S05]  /*15100*/  WARPSYNC.COLLECTIVE R45, `(.L_x_1950) ;  /* 0x000000002d087348 */ /* 0x000fea0003c00000 */
[----:B------:R0:W1:Y:S02]  /*15110*/  SHFL.DOWN P3, R46, R44, R42, R41 ;  /* 0x0800002a2c2e7389 */ /* 0x0000640000060029 */
[----:B01----:R-:W-:Y:S05]  /*15120*/  ENDCOLLECTIVE ;  /* 0x000000000000791b */ /* 0x003fea0003800000 */
.L_x_1950:
[----:B------:R-:W-:Y:S02]  /*15130*/  IMAD.MOV.U32 R44, RZ, RZ, R38 ;  /* 0x000000ffff2c7224 */ /* 0x000fe400078e0026 */
[----:B------:R-:W-:-:S07]  /*15140*/  IMAD.MOV.U32 R35, RZ, RZ, R46 ;  /* 0x000000ffff237224 */ /* 0x000fce00078e002e */
[----:B------:R-:W-:Y:S05]  /*15150*/  WARPSYNC.COLLECTIVE R45, `(.L_x_1951) ;  /* 0x000000002d087348 */ /* 0x000fea0003c00000 */
[----:B------:R0:W1:Y:S02]  /*15160*/  SHFL.DOWN P3, R46, R44, R42, R41 ;  /* 0x0800002a2c2e7389 */ /* 0x0000640000060029 */
[----:B01----:R-:W-:Y:S05]  /*15170*/  ENDCOLLECTIVE ;  /* 0x000000000000791b */ /* 0x003fea0003800000 */
.L_x_1951:
[----:B------:R-:W-:Y:S02]  /*15180*/  IMAD.MOV.U32 R44, RZ, RZ, R39 ;  /* 0x000000ffff2c7224 */ /* 0x000fe400078e0027 */
[----:B------:R-:W-:-:S07]  /*15190*/  IMAD.MOV.U32 R22, RZ, RZ, R46 ;  /* 0x000000ffff167224 */ /* 0x000fce00078e002e */
[----:B------:R-:W-:Y:S05]  /*151a0*/  WARPSYNC.COLLECTIVE R45, `(.L_x_1952) ;  /* 0x000000002d087348 */ /* 0x000fea0003c00000 */
[----:B------:R0:W1:Y:S02]  /*151b0*/  SHFL.DOWN P3, R46, R44, R42, R41 ;  /* 0x0800002a2c2e7389 */ /* 0x0000640000060029 */
[----:B01----:R-:W-:Y:S05]  /*151c0*/  ENDCOLLECTIVE ;  /* 0x000000000000791b */ /* 0x003fea0003800000 */
.L_x_1952:
[----:B------:R-:W-:Y:S02]  /*151d0*/  IMAD.MOV.U32 R44, RZ, RZ, R32 ;  /* 0x000000ffff2c7224 */ /* 0x000fe400078e0020 */
[----:B------:R-:W-:-:S07]  /*151e0*/  IMAD.MOV.U32 R23, RZ, RZ, R46 ;  /* 0x000000ffff177224 */ /* 0x000fce00078e002e */
[----:B------:R-:W-:Y:S05]  /*151f0*/  WARPSYNC.COLLECTIVE R45, `(.L_x_1953) ;  /* 0x000000002d087348 */ /* 0x000fea0003c00000 */
[----:B------:R0:W1:Y:S02]  /*15200*/  SHFL.DOWN P3, R46, R44, R42, R41 ;  /* 0x0800002a2c2e7389 */ /* 0x0000640000060029 */
[----:B01----:R-:W-:Y:S05]  /*15210*/  ENDCOLLECTIVE ;  /* 0x000000000000791b */ /* 0x003fea0003800000 */
.L_x_1953:
[----:B------:R-:W-:Y:S01]  /*15220*/  IMAD.MOV.U32 R47, RZ, RZ, R46 ;  /* 0x000000ffff2f7224 */ /* 0x000fe200078e002e */
[----:B------:R-:W-:Y:S06]  /*15230*/  BRA `(.L_x_1954) ;  /* 0xffffff1000e47947 */ /* 0x000fec000383ffff */
.L_x_1618:
[----:B------:R-:W-:Y:S01]  /*15240*/  BSSY B0, `(.L_x_1955) ;  /* 0x0000007000007945 */ /* 0x000fe20003800000 */
[----:B------:R-:W-:Y:S02]  /*15250*/  IMAD.MOV.U32 R44, RZ, RZ, R63 ;  /* 0x000000ffff2c7224 */ /* 0x000fe400078e003f */
[----:B------:R-:W-:Y:S02]  /*15260*/  IMAD.MOV.U32 R42, RZ, RZ, 0x1 ;  /* 0x00000001ff2a7424 */ /* 0x000fe400078e00ff */
[----:B------:R-:W-:-:S07]  /*15270*/  IMAD.MOV.U32 R45, RZ, RZ, -0x1 ;  /* 0xffffffffff2d7424 */ /* 0x000fce00078e00ff */
[----:B01234-:R-:W-:Y:S05]  /*15280*/  WARPSYNC.COLLECTIVE R45, `(.L_x_1956) ;  /* 0x000000002d087348 */ /* 0x01ffea0003c00000 */
[----:B------:R0:W0:Y:S02]  /*15290*/  SHFL.DOWN P3, R46, R44, R42, R41 ;  /* 0x0800002a2c2e7389 */ /* 0x0000240000060029 */
[----:B01234-:R-:W-:Y:S05]  /*152a0*/  ENDCOLLECTIVE ;  /* 0x000000000000791b */ /* 0x01ffea0003800000 */
.L_x_1956:
[----:B------:R-:W-:Y:S05]  /*152b0*/  BSYNC B0 ;  /* 0x0000000000007941 */ /* 0x000fea0003800000 */
.L_x_1955:
[----:B------:R-:W-:Y:S05]  /*152c0*/  BRA `(.L_x_1957) ;  /* 0xffffff1000cc7947 */ /* 0x000fea000383ffff */
.L_x_1619:
[----:B------:R-:W-:Y:S01]  /*152d0*/  BSSY B0, `(.L_x_1958) ;  /* 0x0000007000007945 */ /* 0x000fe20003800000 */
[----:B------:R-:W-:Y:S02]  /*152e0*/  IMAD.MOV.U32 R44, RZ, RZ, R62 ;  /* 0x000000ffff2c7224 */ /* 0x000fe400078e003e */
[----:B------:R-:W-:Y:S02]  /*152f0*/  IMAD.MOV.U32 R42, RZ, RZ, 0x1 ;  /* 0x00000001ff2a7424 */ /* 0x000fe400078e00ff */
[----:B------:R-:W-:-:S07]  /*15300*/  IMAD.MOV.U32 R45, RZ, RZ, -0x1 ;  /* 0xffffffffff2d7424 */ /* 0x000fce00078e00ff */
[----:B01234-:R-:W-:Y:S05]  /*15310*/  WARPSYNC.COLLECTIVE R45, `(.L_x_1959) ;  /* 0x000000002d087348 */ /* 0x01ffea0003c00000 */
[----:B------:R0:W0:Y:S02]  /*15320*/  SHFL.DOWN P3, R46, R44, R42, R41 ;  /* 0x0800002a2c2e7389 */ /* 0x0000240000060029 */
[----:B01234-:R-:W-:Y:S05]  /*15330*/  ENDCOLLECTIVE ;  /* 0x000000000000791b */ /* 0x01ffea0003800000 */
.L_x_1959:
[----:B------:R-:W-:Y:S05]  /*15340*/  BSYNC B0 ;  /* 0x0000000000007941 */ /* 0x000fea0003800000 */
.L_x_1958:
[----:B------:R-:W-:Y:S05]  /*15350*/  BRA `(.L_x_1960) ;  /* 0xffffff1000b07947 */ /* 0x000fea000383ffff */
.L_x_1620:
[----:B------:R-:W-:Y:S01]  /*15360*/  BSSY B0, `(.L_x_1961) ;  /* 0x0000007000007945 */ /* 0x000fe20003800000 */
[----:B------:R-:W-:Y:S02]  /*15370*/  IMAD.MOV.U32 R44, RZ, RZ, R61 ;  /* 0x000000ffff2c7224 */ /* 0x000fe400078e003d */
[----:B------:R-:W-:Y:S02]  /*15380*/  IMAD.MOV.U32 R42, RZ, RZ, 0x1 ;  /* 0x00000001ff2a7424 */ /* 0x000fe400078e00ff */
[----:B------:R-:W-:-:S07]  /*15390*/  IMAD.MOV.U32 R45, RZ, RZ, -0x1 ;  /* 0xffffffffff2d7424 */ /* 0x000fce00078e00ff */
[----:B01234-:R-:W-:Y:S05]  /*153a0*/  WARPSYNC.COLLECTIVE R45, `(.L_x_1962) ;  /* 0x000000002d087348 */ /* 0x01ffea0003c00000 */
[----:B------:R0:W0:Y:S02]  /*153b0*/  SHFL.DOWN P3, R46, R44, R42, R41 ;  /* 0x0800002a2c2e7389 */ /* 0x0000240000060029 */
[----:B01234-:R-:W-:Y:S05]  /*153c0*/  ENDCOLLECTIVE ;  /* 0x000000000000791b */ /* 0x01ffea0003800000 */
.L_x_1962:
[----:B------:R-:W-:Y:S05]  /*153d0*/  BSYNC B0 ;  /* 0x0000000000007941 */ /* 0x000fea0003800000 */
.L_x_1961:
[----:B------:R-:W-:Y:S05]  /*153e0*/  BRA `(.L_x_1963) ;  /* 0xffffff1000947947 */ /* 0x000fea000383ffff */
.L_x_1623:
[----:B------:R-:W-:Y:S01]  /*153f0*/  BSSY B0, `(.L_x_1964) ;  /* 0x0000007000007945 */ /* 0x000fe20003800000 */
[----:B------:R-:W-:Y:S02]  /*15400*/  IMAD.MOV.U32 R44, RZ, RZ, R40 ;  /* 0x000000ffff2c7224 */ /* 0x000fe400078e0028 */
[----:B------:R-:W-:Y:S02]  /*15410*/  IMAD.MOV.U32 R42, RZ, RZ, 0x2 ;  /* 0x00000002ff2a7424 */ /* 0x000fe400078e00ff */
[----:B------:R-:W-:-:S07]  /*15420*/  IMAD.MOV.U32 R45, RZ, RZ, -0x1 ;  /* 0xffffffffff2d7424 */ /* 0x000fce00078e00ff */
[----:B01234-:R-:W-:Y:S05]  /*15430*/  WARPSYNC.COLLECTIVE R45, `(.L_x_1965) ;  /* 0x000000002d087348 */ /* 0x01ffea0003c00000 */
[----:B------:R0:W0:Y:S02]  /*15440*/  SHFL.DOWN P3, R46, R44, R42, R41 ;  /* 0x0800002a2c2e7389 */ /* 0x0000240000060029 */
[----:B01234-:R-:W-:Y:S05]  /*15450*/  ENDCOLLECTIVE ;  /* 0x000000000000791b */ /* 0x01ffea0003800000 */
.L_x_1965:
[----:B------:R-:W-:Y:S05]  /*15460*/  BSYNC B0 ;  /* 0x0000000000007941 */ /* 0x000fea0003800000 */
.L_x_1964:
[----:B------:R-:W-:Y:S01]  /*15470*/  IMAD.MOV.U32 R33, RZ, RZ, R46 ;  /* 0x000000ffff217224 */ /* 0x000fe200078e002e */
[----:B------:R-:W-:Y:S06]  /*15480*/  BRA `(.L_x_1966) ;  /* 0xffffff1000a87947 */ /* 0x000fec000383ffff */
.L_x_1624:
[----:B------:R-:W-:Y:S01]  /*15490*/  BSSY B0, `(.L_x_1967) ;  /* 0x0000007000007945 */ /* 0x000fe20003800000 */
[----:B------:R-:W-:Y:S02]  /*154a0*/  IMAD.MOV.U32 R44, RZ, RZ, R18 ;  /* 0x000000ffff2c7224 */ /* 0x000fe400078e0012 */
[----:B------:R-:W-:Y:S02]  /*154b0*/  IMAD.MOV.U32 R42, RZ, RZ, 0x2 ;  /* 0x00000002ff2a7424 */ /* 0x000fe400078e00ff */
[----:B------:R-:W-:-:S07]  /*154c0*/  IMAD.MOV.U32 R45, RZ, RZ, -0x1 ;  /* 0xffffffffff2d7424 */ /* 0x000fce00078e00ff */
[----:B01234-:R-:W-:Y:S05]  /*154d0*/  WARPSYNC.COLLECTIVE R45, `(.L_x_1968) ;  /* 0x000000002d087348 */ /* 0x01ffea0003c00000 */
[----:B------:R0:W0:Y:S02]  /*154e0*/  SHFL.DOWN P3, R46, R44, R42, R41 ;  /* 0x0800002a2c2e7389 */ /* 0x0000240000060029 */
[----:B01234-:R-:W-:Y:S05]  /*154f0*/  ENDCOLLECTIVE ;  /* 0x000000000000791b */ /* 0x01ffea0003800000 */
.L_x_1968:
[----:B------:R-:W-:Y:S05]  /*15500*/  BSYNC B0 ;  /* 0x0000000000007941 */ /* 0x000fea0003800000 */
.L_x_1967:
[----:B------:R-:W-:Y:S05]  /*15510*/  BRA `(.L_x_1969) ;  /* 0xffffff10008c7947 */ /* 0x000fea000383ffff */
.L_x_1625:
[----:B------:R-:W-:Y:S01]  /*15520*/  BSSY B0, `(.L_x_1970) ;  /* 0x0000007000007945 */ /* 0x000fe20003800000 */
[----:B------:R-:W-:Y:S02]  /*15530*/  IMAD.MOV.U32 R44, RZ, RZ, R10 ;  /* 0x000000ffff2c7224 */ /* 0x000fe400078e000a */
[----:B------:R-:W-:Y:S02]  /*15540*/  IMAD.MOV.U32 R42, RZ, RZ, 0x2 ;  /* 0x00000002ff2a7424 */ /* 0x000fe400078e00ff */
[----:B------:R-:W-:-:S07]  /*15550*/  IMAD.MOV.U32 R45, RZ, RZ, -0x1 ;  /* 0xffffffffff2d7424 */ /* 0x000fce00078e00ff */
[----:B01234-:R-:W-:Y:S05]  /*15560*/  WARPSYNC.COLLECTIVE R45, `(.L_x_1971) ;  /* 0x000000002d087348 */ /* 0x01ffea0003c00000 */
[----:B------:R0:W0:Y:S02]  /*15570*/  SHFL.DOWN P3, R46, R44, R42, R41 ;  /* 0x0800002a2c2e7389 */ /* 0x0000240000060029 */
[----:B01234-:R-:W-:Y:S05]  /*15580*/  ENDCOLLECTIVE ;  /* 0x000000000000791b */ /* 0x01ffea0003800000 */
.L_x_1971:
[----:B------:R-:W-:Y:S05]  /*15590*/  BSYNC B0 ;  /* 0x0000000000007941 */ /* 0x000fea0003800000 */
.L_x_1970:
[----:B------:R-:W-:Y:S05]  /*155a0*/  BRA `(.L_x_1972) ;  /* 0xffffff1000707947 */ /* 0x000fea000383ffff */
.L_x_1626:
[----:B------:R-:W-:Y:S01]  /*155b0*/  BSSY B0, `(.L_x_1973) ;  /* 0x0000007000007945 */ /* 0x000fe20003800000 */
[----:B------:R-:W-:Y:S02]  /*155c0*/  IMAD.MOV.U32 R44, RZ, RZ, R11 ;  /* 0x000000ffff2c7224 */ /* 0x000fe400078e000b */
[----:B------:R-:W-:Y:S02]  /*155d0*/  IMAD.MOV.U32 R42, RZ, RZ, 0x2 ;  /* 0x00000002ff2a7424 */ /* 0x000fe400078e00ff */
[----:B------:R-:W-:-:S07]  /*155e0*/  IMAD.MOV.U32 R45, RZ, RZ, -0x1 ;  /* 0xffffffffff2d7424 */ /* 0x000fce00078e00ff */
[----:B01234-:R-:W-:Y:S05]  /*155f0*/  WARPSYNC.COLLECTIVE R45, `(.L_x_1974) ;  /* 0x000000002d087348 */ /* 0x01ffea0003c00000 */
[----:B------:R0:W0:Y:S02]  /*15600*/  SHFL.DOWN P3, R46, R44, R42, R41 ;  /* 0x0800002a2c2e7389 */ /* 0x0000240000060029 */
[----:B01234-:R-:W-:Y:S05]  /*15610*/  ENDCOLLECTIVE ;  /* 0x000000000000791b */ /* 0x01ffea0003800000 */
.L_x_1974:
[----:B------:R-:W-:Y:S05]  /*15620*/  BSYNC B0 ;  /* 0x0000000000007941 */ /* 0x000fea0003800000 */
.L_x_1973:
[----:B------:R-:W-:Y:S05]  /*15630*/  BRA `(.L_x_1975) ;  /* 0xffffff1000547947 */ /* 0x000fea000383ffff */
.L_x_1627:
[----:B------:R-:W-:Y:S01]  /*15640*/  BSSY B0, `(.L_x_1976) ;  /* 0x0000007000007945 */ /* 0x000fe20003800000 */
[----:B------:R-:W-:Y:S02]  /*15650*/  IMAD.MOV.U32 R44, RZ, RZ, R36 ;  /* 0x000000ffff2c7224 */ /* 0x000fe400078e0024 */
[----:B------:R-:W-:Y:S02]  /*15660*/  IMAD.MOV.U32 R42, RZ, RZ, 0x2 ;  /* 0x00000002ff2a7424 */ /* 0x000fe400078e00ff */
[----:B------:R-:W-:-:S07]  /*15670*/  IMAD.MOV.U32 R45, RZ, RZ, -0x1 ;  /* 0xffffffffff2d7424 */ /* 0x000fce00078e00ff */
[----:B01234-:R-:W-:Y:S05]  /*15680*/  WARPSYNC.COLLECTIVE R45, `(.L_x_1977) ;  /* 0x000000002d087348 */ /* 0x01ffea0003c00000 */
[----:B------:R0:W0:Y:S02]  /*15690*/  SHFL.DOWN P3, R46, R44, R42, R41 ;  /* 0x0800002a2c2e7389 */ /* 0x0000240000060029 */
[----:B01234-:R-:W-:Y:S05]  /*156a0*/  ENDCOLLECTIVE ;  /* 0x000000000000791b */ /* 0x01ffea0003800000 */
.L_x_1977:
[----:B------:R-:W-:Y:S05]  /*156b0*/  BSYNC B0 ;  /* 0x0000000000007941 */ /* 0x000fea0003800000 */
.L_x_1976:
[----:B------:R-:W-:Y:S02]  /*156c0*/  IMAD.MOV.U32 R44, RZ, RZ, R37 ;  /* 0x000000ffff2c7224 */ /* 0x000fe400078e0025 */
[----:B------:R-:W-:Y:S02]  /*156d0*/  IMAD.MOV.U32 R42, RZ, RZ, 0x2 ;  /* 0x00000002ff2a7424 */ /* 0x000fe400078e00ff */
[----:B------:R-:W-:Y:S02]  /*156e0*/  IMAD.MOV.U32 R45, RZ, RZ, -0x1 ;  /* 0xffffffffff2d7424 */ /* 0x000fe400078e00ff */
[----:B------:R-:W-:-:S07]  /*156f0*/  IMAD.MOV.U32 R34, RZ, RZ, R46 ;  /* 0x000000ffff227224 */ /* 0x000fce00078e002e */
[----:B------:R-:W-:Y:S05]  /*15700*/  WARPSYNC.COLLECTIVE R45, `(.L_x_1978) ;  /* 0x000000002d087348 */ /* 0x000fea0003c00000 */
[----:B------:R0:W1:Y:S02]  /*15710*/  SHFL.DOWN P3, R46, R44, R42, R41 ;  /* 0x0800002a2c2e7389 */ /* 0x0000640000060029 */
[----:B01----:R-:W-:Y:S05]  /*15720*/  ENDCOLLECTIVE ;  /* 0x000000000000791b */ /* 0x003fea0003800000 */
.L_x_1978:
[----:B------:R-:W-:Y:S02]  /*15730*/  IMAD.MOV.U32 R44, RZ, RZ, R38 ;  /* 0x000000ffff2c7224 */ /* 0x000fe400078e0026 */
[----:B------:R-:W-:-:S07]  /*15740*/  IMAD.MOV.U32 R35, RZ, RZ, R46 ;  /* 0x000000ffff237224 */ /* 0x000fce00078e002e */
[----:B------:R-:W-:Y:S05]  /*15750*/  WARPSYNC.COLLECTIVE R45, `(.L_x_1979) ;  /* 0x000000002d087348 */ /* 0x000fea0003c00000 */
[----:B------:R0:W1:Y:S02]  /*15760*/  SHFL.DOWN P3, R46, R44, R42, R41 ;  /* 0x0800002a2c2e7389 */ /* 0x0000640000060029 */
[----:B01----:R-:W-:Y:S05]  /*15770*/  ENDCOLLECTIVE ;  /* 0x000000000000791b */ /* 0x003fea0003800000 */
.L_x_1979:
[----:B------:R-:W-:Y:S02]  /*15780*/  IMAD.MOV.U32 R44, RZ, RZ, R39 ;  /* 0x000000ffff2c7224 */ /* 0x000fe400078e0027 */
[----:B------:R-:W-:-:S07]  /*15790*/  IMAD.MOV.U32 R22, RZ, RZ, R46 ;  /* 0x000000ffff167224 */ /* 0x000fce00078e002e */
[----:B------:R-:W-:Y:S05]  /*157a0*/  WARPSYNC.COLLECTIVE R45, `(.L_x_1980) ;  /* 0x000000002d087348 */ /* 0x000fea0003c00000 */
[----:B------:R0:W1:Y:S02]  /*157b0*/  SHFL.DOWN P3, R46, R44, R42, R41 ;  /* 0x0800002a2c2e7389 */ /* 0x0000640000060029 */
[----:B01----:R-:W-:Y:S05]  /*157c0*/  ENDCOLLECTIVE ;  /* 0x000000000000791b */ /* 0x003fea0003800000 */
.L_x_1980:
[----:B------:R-:W-:Y:S02]  /*157d0*/  IMAD.MOV.U32 R44, RZ, RZ, R32 ;  /* 0x000000ffff2c7224 */ /* 0x000fe400078e0020 */
[----:B------:R-:W-:-:S07]  /*157e0*/  IMAD.MOV.U32 R23, RZ, RZ, R46 ;  /* 0x000000ffff177224 */ /* 0x000fce00078e002e */
[----:B------:R-:W-:Y:S05]  /*157f0*/  WARPSYNC.COLLECTIVE R45, `(.L_x_1981) ;  /* 0x000000002d087348 */ /* 0x000fea0003c00000 */
[----:B------:R0:W1:Y:S02]  /*15800*/  SHFL.DOWN P3, R46, R44, R42, R41 ;  /* 0x0800002a2c2e7389 */ /* 0x0000640000060029 */
[----:B01----:R-:W-:Y:S05]  /*15810*/  ENDCOLLECTIVE ;  /* 0x000000000000791b */ /* 0x003fea0003800000 */
.L_x_1981:
[----:B------:R-:W-:Y:S01]  /*15820*/  IMAD.MOV.U32 R47, RZ, RZ, R46 ;  /* 0x000000ffff2f7224 */ /* 0x000fe200078e002e */
[----:B------:R-:W-:Y:S06]  /*15830*/  BRA `(.L_x_1982) ;  /* 0xffffff0c00f07947 */ /* 0x000fec000383ffff */
.L_x_1628:
[----:B------:R-:W-:Y:S01]  /*15840*/  BSSY B0, `(.L_x_1983) ;  /* 0x0000007000007945 */ /* 0x000fe20003800000 */
[----:B------:R-:W-:Y:S02]  /*15850*/  IMAD.MOV.U32 R44, RZ, RZ, R63 ;  /* 0x000000ffff2c7224 */ /* 0x000fe400078e003f */
[----:B------:R-:W-:Y:S02]  /*15860*/  IMAD.MOV.U32 R42, RZ, RZ, 0x2 ;  /* 0x00000002ff2a7424 */ /* 0x000fe400078e00ff */
[----:B------:R-:W-:-:S07]  /*15870*/  IMAD.MOV.U32 R45, RZ, RZ, -0x1 ;  /* 0xffffffffff2d7424 */ /* 0x000fce00078e00ff */
[----:B01234-:R-:W-:Y:S05]  /*15880*/  WARPSYNC.COLLECTIVE R45, `(.L_x_1984) ;  /* 0x000000002d087348 */ /* 0x01ffea0003c00000 */
[----:B------:R0:W0:Y:S02]  /*15890*/  SHFL.DOWN P3, R46, R44, R42, R41 ;  /* 0x0800002a2c2e7389 */ /* 0x0000240000060029 */
[----:B01234-:R-:W-:Y:S05]  /*158a0*/  ENDCOLLECTIVE ;  /* 0x000000000000791b */ /* 0x01ffea0003800000 */
.L_x_1984:
[----:B------:R-:W-:Y:S05]  /*158b0*/  BSYNC B0 ;  /* 0x0000000000007941 */ /* 0x000fea0003800000 */
.L_x_1983:
[----:B------:R-:W-:Y:S05]  /*158c0*/  BRA `(.L_x_1985) ;  /* 0xffffff0c00dc7947 */ /* 0x000fea000383ffff */
.L_x_1629:
[----:B------:R-:W-:Y:S01]  /*158d0*/  BSSY B0, `(.L_x_1986) ;  /* 0x0000007000007945 */ /* 0x000fe20003800000 */
[----:B------:R-:W-:Y:S02]  /*158e0*/  IMAD.MOV.U32 R44, RZ, RZ, R62 ;  /* 0x000000ffff2c7224 */ /* 0x000fe400078e003e */
[----:B------:R-:W-:Y:S02]  /*158f0*/  IMAD.MOV.U32 R42, RZ, RZ, 0x2 ;  /* 0x00000002ff2a7424 */ /* 0x000fe400078e00ff */
[----:B------:R-:W-:-:S07]  /*15900*/  IMAD.MOV.U32 R45, RZ, RZ, -0x1 ;  /* 0xffffffffff2d7424 */ /* 0x000fce00078e00ff */
[----:B01234-:R-:W-:Y:S05]  /*15910*/  WARPSYNC.COLLECTIVE R45, `(.L_x_1987) ;  /* 0x000000002d087348 */ /* 0x01ffea0003c00000 */
[----:B------:R0:W0:Y:S02]  /*15920*/  SHFL.DOWN P3, R46, R44, R42, R41 ;  /* 0x0800002a2c2e7389 */ /* 0x0000240000060029 */
[----:B01234-:R-:W-:Y:S05]  /*15930*/  ENDCOLLECTIVE ;  /* 0x000000000000791b */ /* 0x01ffea0003800000 */
.L_x_1987:
[----:B------:R-:W-:Y:S05]  /*15940*/  BSYNC B0 ;  /* 0x0000000000007941 */ /* 0x000fea0003800000 */
.L_x_1986:
[----:B------:R-:W-:Y:S05]  /*15950*/  BRA `(.L_x_1988) ;  /* 0xffffff0c00c07947 */ /* 0x000fea000383ffff */
.L_x_1630:
[----:B------:R-:W-:Y:S01]  /*15960*/  BSSY B0, `(.L_x_1989) ;  /* 0x0000007000007945 */ /* 0x000fe20003800000 */
[----:B------:R-:W-:Y:S02]  /*15970*/  IMAD.MOV.U32 R44, RZ, RZ, R61 ;  /* 0x000000ffff2c7224 */ /* 0x000fe400078e003d */
[----:B------:R-:W-:Y:S02]  /*15980*/  IMAD.MOV.U32 R42, RZ, RZ, 0x2 ;  /* 0x00000002ff2a7424 */ /* 0x000fe400078e00ff */
[----:B------:R-:W-:-:S07]  /*15990*/  IMAD.MOV.U32 R45, RZ, RZ, -0x1 ;  /* 0xffffffffff2d7424 */ /* 0x000fce00078e00ff */
[----:B01234-:R-:W-:Y:S05]  /*159a0*/  WARPSYNC.COLLECTIVE R45, `(.L_x_1990) ;  /* 0x000000002d087348 */ /* 0x01ffea0003c00000 */
[----:B------:R0:W0:Y:S02]  /*159b0*/  SHFL.DOWN P3, R46, R44, R42, R41 ;  /* 0x0800002a2c2e7389 */ /* 0x0000240000060029 */
[----:B01234-:R-:W-:Y:S05]  /*159c0*/  ENDCOLLECTIVE ;  /* 0x000000000000791b */ /* 0x01ffea0003800000 */
.L_x_1990:
[----:B------:R-:W-:Y:S05]  /*159d0*/  BSYNC B0 ;  /* 0x0000000000007941 */ /* 0x000fea0003800000 */
.L_x_1989:
[----:B------:R-:W-:Y:S05]  /*159e0*/  BRA `(.L_x_1991) ;  /* 0xffffff0c00a47947 */ /* 0x000fea000383ffff */
.L_x_1633:
[----:B------:R-:W-:Y:S01]  /*159f0*/  BSSY B0, `(.L_x_1992) ;  /* 0x0000007000007945 */ /* 0x000fe20003800000 */
[----:B------:R-:W-:Y:S02]  /*15a00*/  IMAD.MOV.U32 R44, RZ, RZ, R40 ;  /* 0x000000ffff2c7224 */ /* 0x000fe400078e0028 */
[----:B------:R-:W-:Y:S02]  /*15a10*/  IMAD.MOV.U32 R42, RZ, RZ, 0x4 ;  /* 0x00000004ff2a7424 */ /* 0x000fe400078e00ff */
[----:B------:R-:W-:-:S07]  /*15a20*/  IMAD.MOV.U32 R45, RZ, RZ, -0x1 ;  /* 0xffffffffff2d7424 */ /* 0x000fce00078e00ff */
[----:B01234-:R-:W-:Y:S05]  /*15a30*/  WARPSYNC.COLLECTIVE R45, `(.L_x_1993) ;  /* 0x000000002d087348 */ /* 0x01ffea0003c00000 */
[----:B------:R0:W0:Y:S02]  /*15a40*/  SHFL.DOWN P3, R46, R44, R42, R41 ;  /* 0x0800002a2c2e7389 */ /* 0x0000240000060029 */
[----:B01234-:R-:W-:Y:S05]  /*15a50*/  ENDCOLLECTIVE ;  /* 0x000000000000791b */ /* 0x01ffea0003800000 */
.L_x_1993:
[----:B------:R-:W-:Y:S05]  /*15a60*/  BSYNC B0 ;  /* 0x0000000000007941 */ /* 0x000fea0003800000 */
.L_x_1992:
[----:B------:R-:W-:Y:S01]  /*15a70*/  IMAD.MOV.U32 R33, RZ, RZ, R46 ;  /* 0x000000ffff217224 */ /* 0x000fe200078e002e */
[----:B------:R-:W-:Y:S06]  /*15a80*/  BRA `(.L_x_1994) ;  /* 0xffffff0c00b87947 */ /* 0x000fec000383ffff */
.L_x_1634:
[----:B------:R-:W-:Y:S01]  /*15a90*/  BSSY B0, `(.L_x_1995) ;  /* 0x0000007000007945 */ /* 0x000fe20003800000 */
[----:B------:R-:W-:Y:S02]  /*15aa0*/  IMAD.MOV.U32 R44, RZ, RZ, R18 ;  /* 0x000000ffff2c7224 */ /* 0x000fe400078e0012 */
[----:B------:R-:W-:Y:S02]  /*15ab0*/  IMAD.MOV.U32 R42, RZ, RZ, 0x4 ;  /* 0x00000004ff2a7424 */ /* 0x000fe400078e00ff */
[----:B------:R-:W-:-:S07]  /*15ac0*/  IMAD.MOV.U32 R45, RZ, RZ, -0x1 ;  /* 0xffffffffff2d7424 */ /* 0x000fce00078e00ff */
[----:B01234-:R-:W-:Y:S05]  /*15ad0*/  WARPSYNC.COLLECTIVE R45, `(.L_x_1996) ;  /* 0x000000002d087348 */ /* 0x01ffea0003c00000 */
[----:B------:R0:W0:Y:S02]  /*15ae0*/  SHFL.DOWN P3, R46, R44, R42, R41 ;  /* 0x0800002a2c2e7389 */ /* 0x0000240000060029 */
[----:B01234-:R-:W-:Y:S05]  /*15af0*/  ENDCOLLECTIVE ;  /* 0x000000000000791b */ /* 0x01ffea0003800000 */
.L_x_1996:
[----:B------:R-:W-:Y:S05]  /*15b00*/  BSYNC B0 ;  /* 0x0000000000007941 */ /* 0x000fea0003800000 */
.L_x_1995:
[----:B------:R-:W-:Y:S05]  /*15b10*/  BRA `(.L_x_1997) ;  /* 0xffffff0c009c7947 */ /* 0x000fea000383ffff */
.L_x_1635:
[----:B------:R-:W-:Y:S01]  /*15b20*/  BSSY B0, `(.L_x_1998) ;  /* 0x0000007000007945 */ /* 0x000fe20003800000 */
[----:B------:R-:W-:Y:S02]  /*15b30*/  IMAD.MOV.U32 R44, RZ, RZ, R10 ;  /* 0x000000ffff2c7224 */ /* 0x000fe400078e000a */
[----:B------:R-:W-:Y:S02]  /*15b40*/  IMAD.MOV.U32 R42, RZ, RZ, 0x4 ;  /* 0x00000004ff2a7424 */ /* 0x000fe400078e00ff */
[----:B------:R-:W-:-:S07]  /*15b50*/  IMAD.MOV.U32 R45, RZ, RZ, -0x1 ;  /* 0xffffffffff2d7424 */ /* 0x000fce00078e00ff */
[----:B01234-:R-:W-:Y:S05]  /*15b60*/  WARPSYNC.COLLECTIVE R45, `(.L_x_1999) ;  /* 0x000000002d087348 */ /* 0x01ffea0003c00000 */
[----:B------:R0:W0:Y:S02]  /*15b70*/  SHFL.DOWN P3, R46, R44, R42, R41 ;  /* 0x0800002a2c2e7389 */ /* 0x0000240000060029 */
[----:B01234-:R-:W-:Y:S05]  /*15b80*/  ENDCOLLECTIVE ;  /* 0x000000000000791b */ /* 0x01ffea0003800000 */
.L_x_1999:
[----:B------:R-:W-:Y:S05]  /*15b90*/  BSYNC B0 ;  /* 0x0000000000007941 */ /* 0x000fea0003800000 */
.L_x_1998:
[----:B------:R-:W-:Y:S05]  /*15ba0*/  BRA `(.L_x_2000) ;  /* 0xffffff0c00807947 */ /* 0x000fea000383ffff */
.L_x_1636:
[----:B------:R-:W-:Y:S01]  /*15bb0*/  BSSY B0, `(.L_x_2001) ;  /* 0x0000007000007945 */ /* 0x000fe20003800000 */
[----:B------:R-:W-:Y:S02]  /*15bc0*/  IMAD.MOV.U32 R44, RZ, RZ, R11 ;  /* 0x000000ffff2c7224 */ /* 0x000fe400078e000b */
[----:B------:R-:W-:Y:S02]  /*15bd0*/  IMAD.MOV.U32 R42, RZ, RZ, 0x4 ;  /* 0x00000004ff2a7424 */ /* 0x000fe400078e00ff */
[----:B------:R-:W-:-:S07]  /*15be0*/  IMAD.MOV.U32 R45, RZ, RZ, -0x1 ;  /* 0xffffffffff2d7424 */ /* 0x000fce00078e00ff */
[----:B01234-:R-:W-:Y:S05]  /*15bf0*/  WARPSYNC.COLLECTIVE R45, `(.L_x_2002) ;  /* 0x000000002d087348 */ /* 0x01ffea0003c00000 */
[----:B------:R0:W0:Y:S02]  /*15c00*/  SHFL.DOWN P3, R46, R44, R42, R41 ;  /* 0x0800002a2c2e7389 */ /* 0x0000240000060029 */
[----:B01234-:R-:W-:Y:S05]  /*15c10*/  ENDCOLLECTIVE ;  /* 0x000000000000791b */ /* 0x01ffea0003800000 */
.L_x_2002:
[----:B------:R-:W-:Y:S05]  /*15c20*/  BSYNC B0 ;  /* 0x0000000000007941 */ /* 0x000fea0003800000 */
.L_x_2001:
[----:B------:R-:W-:Y:S05]  /*15c30*/  BRA `(.L_x_2003) ;  /* 0xffffff0c00647947 */ /* 0x000fea000383ffff */
.L_x_1637:
[----:B------:R-:W-:Y:S01]  /*15c40*/  BSSY B0, `(.L_x_2004) ;  /* 0x0000007000007945 */ /* 0x000fe20003800000 */
[----:B------:R-:W-:Y:S02]  /*15c50*/  IMAD.MOV.U32 R44, RZ, RZ, R36 ;  /* 0x000000ffff2c7224 */ /* 0x000fe400078e0024 */
[----:B------:R-:W-:Y:S02]  /*15c60*/  IMAD.MOV.U32 R42, RZ, RZ, 0x4 ;  /* 0x00000004ff2a7424 */ /* 0x000fe400078e00ff */
[----:B------:R-:W-:-:S07]  /*15c70*/  IMAD.MOV.U32 R45, RZ, RZ, -0x1 ;  /* 0xffffffffff2d7424 */ /* 0x000fce00078e00ff */
[----:B01234-:R-:W-:Y:S05]  /*15c80*/  WARPSYNC.COLLECTIVE R45, `(.L_x_2005) ;  /* 0x000000002d087348 */ /* 0x01ffea0003c00000 */
[----:B------:R0:W0:Y:S02]  /*15c90*/  SHFL.DOWN P3, R46, R44, R42, R41 ;  /* 0x0800002a2c2e7389 */ /* 0x0000240000060029 */
[----:B01234-:R-:W-:Y:S05]  /*15ca0*/  ENDCOLLECTIVE ;  /* 0x000000000000791b */ /* 0x01ffea0003800000 */
.L_x_2005:
[----:B------:R-:W-:Y:S05]  /*15cb0*/  BSYNC B0 ;  /* 0x0000000000007941 */ /* 0x000fea0003800000 */
.L_x_2004:
[----:B------:R-:W-:Y:S02]  /*15cc0*/  IMAD.MOV.U32 R44, RZ, RZ, R37 ;  /* 0x000000ffff2c7224 */ /* 0x000fe400078e0025 */
[----:B------:R-:W-:Y:S02]  /*15cd0*/  IMAD.MOV.U32 R42, RZ, RZ, 0x4 ;  /* 0x00000004ff2a7424 */ /* 0x000fe400078e00ff */
[----:B------:R-:W-:Y:S02]  /*15ce0*/  IMAD.MOV.U32 R45, RZ, RZ, -0x1 ;  /* 0xffffffffff2d7424 */ /* 0x000fe400078e00ff */
[----:B------:R-:W-:-:S07]  /*15cf0*/  IMAD.MOV.U32 R34, RZ, RZ, R46 ;  /* 0x000000ffff227224 */ /* 0x000fce00078e002e */
[----:B------:R-:W-:Y:S05]  /*15d00*/  WARPSYNC.COLLECTIVE R45, `(.L_x_2006) ;  /* 0x000000002d087348 */ /* 0x000fea0003c00000 */
[----:B------:R0:W1:Y:S02]  /*15d10*/  SHFL.DOWN P3, R46, R44, R42, R41 ;  /* 0x0800002a2c2e7389 */ /* 0x0000640000060029 */
[----:B01----:R-:W-:Y:S05]  /*15d20*/  ENDCOLLECTIVE ;  /* 0x000000000000791b */ /* 0x003fea0003800000 */
.L_x_2006:
[----:B------:R-:W-:Y:S02]  /*15d30*/  IMAD.MOV.U32 R44, RZ, RZ, R38 ;  /* 0x000000ffff2c7224 */ /* 0x000fe400078e0026 */
[----:B------:R-:W-:-:S07]  /*15d40*/  IMAD.MOV.U32 R35, RZ, RZ, R46 ;  /* 0x000000ffff237224 */ /* 0x000fce00078e002e */
[----:B------:R-:W-:Y:S05]  /*15d50*/  WARPSYNC.COLLECTIVE R45, `(.L_x_2007) ;  /* 0x000000002d087348 */ /* 0x000fea0003c00000 */
[----:B------:R0:W1:Y:S02]  /*15d60*/  SHFL.DOWN P3, R46, R44, R42, R41 ;  /* 0x0800002a2c2e7389 */ /* 0x0000640000060029 */
[----:B01----:R-:W-:Y:S05]  /*15d70*/  ENDCOLLECTIVE ;  /* 0x000000000000791b */ /* 0x003fea0003800000 */
.L_x_2007:
[----:B------:R-:W-:Y:S02]  /*15d80*/  IMAD.MOV.U32 R44, RZ, RZ, R39 ;  /* 0x000000ffff2c7224 */ /* 0x000fe400078e0027 */
[----:B------:R-:W-:-:S07]  /*15d90*/  IMAD.MOV.U32 R22, RZ, RZ, R46 ;  /* 0x000000ffff167224 */ /* 0x000fce00078e002e */
[----:B------:R-:W-:Y:S05]  /*15da0*/  WARPSYNC.COLLECTIVE R45, `(.L_x_2008) ;  /* 0x000000002d087348 */ /* 0x000fea0003c00000 */
[----:B------:R0:W1:Y:S02]  /*15db0*/  SHFL.DOWN P3, R46, R44, R42, R41 ;  /* 0x0800002a2c2e7389 */ /* 0x0000640000060029 */
[----:B01----:R-:W-:Y:S05]  /*15dc0*/  ENDCOLLECTIVE ;  /* 0x000000000000791b */ /* 0x003fea0003800000 */
.L_x_2008:
[----:B------:R-:W-:Y:S02]  /*15dd0*/  IMAD.MOV.U32 R44, RZ, RZ, R32 ;  /* 0x000000ffff2c7224 */ /* 0x000fe400078e0020 */
[----:B------:R-:W-:-:S07]  /*15de0*/  IMAD.MOV.U32 R23, RZ, RZ, R46 ;  /* 0x000000ffff177224 */ /* 0x000fce00078e002e */
[----:B------:R-:W-:Y:S05]  /*15df0*/  WARPSYNC.COLLECTIVE R45, `(.L_x_2009) ;  /* 0x000000002d087348 */ /* 0x000fea0003c00000 */
[----:B------:R0:W1:Y:S02]  /*15e00*/  SHFL.DOWN P3, R46, R44, R42, R41 ;  /* 0x0800002a2c2e7389 */ /* 0x0000640000060029 */
[----:B01----:R-:W-:Y:S05]  /*15e10*/  ENDCOLLECTIVE ;  /* 0x000000000000791b */ /* 0x003fea0003800000 */
.L_x_2009:
[----:B------:R-:W-:Y:S01]  /*15e20*/  IMAD.MOV.U32 R47, RZ, RZ, R46 ;  /* 0x000000ffff2f7224 */ /* 0x000fe200078e002e */
[----:B------:R-:W-:Y:S06]  /*15e30*/  BRA `(.L_x_2010) ;  /* 0xffffff0c00007947 */ /* 0x000fec000383ffff */
.L_x_1638:
[----:B------:R-:W-:Y:S01]  /*15e40*/  BSSY B0, `(.L_x_2011) ;  /* 0x0000007000007945 */ /* 0x000fe20003800000 */
[----:B------:R-:W-:Y:S02]  /*15e50*/  IMAD.MOV.U32 R44, RZ, RZ, R63 ;  /* 0x000000ffff2c7224 */ /* 0x000fe400078e003f */
[----:B------:R-:W-:Y:S02]  /*15e60*/  IMAD.MOV.U32 R42, RZ, RZ, 0x4 ;  /* 0x00000004ff2a7424 */ /* 0x000fe400078e00ff */
[----:B------:R-:W-:-:S07]  /*15e70*/  IMAD.MOV.U32 R45, RZ, RZ, -0x1 ;  /* 0xffffffffff2d7424 */ /* 0x000fce00078e00ff */
[----:B01234-:R-:W-:Y:S05]  /*15e80*/  WARPSYNC.COLLECTIVE R45, `(.L_x_2012) ;  /* 0x000000002d087348 */ /* 0x01ffea0003c00000 */
[----:B------:R0:W0:Y:S02]  /*15e90*/  SHFL.DOWN P3, R46, R44, R42, R41 ;  /* 0x0800002a2c2e7389 */ /* 0x0000240000060029 */
[----:B01234-:R-:W-:Y:S05]  /*15ea0*/  ENDCOLLECTIVE ;  /* 0x000000000000791b */ /* 0x01ffea0003800000 */
.L_x_2012:
[----:B------:R-:W-:Y:S05]  /*15eb0*/  BSYNC B0 ;  /* 0x0000000000007941 */ /* 0x000fea0003800000 */
.L_x_2011:
[----:B------:R-:W-:Y:S05]  /*15ec0*/  BRA `(.L_x_2013) ;  /* 0xffffff0800ec7947 */ /* 0x000fea000383ffff */
.L_x_1639:
[----:B------:R-:W-:Y:S01]  /*15ed0*/  BSSY B0, `(.L_x_2014) ;  /* 0x0000007000007945 */ /* 0x000fe20003800000 */
[----:B------:R-:W-:Y:S02]  /*15ee0*/  IMAD.MOV.U32 R44, RZ, RZ, R62 ;  /* 0x000000ffff2c7224 */ /* 0x000fe400078e003e */
[----:B------:R-:W-:Y:S02]  /*15ef0*/  IMAD.MOV.U32 R42, RZ, RZ, 0x4 ;  /* 0x00000004ff2a7424 */ /* 0x000fe400078e00ff */
[----:B------:R-:W-:-:S07]  /*15f00*/  IMAD.MOV.U32 R45, RZ, RZ, -0x1 ;  /* 0xffffffffff2d7424 */ /* 0x000fce00078e00ff */
[----:B01234-:R-:W-:Y:S05]  /*15f10*/  WARPSYNC.COLLECTIVE R45, `(.L_x_2015) ;  /* 0x000000002d087348 */ /* 0x01ffea0003c00000 */
[----:B------:R0:W0:Y:S02]  /*15f20*/  SHFL.DOWN P3, R46, R44, R42, R41 ;  /* 0x0800002a2c2e7389 */ /* 0x0000240000060029 */
[----:B01234-:R-:W-:Y:S05]  /*15f30*/  ENDCOLLECTIVE ;  /* 0x000000000000791b */ /* 0x01ffea0003800000 */
.L_x_2015:
[----:B------:R-:W-:Y:S05]  /*15f40*/  BSYNC B0 ;  /* 0x0000000000007941 */ /* 0x000fea0003800000 */
.L_x_2014:
[----:B------:R-:W-:Y:S05]  /*15f50*/  BRA `(.L_x_2016) ;  /* 0xffffff0800d07947 */ /* 0x000fea000383ffff */
.L_x_1640:
[----:B------:R-:W-:Y:S01]  /*15f60*/  BSSY B0, `(.L_x_2017) ;  /* 0x0000007000007945 */ /* 0x000fe20003800000 */
[----:B------:R-:W-:Y:S02]  /*15f70*/  IMAD.MOV.U32 R44, RZ, RZ, R61 ;  /* 0x000000ffff2c7224 */ /* 0x000fe400078e003d */
[----:B------:R-:W-:Y:S02]  /*15f80*/  IMAD.MOV.U32 R42, RZ, RZ, 0x4 ;  /* 0x00000004ff2a7424 */ /* 0x000fe400078e00ff */
[----:B------:R-:W-:-:S07]  /*15f90*/  IMAD.MOV.U32 R45, RZ, RZ, -0x1 ;  /* 0xffffffffff2d7424 */ /* 0x000fce00078e00ff */
[----:B01234-:R-:W-:Y:S05]  /*15fa0*/  WARPSYNC.COLLECTIVE R45, `(.L_x_2018) ;  /* 0x000000002d087348 */ /* 0x01ffea0003c00000 */
[----:B------:R0:W0:Y:S02]  /*15fb0*/  SHFL.DOWN P3, R46, R44, R42, R41 ;  /* 0x0800002a2c2e7389 */ /* 0x0000240000060029 */
[----:B01234-:R-:W-:Y:S05]  /*15fc0*/  ENDCOLLECTIVE ;  /* 0x000000000000791b */ /* 0x01ffea0003800000 */
.L_x_2018:
[----:B------:R-:W-:Y:S05]  /*15fd0*/  BSYNC B0 ;  /* 0x0000000000007941 */ /* 0x000fea0003800000 */
.L_x_2017:
[----:B------:R-:W-:Y:S05]  /*15fe0*/  BRA `(.L_x_2019) ;  /* 0xffffff0800b47947 */ /* 0x000fea000383ffff */
.L_x_1643:
[----:B------:R-:W-:Y:S01]  /*15ff0*/  BSSY B0, `(.L_x_2020) ;  /* 0x0000007000007945 */ /* 0x000fe20003800000 */
[----:B------:R-:W-:Y:S02]  /*16000*/  IMAD.MOV.U32 R44, RZ, RZ, R40 ;  /* 0x000000ffff2c7224 */ /* 0x000fe400078e0028 */
[----:B------:R-:W-:Y:S02]  /*16010*/  IMAD.MOV.U32 R42, RZ, RZ, 0x8 ;  /* 0x00000008ff2a7424 */ /* 0x000fe400078e00ff */
[----:B------:R-:W-:-:S07]  /*16020*/  IMAD.MOV.U32 R45, RZ, RZ, -0x1 ;  /* 0xffffffffff2d7424 */ /* 0x000fce00078e00ff */
[----:B01234-:R-:W-:Y:S05]  /*16030*/  WARPSYNC.COLLECTIVE R45, `(.L_x_2021) ;  /* 0x000000002d087348 */ /* 0x01ffea0003c00000 */
[----:B------:R0:W0:Y:S02]  /*16040*/  SHFL.DOWN P3, R46, R44, R42, R41 ;  /* 0x0800002a2c2e7389 */ /* 0x0000240000060029 */
[----:B01234-:R-:W-:Y:S05]  /*16050*/  ENDCOLLECTIVE ;  /* 0x000000000000791b */ /* 0x01ffea0003800000 */
.L_x_2021:
[----:B------:R-:W-:Y:S05]  /*16060*/  BSYNC B0 ;  /* 0x0000000000007941 */ /* 0x000fea0003800000 */
.L_x_2020:
[----:B------:R-:W-:Y:S01]  /*16070*/  IMAD.MOV.U32 R33, RZ, RZ, R46 ;  /* 0x000000ffff217224 */ /* 0x000fe200078e002e */
[----:B------:R-:W-:Y:S06]  /*16080*/  BRA `(.L_x_2022) ;  /* 0xffffff0800c87947 */ /* 0x000fec000383ffff */
.L_x_1644:
[----:B------:R-:W-:Y:S01]  /*16090*/  BSSY B0, `(.L_x_2023) ;  /* 0x0000007000007945 */ /* 0x000fe20003800000 */
[----:B------:R-:W-:Y:S02]  /*160a0*/  IMAD.MOV.U32 R44, RZ, RZ, R18 ;  /* 0x000000ffff2c7224 */ /* 0x000fe400078e0012 */
[----:B------:R-:W-:Y:S02]  /*160b0*/  IMAD.MOV.U32 R42, RZ, RZ, 0x8 ;  /* 0x00000008ff2a7424 */ /* 0x000fe400078e00ff */
[----:B------:R-:W-:-:S07]  /*160c0*/  IMAD.MOV.U32 R45, RZ, RZ, -0x1 ;  /* 0xffffffffff2d7424 */ /* 0x000fce00078e00ff */
[----:B01234-:R-:W-:Y:S05]  /*160d0*/  WARPSYNC.COLLECTIVE R45, `(.L_x_2024) ;  /* 0x000000002d087348 */ /* 0x01ffea0003c00000 */
[----:B------:R0:W0:Y:S02]  /*160e0*/  SHFL.DOWN P3, R46, R44, R42, R41 ;  /* 0x0800002a2c2e7389 */ /* 0x0000240000060029 */
[----:B01234-:R-:W-:Y:S05]  /*160f0*/  ENDCOLLECTIVE ;  /* 0x000000000000791b */ /* 0x01ffea0003800000 */
.L_x_2024:
[----:B------:R-:W-:Y:S05]  /*16100*/  BSYNC B0 ;  /* 0x0000000000007941 */ /* 0x000fea0003800000 */
.L_x_2023:
[----:B------:R-:W-:Y:S05]  /*16110*/  BRA `(.L_x_2025) ;  /* 0xffffff0800ac7947 */ /* 0x000fea000383ffff */
.L_x_1645:
[----:B------:R-:W-:Y:S01]  /*16120*/  BSSY B0, `(.L_x_2026) ;  /* 0x0000007000007945 */ /* 0x000fe20003800000 */
[----:B------:R-:W-:Y:S02]  /*16130*/  IMAD.MOV.U32 R44, RZ, RZ, R10 ;  /* 0x000000ffff2c7224 */ /* 0x000fe400078e000a */
[----:B------:R-:W-:Y:S02]  /*16140*/  IMAD.MOV.U32 R42, RZ, RZ, 0x8 ;  /* 0x00000008ff2a7424 */ /* 0x000fe400078e00ff */
[----:B------:R-:W-:-:S07]  /*16150*/  IMAD.MOV.U32 R45, RZ, RZ, -0x1 ;  /* 0xffffffffff2d7424 */ /* 0x000fce00078e00ff */
[----:B01234-:R-:W-:Y:S05]  /*16160*/  WARPSYNC.COLLECTIVE R45, `(.L_x_2027) ;  /* 0x000000002d087348 */ /* 0x01ffea0003c00000 */
[----:B------:R0:W0:Y:S02]  /*16170*/  SHFL.DOWN P3, R46, R44, R42, R41 ;  /* 0x0800002a2c2e7389 */ /* 0x0000240000060029 */
[----:B01234-:R-:W-:Y:S05]  /*16180*/  ENDCOLLECTIVE ;  /* 0x000000000000791b */ /* 0x01ffea0003800000 */
.L_x_2027:
[----:B------:R-:W-:Y:S05]  /*16190*/  BSYNC B0 ;  /* 0x0000000000007941 */ /* 0x000fea0003800000 */
.L_x_2026:
[----:B------:R-:W-:Y:S05]  /*161a0*/  BRA `(.L_x_2028) ;  /* 0xffffff0800907947 */ /* 0x000fea000383ffff */
.L_x_1646:
[----:B------:R-:W-:Y:S01]  /*161b0*/  BSSY B0, `(.L_x_2029) ;  /* 0x0000007000007945 */ /* 0x000fe20003800000 */
[----:B------:R-:W-:Y:S02]  /*161c0*/  IMAD.MOV.U32 R44, RZ, RZ, R11 ;  /* 0x000000ffff2c7224 */ /* 0x000fe400078e000b */
[----:B------:R-:W-:Y:S02]  /*161d0*/  IMAD.MOV.U32 R42, RZ, RZ, 0x8 ;  /* 0x00000008ff2a7424 */ /* 0x000fe400078e00ff */
[----:B------:R-:W-:-:S07]  /*161e0*/  IMAD.MOV.U32 R45, RZ, RZ, -0x1 ;  /* 0xffffffffff2d7424 */ /* 0x000fce00078e00ff */
[----:B01234-:R-:W-:Y:S05]  /*161f0*/  WARPSYNC.COLLECTIVE R45, `(.L_x_2030) ;  /* 0x000000002d087348 */ /* 0x01ffea0003c00000 */
[----:B------:R0:W0:Y:S02]  /*16200*/  SHFL.DOWN P3, R46, R44, R42, R41 ;  /* 0x0800002a2c2e7389 */ /* 0x0000240000060029 */
[----:B01234-:R-:W-:Y:S05]  /*16210*/  ENDCOLLECTIVE ;  /* 0x000000000000791b */ /* 0x01ffea0003800000 */
.L_x_2030:
[----:B------:R-:W-:Y:S05]  /*16220*/  BSYNC B0 ;  /* 0x0000000000007941 */ /* 0x000fea0003800000 */
.L_x_2029:
[----:B------:R-:W-:Y:S05]  /*16230*/  BRA `(.L_x_2031) ;  /* 0xffffff0800747947 */ /* 0x000fea000383ffff */
.L_x_1647:
[----:B------:R-:W-:Y:S01]  /*16240*/  BSSY B0, `(.L_x_2032) ;  /* 0x0000007000007945 */ /* 0x000fe20003800000 */
[----:B------:R-:W-:Y:S02]  /*16250*/  IMAD.MOV.U32 R44, RZ, RZ, R36 ;  /* 0x000000ffff2c7224 */ /* 0x000fe400078e0024 */
[----:B------:R-:W-:Y:S02]  /*16260*/  IMAD.MOV.U32 R42, RZ, RZ, 0x8 ;  /* 0x00000008ff2a7424 */ /* 0x000fe400078e00ff */
[----:B------:R-:W-:-:S07]  /*16270*/  IMAD.MOV.U32 R45, RZ, RZ, -0x1 ;  /* 0xffffffffff2d7424 */ /* 0x000fce00078e00ff */
[----:B01234-:R-:W-:Y:S05]  /*16280*/  WARPSYNC.COLLECTIVE R45, `(.L_x_2033) ;  /* 0x000000002d087348 */ /* 0x01ffea0003c00000 */
[----:B------:R0:W0:Y:S02]  /*16290*/  SHFL.DOWN P3, R46, R44, R42, R41 ;  /* 0x0800002a2c2e7389 */ /* 0x0000240000060029 */
[----:B01234-:R-:W-:Y:S05]  /*162a0*/  ENDCOLLECTIVE ;  /* 0x000000000000791b */ /* 0x01ffea0003800000 */
.L_x_2033:
[----:B------:R-:W-:Y:S05]  /*162b0*/  BSYNC B0 ;  /* 0x0000000000007941 */ /* 0x000fea0003800000 */
.L_x_2032:
[----:B------:R-:W-:Y:S02]  /*162c0*/  IMAD.MOV.U32 R44, RZ, RZ, R37 ;  /* 0x000000ffff2c7224 */ /* 0x000fe400078e0025 */
[----:B------:R-:W-:Y:S02]  /*162d0*/  IMAD.MOV.U32 R42, RZ, RZ, 0x8 ;  /* 0x00000008ff2a7424 */ /* 0x000fe400078e00ff */
[----:B------:R-:W-:Y:S02]  /*162e0*/  IMAD.MOV.U32 R45, RZ, RZ, -0x1 ;  /* 0xffffffffff2d7424 */ /* 0x000fe400078e00ff */
[----:B------:R-:W-:-:S07]  /*162f0*/  IMAD.MOV.U32 R34, RZ, RZ, R46 ;  /* 0x000000ffff227224 */ /* 0x000fce00078e002e */
[----:B------:R-:W-:Y:S05]  /*16300*/  WARPSYNC.COLLECTIVE R45, `(.L_x_2034) ;  /* 0x000000002d087348 */ /* 0x000fea0003c00000 */
[----:B------:R0:W1:Y:S02]  /*16310*/  SHFL.DOWN P3, R46, R44, R42, R41 ;  /* 0x0800002a2c2e7389 */ /* 0x0000640000060029 */
[----:B01----:R-:W-:Y:S05]  /*16320*/  ENDCOLLECTIVE ;  /* 0x000000000000791b */ /* 0x003fea0003800000 */
.L_x_2034:
[----:B------:R-:W-:Y:S02]  /*16330*/  IMAD.MOV.U32 R44, RZ, RZ, R38 ;  /* 0x000000ffff2c7224 */ /* 0x000fe400078e0026 */
[----:B------:R-:W-:-:S07]  /*16340*/  IMAD.MOV.U32 R35, RZ, RZ, R46 ;  /* 0x000000ffff237224 */ /* 0x000fce00078e002e */
[----:B------:R-:W-:Y:S05]  /*16350*/  WARPSYNC.COLLECTIVE R45, `(.L_x_2035) ;  /* 0x000000002d087348 */ /* 0x000fea0003c00000 */
[----:B------:R0:W1:Y:S02]  /*16360*/  SHFL.DOWN P3, R46, R44, R42, R41 ;  /* 0x0800002a2c2e7389 */ /* 0x0000640000060029 */
[----:B01----:R-:W-:Y:S05]  /*16370*/  ENDCOLLECTIVE ;  /* 0x000000000000791b */ /* 0x003fea0003800000 */
.L_x_2035:
[----:B------:R-:W-:Y:S02]  /*16380*/  IMAD.MOV.U32 R44, RZ, RZ, R39 ;  /* 0x000000ffff2c7224 */ /* 0x000fe400078e0027 */
[----:B------:R-:W-:-:S07]  /*16390*/  IMAD.MOV.U32 R22, RZ, RZ, R46 ;  /* 0x000000ffff167224 */ /* 0x000fce00078e002e */
[----:B------:R-:W-:Y:S05]  /*163a0*/  WARPSYNC.COLLECTIVE R45, `(.L_x_2036) ;  /* 0x000000002d087348 */ /* 0x000fea0003c00000 */
[----:B------:R0:W1:Y:S02]  /*163b0*/  SHFL.DOWN P3, R46, R44, R42, R41 ;  /* 0x0800002a2c2e7389 */ /* 0x0000640000060029 */
[----:B01----:R-:W-:Y:S05]  /*163c0*/  ENDCOLLECTIVE ;  /* 0x000000000000791b */ /* 0x003fea0003800000 */
.L_x_2036:
[----:B------:R-:W-:Y:S02]  /*163d0*/  IMAD.MOV.U32 R44, RZ, RZ, R32 ;  /* 0x000000ffff2c7224 */ /* 0x000fe400078e0020 */
[----:B------:R-:W-:-:S07]  /*163e0*/  IMAD.MOV.U32 R23, RZ, RZ, R46 ;  /* 0x000000ffff177224 */ /* 0x000fce00078e002e */
[----:B------:R-:W-:Y:S05]  /*163f0*/  WARPSYNC.COLLECTIVE R45, `(.L_x_2037) ;  /* 0x000000002d087348 */ /* 0x000fea0003c00000 */
[----:B------:R0:W1:Y:S02]  /*16400*/  SHFL.DOWN P3, R46, R44, R42, R41 ;  /* 0x0800002a2c2e7389 */ /* 0x0000640000060029 */
[----:B01----:R-:W-:Y:S05]  /*16410*/  ENDCOLLECTIVE ;  /* 0x000000000000791b */ /* 0x003fea0003800000 */
.L_x_2037:
[----:B------:R-:W-:Y:S01]  /*16420*/  IMAD.MOV.U32 R47, RZ, RZ, R46 ;  /* 0x000000ffff2f7224 */ /* 0x000fe200078e002e */
[----:B------:R-:W-:Y:S06]  /*16430*/  BRA `(.L_x_2038) ;  /* 0xffffff0800107947 */ /* 0x000fec000383ffff */
.L_x_1648:
[----:B------:R-:W-:Y:S01]  /*16440*/  BSSY B0, `(.L_x_2039) ;  /* 0x0000007000007945 */ /* 0x000fe20003800000 */
[----:B------:R-:W-:Y:S02]  /*16450*/  IMAD.MOV.U32 R44, RZ, RZ, R63 ;  /* 0x000000ffff2c7224 */ /* 0x000fe400078e003f */
[----:B------:R-:W-:Y:S02]  /*16460*/  IMAD.MOV.U32 R42, RZ, RZ, 0x8 ;  /* 0x00000008ff2a7424 */ /* 0x000fe400078e00ff */
[----:B------:R-:W-:-:S07]  /*16470*/  IMAD.MOV.U32 R45, RZ, RZ, -0x1 ;  /* 0xffffffffff2d7424 */ /* 0x000fce00078e00ff */
[----:B01234-:R-:W-:Y:S05]  /*16480*/  WARPSYNC.COLLECTIVE R45, `(.L_x_2040) ;  /* 0x000000002d087348 */ /* 0x01ffea0003c00000 */
[----:B------:R0:W0:Y:S02]  /*16490*/  SHFL.DOWN P3, R46, R44, R42, R41 ;  /* 0x0800002a2c2e7389 */ /* 0x0000240000060029 */
[----:B01234-:R-:W-:Y:S05]  /*164a0*/  ENDCOLLECTIVE ;  /* 0x000000000000791b */ /* 0x01ffea0003800000 */
.L_x_2040:
[----:B------:R-:W-:Y:S05]  /*164b0*/  BSYNC B0 ;  /* 0x0000000000007941 */ /* 0x000fea0003800000 */
.L_x_2039:
[----:B------:R-:W-:Y:S05]  /*164c0*/  BRA `(.L_x_2041) ;  /* 0xffffff0400fc7947 */ /* 0x000fea000383ffff */
.L_x_1649:
[----:B------:R-:W-:Y:S01]  /*164d0*/  BSSY B0, `(.L_x_2042) ;  /* 0x0000007000007945 */ /* 0x000fe20003800000 */
[----:B------:R-:W-:Y:S02]  /*164e0*/  IMAD.MOV.U32 R44, RZ, RZ, R62 ;  /* 0x000000ffff2c7224 */ /* 0x000fe400078e003e */
[----:B------:R-:W-:Y:S02]  /*164f0*/  IMAD.MOV.U32 R42, RZ, RZ, 0x8 ;  /* 0x00000008ff2a7424 */ /* 0x000fe400078e00ff */
[----:B------:R-:W-:-:S07]  /*16500*/  IMAD.MOV.U32 R45, RZ, RZ, -0x1 ;  /* 0xffffffffff2d7424 */ /* 0x000fce00078e00ff */
[----:B01234-:R-:W-:Y:S05]  /*16510*/  WARPSYNC.COLLECTIVE R45, `(.L_x_2043) ;  /* 0x000000002d087348 */ /* 0x01ffea0003c00000 */
[----:B------:R0:W0:Y:S02]  /*16520*/  SHFL.DOWN P3, R46, R44, R42, R41 ;  /* 0x0800002a2c2e7389 */ /* 0x0000240000060029 */
[----:B01234-:R-:W-:Y:S05]  /*16530*/  ENDCOLLECTIVE ;  /* 0x000000000000791b */ /* 0x01ffea0003800000 */
.L_x_2043:
[----:B------:R-:W-:Y:S05]  /*16540*/  BSYNC B0 ;  /* 0x0000000000007941 */ /* 0x000fea0003800000 */
.L_x_2042:
[----:B------:R-:W-:Y:S05]  /*16550*/  BRA `(.L_x_2044) ;  /* 0xffffff0400e07947 */ /* 0x000fea000383ffff */
.L_x_1650:
[----:B------:R-:W-:Y:S01]  /*16560*/  BSSY B0, `(.L_x_2045) ;  /* 0x0000007000007945 */ /* 0x000fe20003800000 */
[----:B------:R-:W-:Y:S02]  /*16570*/  IMAD.MOV.U32 R44, RZ, RZ, R61 ;  /* 0x000000ffff2c7224 */ /* 0x000fe400078e003d */
[----:B------:R-:W-:Y:S02]  /*16580*/  IMAD.MOV.U32 R42, RZ, RZ, 0x8 ;  /* 0x00000008ff2a7424 */ /* 0x000fe400078e00ff */
[----:B------:R-:W-:-:S07]  /*16590*/  IMAD.MOV.U32 R45, RZ, RZ, -0x1 ;  /* 0xffffffffff2d7424 */ /* 0x000fce00078e00ff */
[----:B01234-:R-:W-:Y:S05]  /*165a0*/  WARPSYNC.COLLECTIVE R45, `(.L_x_2046) ;  /* 0x000000002d087348 */ /* 0x01ffea0003c00000 */
[----:B------:R0:W0:Y:S02]  /*165b0*/  SHFL.DOWN P3, R46, R44, R42, R41 ;  /* 0x0800002a2c2e7389 */ /* 0x0000240000060029 */
[----:B01234-:R-:W-:Y:S05]  /*165c0*/  ENDCOLLECTIVE ;  /* 0x000000000000791b */ /* 0x01ffea0003800000 */
.L_x_2046:
[----:B------:R-:W-:Y:S05]  /*165d0*/  BSYNC B0 ;  /* 0x0000000000007941 */ /* 0x000fea0003800000 */
.L_x_2045:
[----:B------:R-:W-:Y:S05]  /*165e0*/  BRA `(.L_x_2047) ;  /* 0xffffff0400c47947 */ /* 0x000fea000383ffff */
.L_x_1653:
[----:B------:R-:W-:Y:S01]  /*165f0*/  BSSY B0, `(.L_x_2048) ;  /* 0x0000007000007945 */ /* 0x000fe20003800000 */
[----:B------:R-:W-:Y:S02]  /*16600*/  IMAD.MOV.U32 R44, RZ, RZ, R40 ;  /* 0x000000ffff2c7224 */ /* 0x000fe400078e0028 */
[----:B------:R-:W-:Y:S02]  /*16610*/  IMAD.MOV.U32 R42, RZ, RZ, 0x10 ;  /* 0x00000010ff2a7424 */ /* 0x000fe400078e00ff */
[----:B------:R-:W-:-:S07]  /*16620*/  IMAD.MOV.U32 R45, RZ, RZ, -0x1 ;  /* 0xffffffffff2d7424 */ /* 0x000fce00078e00ff */
[----:B01234-:R-:W-:Y:S05]  /*16630*/  WARPSYNC.COLLECTIVE R45, `(.L_x_2049) ;  /* 0x000000002d087348 */ /* 0x01ffea0003c00000 */
[----:B------:R0:W0:Y:S02]  /*16640*/  SHFL.DOWN P3, R46, R44, R42, R41 ;  /* 0x0800002a2c2e7389 */ /* 0x0000240000060029 */
[----:B01234-:R-:W-:Y:S05]  /*16650*/  ENDCOLLECTIVE ;  /* 0x000000000000791b */ /* 0x01ffea0003800000 */
.L_x_2049:
[----:B------:R-:W-:Y:S05]  /*16660*/  BSYNC B0 ;  /* 0x0000000000007941 */ /* 0x000fea0003800000 */
.L_x_2048:
[----:B------:R-:W-:Y:S01]  /*16670*/  IMAD.MOV.U32 R33, RZ, RZ, R46 ;  /* 0x000000ffff217224 */ /* 0x000fe200078e002e */
[----:B------:R-:W-:Y:S06]  /*16680*/  BRA `(.L_x_2050) ;  /* 0xffffff0400d87947 */ /* 0x000fec000383ffff */
.L_x_1654:
[----:B------:R-:W-:Y:S01]  /*16690*/  BSSY B0, `(.L_x_2051) ;  /* 0x0000007000007945 */ /* 0x000fe20003800000 */
[----:B------:R-:W-:Y:S02]  /*166a0*/  IMAD.MOV.U32 R44, RZ, RZ, R18 ;  /* 0x000000ffff2c7224 */ /* 0x000fe400078e0012 */
[----:B------:R-:W-:Y:S02]  /*166b0*/  IMAD.MOV.U32 R42, RZ, RZ, 0x10 ;  /* 0x00000010ff2a7424 */ /* 0x000fe400078e00ff */
[----:B------:R-:W-:-:S07]  /*166c0*/  IMAD.MOV.U32 R45, RZ, RZ, -0x1 ;  /* 0xffffffffff2d7424 */ /* 0x000fce00078e00ff */
[----:B01234-:R-:W-:Y:S05]  /*166d0*/  WARPSYNC.COLLECTIVE R45, `(.L_x_2052) ;  /* 0x000000002d087348 */ /* 0x01ffea0003c00000 */
[----:B------:R0:W0:Y:S02]  /*166e0*/  SHFL.DOWN P3, R46, R44, R42, R41 ;  /* 0x0800002a2c2e7389 */ /* 0x0000240000060029 */
[----:B01234-:R-:W-:Y:S05]  /*166f0*/  ENDCOLLECTIVE ;  /* 0x000000000000791b */ /* 0x01ffea0003800000 */
.L_x_2052:
[----:B------:R-:W-:Y:S05]  /*16700*/  BSYNC B0 ;  /* 0x0000000000007941 */ /* 0x000fea0003800000 */
.L_x_2051:
[----:B------:R-:W-:Y:S05]  /*16710*/  BRA `(.L_x_2053) ;  /* 0xffffff0400bc7947 */ /* 0x000fea000383ffff */
.L_x_1655:
[----:B------:R-:W-:Y:S01]  /*16720*/  BSSY B0, `(.L_x_2054) ;  /* 0x0000007000007945 */ /* 0x000fe20003800000 */
[----:B------:R-:W-:Y:S02]  /*16730*/  IMAD.MOV.U32 R44, RZ, RZ, R10 ;  /* 0x000000ffff2c7224 */ /* 0x000fe400078e000a */
[----:B------:R-:W-:Y:S02]  /*16740*/  IMAD.MOV.U32 R42, RZ, RZ, 0x10 ;  /* 0x00000010ff2a7424 */ /* 0x000fe400078e00ff */
[----:B------:R-:W-:-:S07]  /*16750*/  IMAD.MOV.U32 R45, RZ, RZ, -0x1 ;  /* 0xffffffffff2d7424 */ /* 0x000fce00078e00ff */
[----:B01234-:R-:W-:Y:S05]  /*16760*/  WARPSYNC.COLLECTIVE R45, `(.L_x_2055) ;  /* 0x000000002d087348 */ /* 0x01ffea0003c00000 */
[----:B------:R0:W0:Y:S02]  /*16770*/  SHFL.DOWN P3, R46, R44, R42, R41 ;  /* 0x0800002a2c2e7389 */ /* 0x0000240000060029 */
[----:B01234-:R-:W-:Y:S05]  /*16780*/  ENDCOLLECTIVE ;  /* 0x000000000000791b */ /* 0x01ffea0003800000 */
.L_x_2055:
[----:B------:R-:W-:Y:S05]  /*16790*/  BSYNC B0 ;  /* 0x0000000000007941 */ /* 0x000fea0003800000 */
.L_x_2054:
[----:B------:R-:W-:Y:S05]  /*167a0*/  BRA `(.L_x_2056) ;  /* 0xffffff0400a07947 */ /* 0x000fea000383ffff */
.L_x_1656:
[----:B------:R-:W-:Y:S01]  /*167b0*/  BSSY B0, `(.L_x_2057) ;  /* 0x0000007000007945 */ /* 0x000fe20003800000 */
[----:B------:R-:W-:Y:S02]  /*167c0*/  IMAD.MOV.U32 R44, RZ, RZ, R11 ;  /* 0x000000ffff2c7224 */ /* 0x000fe400078e000b */
[----:B------:R-:W-:Y:S02]  /*167d0*/  IMAD.MOV.U32 R42, RZ, RZ, 0x10 ;  /* 0x00000010ff2a7424 */ /* 0x000fe400078e00ff */
[----:B------:R-:W-:-:S07]  /*167e0*/  IMAD.MOV.U32 R45, RZ, RZ, -0x1 ;  /* 0xffffffffff2d7424 */ /* 0x000fce00078e00ff */
[----:B01234-:R-:W-:Y:S05]  /*167f0*/  WARPSYNC.COLLECTIVE R45, `(.L_x_2058) ;  /* 0x000000002d087348 */ /* 0x01ffea0003c00000 */
[----:B------:R0:W0:Y:S02]  /*16800*/  SHFL.DOWN P3, R46, R44, R42, R41 ;  /* 0x0800002a2c2e7389 */ /* 0x0000240000060029 */
[----:B01234-:R-:W-:Y:S05]  /*16810*/  ENDCOLLECTIVE ;  /* 0x000000000000791b */ /* 0x01ffea0003800000 */
.L_x_2058:
[----:B------:R-:W-:Y:S05]  /*16820*/  BSYNC B0 ;  /* 0x0000000000007941 */ /* 0x000fea0003800000 */
.L_x_2057:
[----:B------:R-:W-:Y:S05]  /*16830*/  BRA `(.L_x_2059) ;  /* 0xffffff0400847947 */ /* 0x000fea000383ffff */
.L_x_1657:
[----:B------:R-:W-:Y:S01]  /*16840*/  BSSY B0, `(.L_x_2060) ;  /* 0x0000007000007945 */ /* 0x000fe20003800000 */
[----:B------:R-:W-:Y:S02]  /*16850*/  IMAD.MOV.U32 R44, RZ, RZ, R36 ;  /* 0x000000ffff2c7224 */ /* 0x000fe400078e0024 */
[----:B------:R-:W-:Y:S02]  /*16860*/  IMAD.MOV.U32 R42, RZ, RZ, 0x10 ;  /* 0x00000010ff2a7424 */ /* 0x000fe400078e00ff */
[----:B------:R-:W-:-:S07]  /*16870*/  IMAD.MOV.U32 R45, RZ, RZ, -0x1 ;  /* 0xffffffffff2d7424 */ /* 0x000fce00078e00ff */
[----:B01234-:R-:W-:Y:S05]  /*16880*/  WARPSYNC.COLLECTIVE R45, `(.L_x_2061) ;  /* 0x000000002d087348 */ /* 0x01ffea0003c00000 */
[----:B------:R0:W0:Y:S02]  /*16890*/  SHFL.DOWN P3, R46, R44, R42, R41 ;  /* 0x0800002a2c2e7389 */ /* 0x0000240000060029 */
[----:B01234-:R-:W-:Y:S05]  /*168a0*/  ENDCOLLECTIVE ;  /* 0x000000000000791b */ /* 0x01ffea0003800000 */
.L_x_2061:
[----:B------:R-:W-:Y:S05]  /*168b0*/  BSYNC B0 ;  /* 0x0000000000007941 */ /* 0x000fea0003800000 */
.L_x_2060:
[----:B------:R-:W-:Y:S02]  /*168c0*/  IMAD.MOV.U32 R44, RZ, RZ, R37 ;  /* 0x000000ffff2c7224 */ /* 0x000fe400078e0025 */
[----:B------:R-:W-:Y:S02]  /*168d0*/  IMAD.MOV.U32 R42, RZ, RZ, 0x10 ;  /* 0x00000010ff2a7424 */ /* 0x000fe400078e00ff */
[----:B------:R-:W-:Y:S02]  /*168e0*/  IMAD.MOV.U32 R45, RZ, RZ, -0x1 ;  /* 0xffffffffff2d7424 */ /* 0x000fe400078e00ff */
[----:B------:R-:W-:-:S07]  /*168f0*/  IMAD.MOV.U32 R34, RZ, RZ, R46 ;  /* 0x000000ffff227224 */ /* 0x000fce00078e002e */
[----:B------:R-:W-:Y:S05]  /*16900*/  WARPSYNC.COLLECTIVE R45, `(.L_x_2062) ;  /* 0x000000002d087348 */ /* 0x000fea0003c00000 */
[----:B------:R0:W1:Y:S02]  /*16910*/  SHFL.DOWN P3, R46, R44, R42, R41 ;  /* 0x0800002a2c2e7389 */ /* 0x0000640000060029 */
[----:B01----:R-:W-:Y:S05]  /*16920*/  ENDCOLLECTIVE ;  /* 0x000000000000791b */ /* 0x003fea0003800000 */
.L_x_2062:
[----:B------:R-:W-:Y:S02]  /*16930*/  IMAD.MOV.U32 R44, RZ, RZ, R38 ;  /* 0x000000ffff2c7224 */ /* 0x000fe400078e0026 */
[----:B------:R-:W-:-:S07]  /*16940*/  IMAD.MOV.U32 R35, RZ, RZ, R46 ;  /* 0x000000ffff237224 */ /* 0x000fce00078e002e */
[----:B------:R-:W-:Y:S05]  /*16950*/  WARPSYNC.COLLECTIVE R45, `(.L_x_2063) ;  /* 0x000000002d087348 */ /* 0x000fea0003c00000 */
[----:B------:R0:W1:Y:S02]  /*16960*/  SHFL.DOWN P3, R46, R44, R42, R41 ;  /* 0x0800002a2c2e7389 */ /* 0x0000640000060029 */
[----:B01----:R-:W-:Y:S05]  /*16970*/  ENDCOLLECTIVE ;  /* 0x000000000000791b */ /* 0x003fea0003800000 */
.L_x_2063:
[----:B------:R-:W-:Y:S02]  /*16980*/  IMAD.MOV.U32 R44, RZ, RZ, R39 ;  /* 0x000000ffff2c7224 */ /* 0x000fe400078e0027 */
[----:B------:R-:W-:-:S07]  /*16990*/  IMAD.MOV.U32 R22, RZ, RZ, R46 ;  /* 0x000000ffff167224 */ /* 0x000fce00078e002e */
[----:B------:R-:W-:Y:S05]  /*169a0*/  WARPSYNC.COLLECTIVE R45, `(.L_x_2064) ;  /* 0x000000002d087348 */ /* 0x000fea0003c00000 */
[----:B------:R0:W1:Y:S02]  /*169b0*/  SHFL.DOWN P3, R46, R44, R42, R41 ;  /* 0x0800002a2c2e7389 */ /* 0x0000640000060029 */
[----:B01----:R-:W-:Y:S05]  /*169c0*/  ENDCOLLECTIVE ;  /* 0x000000000000791b */ /* 0x003fea0003800000 */
.L_x_2064:
[----:B------:R-:W-:Y:S02]  /*169d0*/  IMAD.MOV.U32 R44, RZ, RZ, R32 ;  /* 0x000000ffff2c7224 */ /* 0x000fe400078e0020 */
[----:B------:R-:W-:-:S07]  /*169e0*/  IMAD.MOV.U32 R23, RZ, RZ, R46 ;  /* 0x000000ffff177224 */ /* 0x000fce00078e002e */
[----:B------:R-:W-:Y:S05]  /*169f0*/  WARPSYNC.COLLECTIVE R45, `(.L_x_2065) ;  /* 0x000000002d087348 */ /* 0x000fea0003c00000 */
[----:B------:R0:W1:Y:S02]  /*16a00*/  SHFL.DOWN P3, R46, R44, R42, R41 ;  /* 0x0800002a2c2e7389 */ /* 0x0000640000060029 */
[----:B01----:R-:W-:Y:S05]  /*16a10*/  ENDCOLLECTIVE ;  /* 0x000000000000791b */ /* 0x003fea0003800000 */
.L_x_2065:
[----:B------:R-:W-:Y:S01]  /*16a20*/  IMAD.MOV.U32 R47, RZ, RZ, R46 ;  /* 0x000000ffff2f7224 */ /* 0x000fe200078e002e */
[----:B------:R-:W-:Y:S06]  /*16a30*/  BRA `(.L_x_2066) ;  /* 0xffffff0400207947 */ /* 0x000fec000383ffff */
.L_x_1658:
[----:B------:R-:W-:Y:S01]  /*16a40*/  BSSY B0, `(.L_x_2067) ;  /* 0x0000007000007945 */ /* 0x000fe20003800000 */
[----:B------:R-:W-:Y:S02]  /*16a50*/  IMAD.MOV.U32 R44, RZ, RZ, R63 ;  /* 0x000000ffff2c7224 */ /* 0x000fe400078e003f */
[----:B------:R-:W-:Y:S02]  /*16a60*/  IMAD.MOV.U32 R42, RZ, RZ, 0x10 ;  /* 0x00000010ff2a7424 */ /* 0x000fe400078e00ff */
[----:B------:R-:W-:-:S07]  /*16a70*/  IMAD.MOV.U32 R45, RZ, RZ, -0x1 ;  /* 0xffffffffff2d7424 */ /* 0x000fce00078e00ff */
[----:B01234-:R-:W-:Y:S05]  /*16a80*/  WARPSYNC.COLLECTIVE R45, `(.L_x_2068) ;  /* 0x000000002d087348 */ /* 0x01ffea0003c00000 */
[----:B------:R0:W0:Y:S02]  /*16a90*/  SHFL.DOWN P3, R46, R44, R42, R41 ;  /* 0x0800002a2c2e7389 */ /* 0x0000240000060029 */
[----:B01234-:R-:W-:Y:S05]  /*16aa0*/  ENDCOLLECTIVE ;  /* 0x000000000000791b */ /* 0x01ffea0003800000 */
.L_x_2068:
[----:B------:R-:W-:Y:S05]  /*16ab0*/  BSYNC B0 ;  /* 0x0000000000007941 */ /* 0x000fea0003800000 */
.L_x_2067:
[----:B------:R-:W-:Y:S05]  /*16ac0*/  BRA `(.L_x_2069) ;  /* 0xffffff0400147947 */ /* 0x000fea000383ffff */
.L_x_1659:
[----:B------:R-:W-:Y:S01]  /*16ad0*/  BSSY B0, `(.L_x_2070) ;  /* 0x0000007000007945 */ /* 0x000fe20003800000 */
[----:B------:R-:W-:Y:S02]  /*16ae0*/  IMAD.MOV.U32 R44, RZ, RZ, R62 ;  /* 0x000000ffff2c7224 */ /* 0x000fe400078e003e */
[----:B------:R-:W-:Y:S02]  /*16af0*/  IMAD.MOV.U32 R42, RZ, RZ, 0x10 ;  /* 0x00000010ff2a7424 */ /* 0x000fe400078e00ff */
[----:B------:R-:W-:-:S07]  /*16b00*/  IMAD.MOV.U32 R45, RZ, RZ, -0x1 ;  /* 0xffffffffff2d7424 */ /* 0x000fce00078e00ff */
[----:B01234-:R-:W-:Y:S05]  /*16b10*/  WARPSYNC.COLLECTIVE R45, `(.L_x_2071) ;  /* 0x000000002d087348 */ /* 0x01ffea0003c00000 */
[----:B------:R0:W0:Y:S02]  /*16b20*/  SHFL.DOWN P3, R46, R44, R42, R41 ;  /* 0x0800002a2c2e7389 */ /* 0x0000240000060029 */
[----:B01234-:R-:W-:Y:S05]  /*16b30*/  ENDCOLLECTIVE ;  /* 0x000000000000791b */ /* 0x01ffea0003800000 */
.L_x_2071:
[----:B------:R-:W-:Y:S05]  /*16b40*/  BSYNC B0 ;  /* 0x0000000000007941 */ /* 0x000fea0003800000 */
.L_x_2070:
[----:B------:R-:W-:Y:S05]  /*16b50*/  BRA `(.L_x_2072) ;  /* 0xffffff0000f87947 */ /* 0x000fea000383ffff */
.L_x_1660:
[----:B------:R-:W-:Y:S01]  /*16b60*/  BSSY B0, `(.L_x_2073) ;  /* 0x0000007000007945 */ /* 0x000fe20003800000 */
[----:B------:R-:W-:Y:S02]  /*16b70*/  IMAD.MOV.U32 R44, RZ, RZ, R61 ;  /* 0x000000ffff2c7224 */ /* 0x000fe400078e003d */
[----:B------:R-:W-:Y:S02]  /*16b80*/  IMAD.MOV.U32 R42, RZ, RZ, 0x10 ;  /* 0x00000010ff2a7424 */ /* 0x000fe400078e00ff */
[----:B------:R-:W-:-:S07]  /*16b90*/  IMAD.MOV.U32 R45, RZ, RZ, -0x1 ;  /* 0xffffffffff2d7424 */ /* 0x000fce00078e00ff */
[----:B01234-:R-:W-:Y:S05]  /*16ba0*/  WARPSYNC.COLLECTIVE R45, `(.L_x_2074) ;  /* 0x000000002d087348 */ /* 0x01ffea0003c00000 */
[----:B------:R0:W0:Y:S02]  /*16bb0*/  SHFL.DOWN P3, R46, R44, R42, R41 ;  /* 0x0800002a2c2e7389 */ /* 0x0000240000060029 */
[----:B01234-:R-:W-:Y:S05]  /*16bc0*/  ENDCOLLECTIVE ;  /* 0x000000000000791b */ /* 0x01ffea0003800000 */
.L_x_2074:
[----:B------:R-:W-:Y:S05]  /*16bd0*/  BSYNC B0 ;  /* 0x0000000000007941 */ /* 0x000fea0003800000 */
.L_x_2073:
[----:B------:R-:W-:Y:S05]  /*16be0*/  BRA `(.L_x_2075) ;  /* 0xffffff0000dc7947 */ /* 0x000fea000383ffff */
.L_x_1663:
[----:B------:R-:W-:Y:S01]  /*16bf0*/  BSSY B0, `(.L_x_2076) ;  /* 0x0000006000007945 */ /* 0x000fe20003800000 */
[----:B------:R-:W-:Y:S01]  /*16c00*/  PLOP3.LUT P2, PT, P0, PT, PT, 0x80, 0x8 ;  /* 0x000000000008781c */ /* 0x000fe2000074f070 */
[----:B------:R-:W-:-:S12]  /*16c10*/  IMAD.MOV.U32 R45, RZ, RZ, -0x1 ;  /* 0xffffffffff2d7424 */ /* 0x000fd800078e00ff */
[----:B-1234-:R-:W-:Y:S05]  /*16c20*/  WARPSYNC.COLLECTIVE R45, `(.L_x_2077) ;  /* 0x000000002d087348 */ /* 0x01efea0003c00000 */
[----:B------:R-:W-:Y:S01]  /*16c30*/  VOTE.ALL P2, P2 ;  /* 0x0000000000ff7806 */ /* 0x000fe20001040000 */
[----:B-1234-:R-:W-:-:S12]  /*16c40*/  ENDCOLLECTIVE ;  /* 0x000000000000791b */ /* 0x01efd80003800000 */
.L_x_2077:
[----:B------:R-:W-:Y:S05]  /*16c50*/  BSYNC B0 ;  /* 0x0000000000007941 */ /* 0x000fea0003800000 */
.L_x_2076:
[----:B------:R-:W-:Y:S01]  /*16c60*/  PLOP3.LUT P0, PT, P2, PT, PT, 0x80, 0x8 ;  /* 0x000000000008781c */ /* 0x000fe2000170f070 */
[----:B------:R-:W-:-:S12]  /*16c70*/  BRA `(.L_x_2078) ;  /* 0xffffff0400207947 */ /* 0x000fd8000383ffff */
.L_x_1665:
[----:B------:R-:W-:Y:S01]  /*16c80*/  BSSY B0, `(.L_x_2079) ;  /* 0x0000006000007945 */ /* 0x000fe20003800000 */
[----:B------:R-:W-:Y:S01]  /*16c90*/  PLOP3.LUT P2, PT, P0, PT, PT, 0x8, 0x80 ;  /* 0x000000000080781c */ /* 0x000fe2000074e170 */
[----:B------:R-:W-:-:S12]  /*16ca0*/  IMAD.MOV.U32 R45, RZ, RZ, -0x1 ;  /* 0xffffffffff2d7424 */ /* 0x000fd800078e00ff */
[----:B------:R-:W-:Y:S05]  /*16cb0*/  WARPSYNC.COLLECTIVE R45, `(.L_x_2080) ;  /* 0x000000002d087348 */ /* 0x000fea0003c00000 */
[----:B------:R-:W-:Y:S01]  /*16cc0*/  VOTE.ANY P2, P2 ;  /* 0x0000000000ff7806 */ /* 0x000fe20001040100 */
[----:B------:R-:W-:-:S12]  /*16cd0*/  ENDCOLLECTIVE ;  /* 0x000000000000791b */ /* 0x000fd80003800000 */
.L_x_2080:
[----:B------:R-:W-:Y:S05]  /*16ce0*/  BSYNC B0 ;  /* 0x0000000000007941 */ /* 0x000fea0003800000 */
.L_x_2079:
[----:B------:R-:W-:Y:S01]  /*16cf0*/  PLOP3.LUT P0, PT, P2, PT, PT, 0x80, 0x8 ;  /* 0x000000000008781c */ /* 0x000fe2000170f070 */
[----:B------:R-:W-:-:S12]  /*16d00*/  BRA `(.L_x_2081) ;  /* 0xffffff0400387947 */ /* 0x000fd8000383ffff */
.L_x_1670:
[----:B------:R-:W-:Y:S01]  /*16d10*/  BSSY B0, `(.L_x_2082) ;  /* 0x0000006000007945 */ /* 0x000fe20003800000 */
[----:B------:R-:W-:Y:S01]  /*16d20*/  PLOP3.LUT P2, PT, P0, PT, PT, 0x8, 0x80 ;  /* 0x000000000080781c */ /* 0x000fe2000074e170 */
[----:B------:R-:W-:-:S12]  /*16d30*/  IMAD.MOV.U32 R45, RZ, RZ, -0x1 ;  /* 0xffffffffff2d7424 */ /* 0x000fd800078e00ff */
[----:B-----5:R-:W-:Y:S05]  /*16d40*/  WARPSYNC.COLLECTIVE R45, `(.L_x_2083) ;  /* 0x000000002d087348 */ /* 0x020fea0003c00000 */
[----:B------:R-:W-:Y:S01]  /*16d50*/  VOTE.ANY R45, PT, P2 ;  /* 0x00000000002d7806 */ /* 0x000fe200010e0100 */
[----:B-----5:R-:W-:Y:S06]  /*16d60*/  ENDCOLLECTIVE ;  /* 0x000000000000791b */ /* 0x020fec0003800000 */
.L_x_2083:
[----:B------:R-:W-:Y:S05]  /*16d70*/  BSYNC B0 ;  /* 0x0000000000007941 */ /* 0x000fea0003800000 */
.L_x_2082:
[----:B------:R-:W-:Y:S01]  /*16d80*/  LOP3.LUT R45, R45, 0x80000000, R43, 0xec, !PT ;  /* 0x800000002d2d7812 */ /* 0x000fe200078eec2b */
[----:B------:R-:W-:-:S04]  /*16d90*/  IMAD.MOV.U32 R44, RZ, RZ, R66 ;  /* 0x000000ffff2c7224 */ /* 0x000fc800078e0042 */
        /* <DEDUP_REMOVED lines=8> */
.L_x_2084:
[----:B------:R-:W-:Y:S01]  /*16e20*/  IMAD.MOV.U32 R73, RZ, RZ, R46 ;  /* 0x000000ffff497224 */ /* 0x000fe200078e002e */
[----:B------:R-:W-:Y:S06]  /*16e30*/  BRA `(.L_x_2085) ;  /* 0xffffff0800907947 */ /* 0x000fec000383ffff */
.L_x_1671:
[----:B------:R-:W-:Y:S01]  /*16e40*/  BSSY B0, `(.L_x_2086) ;  /* 0x0000007000007945 */ /* 0x000fe20003800000 */
[----:B------:R-:W-:Y:S02]  /*16e50*/  IMAD.MOV.U32 R44, RZ, RZ, R50 ;  /* 0x000000ffff2c7224 */ /* 0x000fe400078e0032 */
[----:B------:R-:W-:Y:S02]  /*16e60*/  IMAD.MOV.U32 R42, RZ, RZ, 0x1 ;  /* 0x00000001ff2a7424 */ /* 0x000fe400078e00ff */
[----:B------:R-:W-:-:S07]  /*16e70*/  IMAD.MOV.U32 R45, RZ, RZ, -0x1 ;  /* 0xffffffffff2d7424 */ /* 0x000fce00078e00ff */
[----:B01---5:R-:W-:Y:S05]  /*16e80*/  WARPSYNC.COLLECTIVE R45, `(.L_x_2087) ;  /* 0x000000002d087348 */ /* 0x023fea0003c00000 */
[----:B------:R2:W3:Y:S02]  /*16e90*/  SHFL.DOWN P3, R46, R44, R42, R41 ;  /* 0x0800002a2c2e7389 */ /* 0x0004e40000060029 */
[----:B0123-5:R-:W-:Y:S05]  /*16ea0*/  ENDCOLLECTIVE ;  /* 0x000000000000791b */ /* 0x02ffea0003800000 */
.L_x_2087:
[----:B------:R-:W-:Y:S05]  /*16eb0*/  BSYNC B0 ;  /* 0x0000000000007941 */ /* 0x000fea0003800000 */
.L_x_2086:
[----:B------:R-:W-:Y:S05]  /*16ec0*/  BRA `(.L_x_2088) ;  /* 0xffffff0800747947 */ /* 0x000fea000383ffff */
.L_x_1672:
[----:B------:R-:W-:Y:S01]  /*16ed0*/  BSSY B0, `(.L_x_2089) ;  /* 0x0000007000007945 */ /* 0x000fe20003800000 */
[----:B------:R-:W-:Y:S02]  /*16ee0*/  IMAD.MOV.U32 R44, RZ, RZ, R47 ;  /* 0x000000ffff2c7224 */ /* 0x000fe400078e002f */
[----:B------:R-:W-:Y:S02]  /*16ef0*/  IMAD.MOV.U32 R42, RZ, RZ, 0x1 ;  /* 0x00000001ff2a7424 */ /* 0x000fe400078e00ff */
[----:B------:R-:W-:-:S07]  /*16f00*/  IMAD.MOV.U32 R45, RZ, RZ, -0x1 ;  /* 0xffffffffff2d7424 */ /* 0x000fce00078e00ff */
[----:B01---5:R-:W-:Y:S05]  /*16f10*/  WARPSYNC.COLLECTIVE R45, `(.L_x_2090) ;  /* 0x000000002d087348 */ /* 0x023fea0003c00000 */
[----:B------:R2:W3:Y:S02]  /*16f20*/  SHFL.DOWN P3, R46, R44, R42, R41 ;  /* 0x0800002a2c2e7389 */ /* 0x0004e40000060029 */
[----:B0123-5:R-:W-:Y:S05]  /*16f30*/  ENDCOLLECTIVE ;  /* 0x000000000000791b */ /* 0x02ffea0003800000 */
.L_x_2090:
[----:B------:R-:W-:Y:S05]  /*16f40*/  BSYNC B0 ;  /* 0x0000000000007941 */ /* 0x000fea0003800000 */
.L_x_2089:
[----:B------:R-:W-:Y:S05]  /*16f50*/  BRA `(.L_x_2091) ;  /* 0xffffff0800587947 */ /* 0x000fea000383ffff */
.L_x_1673:
[----:B------:R-:W-:Y:S01]  /*16f60*/  BSSY B0, `(.L_x_2092) ;  /* 0x0000007000007945 */ /* 0x000fe20003800000 */
[----:B------:R-:W-:Y:S02]  /*16f70*/  IMAD.MOV.U32 R44, RZ, RZ, R51 ;  /* 0x000000ffff2c7224 */ /* 0x000fe400078e0033 */
[----:B------:R-:W-:Y:S02]  /*16f80*/  IMAD.MOV.U32 R42, RZ, RZ, 0x1 ;  /* 0x00000001ff2a7424 */ /* 0x000fe400078e00ff */
[----:B------:R-:W-:-:S07]  /*16f90*/  IMAD.MOV.U32 R45, RZ, RZ, -0x1 ;  /* 0xffffffffff2d7424 */ /* 0x000fce00078e00ff */
[----:B01---5:R-:W-:Y:S05]  /*16fa0*/  WARPSYNC.COLLECTIVE R45, `(.L_x_2093) ;  /* 0x000000002d087348 */ /* 0x023fea0003c00000 */
[----:B------:R2:W3:Y:S02]  /*16fb0*/  SHFL.DOWN P3, R46, R44, R42, R41 ;  /* 0x0800002a2c2e7389 */ /* 0x0004e40000060029 */
[----:B0123-5:R-:W-:Y:S05]  /*16fc0*/  ENDCOLLECTIVE ;  /* 0x000000000000791b */ /* 0x02ffea0003800000 */
.L_x_2093:
[----:B------:R-:W-:Y:S05]  /*16fd0*/  BSYNC B0 ;  /* 0x0000000000007941 */ /* 0x000fea0003800000 */
.L_x_2092:
[----:B------:R-:W-:Y:S05]  /*16fe0*/  BRA `(.L_x_2094) ;  /* 0xffffff08003c7947 */ /* 0x000fea000383ffff */
.L_x_1674:
[----:B------:R-:W-:Y:S01]  /*16ff0*/  BSSY B0, `(.L_x_2095) ;  /* 0x0000007000007945 */ /* 0x000fe20003800000 */
[----:B-----5:R-:W-:Y:S02]  /*17000*/  IMAD.MOV.U32 R44, RZ, RZ, R32 ;  /* 0x000000ffff2c7224 */ /* 0x020fe400078e0020 */
[----:B------:R-:W-:Y:S02]  /*17010*/  IMAD.MOV.U32 R42, RZ, RZ, 0x1 ;  /* 0x00000001ff2a7424 */ /* 0x000fe400078e00ff */
[----:B------:R-:W-:-:S07]  /*17020*/  IMAD.MOV.U32 R45, RZ, RZ, -0x1 ;  /* 0xffffffffff2d7424 */ /* 0x000fce00078e00ff */
[----:B01----:R-:W-:Y:S05]  /*17030*/  WARPSYNC.COLLECTIVE R45, `(.L_x_2096) ;  /* 0x000000002d087348 */ /* 0x003fea0003c00000 */
[----:B------:R2:W3:Y:S02]  /*17040*/  SHFL.DOWN P3, R46, R44, R42, R41 ;  /* 0x0800002a2c2e7389 */ /* 0x0004e40000060029 */
[----:B0123--:R-:W-:Y:S05]  /*17050*/  ENDCOLLECTIVE ;  /* 0x000000000000791b */ /* 0x00ffea0003800000 */
.L_x_2096:
[----:B------:R-:W-:Y:S05]  /*17060*/  BSYNC B0 ;  /* 0x0000000000007941 */ /* 0x000fea0003800000 */
.L_x_2095:
[----:B------:R-:W-:Y:S02]  /*17070*/  IMAD.MOV.U32 R44, RZ, RZ, R33 ;  /* 0x000000ffff2c7224 */ /* 0x000fe400078e0021 */
[----:B------:R-:W-:Y:S02]  /*17080*/  IMAD.MOV.U32 R42, RZ, RZ, 0x1 ;  /* 0x00000001ff2a7424 */ /* 0x000fe400078e00ff */
[----:B------:R-:W-:Y:S02]  /*17090*/  IMAD.MOV.U32 R45, RZ, RZ, -0x1 ;  /* 0xffffffffff2d7424 */ /* 0x000fe400078e00ff */
[----:B------:R-:W-:-:S07]  /*170a0*/  IMAD.MOV.U32 R70, RZ, RZ, R46 ;  /* 0x000000ffff467224 */ /* 0x000fce00078e002e */
[----:B------:R-:W-:Y:S05]  /*170b0*/  WARPSYNC.COLLECTIVE R45, `(.L_x_2097) ;  /* 0x000000002d087348 */ /* 0x000fea0003c00000 */
[----:B------:R0:W1:Y:S02]  /*170c0*/  SHFL.DOWN P3, R46, R44, R42, R41 ;  /* 0x0800002a2c2e7389 */ /* 0x0000640000060029 */
[----:B01----:R-:W-:Y:S05]  /*170d0*/  ENDCOLLECTIVE ;  /* 0x000000000000791b */ /* 0x003fea0003800000 */
.L_x_2097:
[----:B------:R-:W-:Y:S02]  /*170e0*/  IMAD.MOV.U32 R44, RZ, RZ, R34 ;  /* 0x000000ffff2c7224 */ /* 0x000fe400078e0022 */
[----:B------:R-:W-:-:S07]  /*170f0*/  IMAD.MOV.U32 R72, RZ, RZ, R46 ;  /* 0x000000ffff487224 */ /* 0x000fce00078e002e */
[----:B------:R-:W-:Y:S05]  /*17100*/  WARPSYNC.COLLECTIVE R45, `(.L_x_2098) ;  /* 0x000000002d087348 */ /* 0x000fea0003c00000 */
[----:B------:R0:W1:Y:S02]  /*17110*/  SHFL.DOWN P3, R46, R44, R42, R41 ;  /* 0x0800002a2c2e7389 */ /* 0x0000640000060029 */
[----:B01----:R-:W-:Y:S05]  /*17120*/  ENDCOLLECTIVE ;  /* 0x000000000000791b */ /* 0x003fea0003800000 */
.L_x_2098:
[----:B------:R-:W-:Y:S02]  /*17130*/  IMAD.MOV.U32 R44, RZ, RZ, R35 ;  /* 0x000000ffff2c7224 */ /* 0x000fe400078e0023 */
[----:B------:R-:W-:-:S07]  /*17140*/  IMAD.MOV.U32 R74, RZ, RZ, R46 ;  /* 0x000000ffff4a7224 */ /* 0x000fce00078e002e */
[----:B------:R-:W-:Y:S05]  /*17150*/  WARPSYNC.COLLECTIVE R45, `(.L_x_2099) ;  /* 0x000000002d087348 */ /* 0x000fea0003c00000 */
[----:B------:R0:W1:Y:S02]  /*17160*/  SHFL.DOWN P3, R46, R44, R42, R41 ;  /* 0x0800002a2c2e7389 */ /* 0x0000640000060029 */
[----:B01----:R-:W-:Y:S05]  /*17170*/  ENDCOLLECTIVE ;  /* 0x000000000000791b */ /* 0x003fea0003800000 */
.L_x_2099:
[----:B------:R-:W-:Y:S02]  /*17180*/  IMAD.MOV.U32 R44, RZ, RZ, R69 ;  /* 0x000000ffff2c7224 */ /* 0x000fe400078e0045 */
[----:B------:R-:W-:-:S07]  /*17190*/  IMAD.MOV.U32 R75, RZ, RZ, R46 ;  /* 0x000000ffff4b7224 */ /* 0x000fce00078e002e */
[----:B------:R-:W-:Y:S05]  /*171a0*/  WARPSYNC.COLLECTIVE R45, `(.L_x_2100) ;  /* 0x000000002d087348 */ /* 0x000fea0003c00000 */
[----:B------:R0:W1:Y:S02]  /*171b0*/  SHFL.DOWN P3, R46, R44, R42, R41 ;  /* 0x0800002a2c2e7389 */ /* 0x0000640000060029 */
[----:B01----:R-:W-:Y:S05]  /*171c0*/  ENDCOLLECTIVE ;  /* 0x000000000000791b */ /* 0x003fea0003800000 */
.L_x_2100:
[----:B------:R-:W-:Y:S01]  /*171d0*/  IMAD.MOV.U32 R68, RZ, RZ, R46 ;  /* 0x000000ffff447224 */ /* 0x000fe200078e002e */
[----:B------:R-:W-:Y:S06]  /*171e0*/  BRA `(.L_x_2101) ;  /* 0xffffff0400d87947 */ /* 0x000fec000383ffff */
.L_x_1675:
[----:B------:R-:W-:Y:S01]  /*171f0*/  BSSY B0, `(.L_x_2102) ;  /* 0x0000007000007945 */ /* 0x000fe20003800000 */
[----:B------:R-:W-:Y:S02]  /*17200*/  IMAD.MOV.U32 R44, RZ, RZ, R48 ;  /* 0x000000ffff2c7224 */ /* 0x000fe400078e0030 */
[----:B------:R-:W-:Y:S02]  /*17210*/  IMAD.MOV.U32 R42, RZ, RZ, 0x1 ;  /* 0x00000001ff2a7424 */ /* 0x000fe400078e00ff */
[----:B------:R-:W-:-:S07]  /*17220*/  IMAD.MOV.U32 R45, RZ, RZ, -0x1 ;  /* 0xffffffffff2d7424 */ /* 0x000fce00078e00ff */
[----:B01234-:R-:W-:Y:S05]  /*17230*/  WARPSYNC.COLLECTIVE R45, `(.L_x_2103) ;  /* 0x000000002d087348 */ /* 0x01ffea0003c00000 */
[----:B------:R0:W0:Y:S02]  /*17240*/  SHFL.DOWN P3, R46, R44, R42, R41 ;  /* 0x0800002a2c2e7389 */ /* 0x0000240000060029 */
[----:B01234-:R-:W-:Y:S05]  /*17250*/  ENDCOLLECTIVE ;  /* 0x000000000000791b */ /* 0x01ffea0003800000 */
.L_x_2103:
[----:B------:R-:W-:Y:S05]  /*17260*/  BSYNC B0 ;  /* 0x0000000000007941 */ /* 0x000fea0003800000 */
.L_x_2102:
[----:B------:R-:W-:Y:S05]  /*17270*/  BRA `(.L_x_2104) ;  /* 0xffffff0400c07947 */ /* 0x000fea000383ffff */
.L_x_1676:
[----:B------:R-:W-:Y:S01]  /*17280*/  BSSY B0, `(.L_x_2105) ;  /* 0x0000007000007945 */ /* 0x000fe20003800000 */
[----:B------:R-:W-:Y:S02]  /*17290*/  IMAD.MOV.U32 R44, RZ, RZ, R67 ;  /* 0x000000ffff2c7224 */ /* 0x000fe400078e0043 */
[----:B------:R-:W-:Y:S02]  /*172a0*/  IMAD.MOV.U32 R42, RZ, RZ, 0x1 ;  /* 0x00000001ff2a7424 */ /* 0x000fe400078e00ff */
[----:B------:R-:W-:-:S07]  /*172b0*/  IMAD.MOV.U32 R45, RZ, RZ, -0x1 ;  /* 0xffffffffff2d7424 */ /* 0x000fce00078e00ff */
[----:B01234-:R-:W-:Y:S05]  /*172c0*/  WARPSYNC.COLLECTIVE R45, `(.L_x_2106) ;  /* 0x000000002d087348 */ /* 0x01ffea0003c00000 */
[----:B------:R0:W0:Y:S02]  /*172d0*/  SHFL.DOWN P3, R46, R44, R42, R41 ;  /* 0x0800002a2c2e7389 */ /* 0x0000240000060029 */
[----:B01234-:R-:W-:Y:S05]  /*172e0*/  ENDCOLLECTIVE ;  /* 0x000000000000791b */ /* 0x01ffea0003800000 */
.L_x_2106:
[----:B------:R-:W-:Y:S05]  /*172f0*/  BSYNC B0 ;  /* 0x0000000000007941 */ /* 0x000fea0003800000 */
.L_x_2105:
[----:B------:R-:W-:Y:S05]  /*17300*/  BRA `(.L_x_2107) ;  /* 0xffffff0400a47947 */ /* 0x000fea000383ffff */
.L_x_1677:
[----:B------:R-:W-:Y:S01]  /*17310*/  BSSY B0, `(.L_x_2108) ;  /* 0x0000007000007945 */ /* 0x000fe20003800000 */
[----:B------:R-:W-:Y:S02]  /*17320*/  IMAD.MOV.U32 R44, RZ, RZ, R49 ;  /* 0x000000ffff2c7224 */ /* 0x000fe400078e0031 */
[----:B------:R-:W-:Y:S02]  /*17330*/  IMAD.MOV.U32 R42, RZ, RZ, 0x1 ;  /* 0x00000001ff2a7424 */ /* 0x000fe400078e00ff */
[----:B------:R-:W-:-:S07]  /*17340*/  IMAD.MOV.U32 R45, RZ, RZ, -0x1 ;  /* 0xffffffffff2d7424 */ /* 0x000fce00078e00ff */
[----:B01234-:R-:W-:Y:S05]  /*17350*/  WARPSYNC.COLLECTIVE R45, `(.L_x_2109) ;  /* 0x000000002d087348 */ /* 0x01ffea0003c00000 */
[----:B------:R0:W0:Y:S02]  /*17360*/  SHFL.DOWN P3, R46, R44, R42, R41 ;  /* 0x0800002a2c2e7389 */ /* 0x0000240000060029 */
[----:B01234-:R-:W-:Y:S05]  /*17370*/  ENDCOLLECTIVE ;  /* 0x000000000000791b */ /* 0x01ffea0003800000 */
.L_x_2109:
[----:B------:R-:W-:Y:S05]  /*17380*/  BSYNC B0 ;  /* 0x0000000000007941 */ /* 0x000fea0003800000 */
.L_x_2108:
[----:B------:R-:W-:Y:S05]  /*17390*/  BRA `(.L_x_2110) ;  /* 0xffffff0400887947 */ /* 0x000fea000383ffff */
.L_x_1680:
[----:B------:R-:W-:Y:S01]  /*173a0*/  BSSY B0, `(.L_x_2111) ;  /* 0x0000007000007945 */ /* 0x000fe20003800000 */
[----:B------:R-:W-:Y:S02]  /*173b0*/  IMAD.MOV.U32 R44, RZ, RZ, R71 ;  /* 0x000000ffff2c7224 */ /* 0x000fe400078e0047 */
[----:B------:R-:W-:Y:S02]  /*173c0*/  IMAD.MOV.U32 R42, RZ, RZ, 0x2 ;  /* 0x00000002ff2a7424 */ /* 0x000fe400078e00ff */
[----:B------:R-:W-:-:S07]  /*173d0*/  IMAD.MOV.U32 R45, RZ, RZ, -0x1 ;  /* 0xffffffffff2d7424 */ /* 0x000fce00078e00ff */
[----:B01234-:R-:W-:Y:S05]  /*173e0*/  WARPSYNC.COLLECTIVE R45, `(.L_x_2112) ;  /* 0x000000002d087348 */ /* 0x01ffea0003c00000 */
[----:B------:R0:W0:Y:S02]  /*173f0*/  SHFL.DOWN P3, R46, R44, R42, R41 ;  /* 0x0800002a2c2e7389 */ /* 0x0000240000060029 */
[----:B01234-:R-:W-:Y:S05]  /*17400*/  ENDCOLLECTIVE ;  /* 0x000000000000791b */ /* 0x01ffea0003800000 */
.L_x_2112:
[----:B------:R-:W-:Y:S05]  /*17410*/  BSYNC B0 ;  /* 0x0000000000007941 */ /* 0x000fea0003800000 */
.L_x_2111:
[----:B------:R-:W-:Y:S01]  /*17420*/  IMAD.MOV.U32 R68, RZ, RZ, R46 ;  /* 0x000000ffff447224 */ /* 0x000fe200078e002e */
[----:B------:R-:W-:Y:S06]  /*17430*/  BRA `(.L_x_2113) ;  /* 0xffffff0400ac7947 */ /* 0x000fec000383ffff */
.L_x_1681:
[----:B------:R-:W-:Y:S01]  /*17440*/  BSSY B0, `(.L_x_2114) ;  /* 0x0000007000007945 */ /* 0x000fe20003800000 */
[----:B------:R-:W-:Y:S02]  /*17450*/  IMAD.MOV.U32 R44, RZ, RZ, R50 ;  /* 0x000000ffff2c7224 */ /* 0x000fe400078e0032 */
[----:B------:R-:W-:Y:S02]  /*17460*/  IMAD.MOV.U32 R42, RZ, RZ, 0x2 ;  /* 0x00000002ff2a7424 */ /* 0x000fe400078e00ff */
[----:B------:R-:W-:-:S07]  /*17470*/  IMAD.MOV.U32 R45, RZ, RZ, -0x1 ;  /* 0xffffffffff2d7424 */ /* 0x000fce00078e00ff */
[----:B01234-:R-:W-:Y:S05]  /*17480*/  WARPSYNC.COLLECTIVE R45, `(.L_x_2115) ;  /* 0x000000002d087348 */ /* 0x01ffea0003c00000 */
[----:B------:R0:W0:Y:S02]  /*17490*/  SHFL.DOWN P3, R46, R44, R42, R41 ;  /* 0x0800002a2c2e7389 */ /* 0x0000240000060029 */
[----:B01234-:R-:W-:Y:S05]  /*174a0*/  ENDCOLLECTIVE ;  /* 0x000000000000791b */ /* 0x01ffea0003800000 */
.L_x_2115:
[----:B------:R-:W-:Y:S05]  /*174b0*/  BSYNC B0 ;  /* 0x0000000000007941 */ /* 0x000fea0003800000 */
.L_x_2114:
[----:B------:R-:W-:Y:S05]  /*174c0*/  BRA `(.L_x_2116) ;  /* 0xffffff0400907947 */ /* 0x000fea000383ffff */
.L_x_1682:
[----:B------:R-:W-:Y:S01]  /*174d0*/  BSSY B0, `(.L_x_2117) ;  /* 0x0000007000007945 */ /* 0x000fe20003800000 */
[----:B------:R-:W-:Y:S02]  /*174e0*/  IMAD.MOV.U32 R44, RZ, RZ, R47 ;  /* 0x000000ffff2c7224 */ /* 0x000fe400078e002f */
[----:B------:R-:W-:Y:S02]  /*174f0*/  IMAD.MOV.U32 R42, RZ, RZ, 0x2 ;  /* 0x00000002ff2a7424 */ /* 0x000fe400078e00ff */
[----:B------:R-:W-:-:S07]  /*17500*/  IMAD.MOV.U32 R45, RZ, RZ, -0x1 ;  /* 0xffffffffff2d7424 */ /* 0x000fce00078e00ff */
[----:B01234-:R-:W-:Y:S05]  /*17510*/  WARPSYNC.COLLECTIVE R45, `(.L_x_2118) ;  /* 0x000000002d087348 */ /* 0x01ffea0003c00000 */
[----:B------:R0:W0:Y:S02]  /*17520*/  SHFL.DOWN P3, R46, R44, R42, R41 ;  /* 0x0800002a2c2e7389 */ /* 0x0000240000060029 */
[----:B01234-:R-:W-:Y:S05]  /*17530*/  ENDCOLLECTIVE ;  /* 0x000000000000791b */ /* 0x01ffea0003800000 */
.L_x_2118:
[----:B------:R-:W-:Y:S05]  /*17540*/  BSYNC B0 ;  /* 0x0000000000007941 */ /* 0x000fea0003800000 */
.L_x_2117:
[----:B------:R-:W-:Y:S05]  /*17550*/  BRA `(.L_x_2119) ;  /* 0xffffff0400747947 */ /* 0x000fea000383ffff */
.L_x_1683:
[----:B------:R-:W-:Y:S01]  /*17560*/  BSSY B0, `(.L_x_2120) ;  /* 0x0000007000007945 */ /* 0x000fe20003800000 */
[----:B------:R-:W-:Y:S02]  /*17570*/  IMAD.MOV.U32 R44, RZ, RZ, R51 ;  /* 0x000000ffff2c7224 */ /* 0x000fe400078e0033 */
[----:B------:R-:W-:Y:S02]  /*17580*/  IMAD.MOV.U32 R42, RZ, RZ, 0x2 ;  /* 0x00000002ff2a7424 */ /* 0x000fe400078e00ff */
[----:B------:R-:W-:-:S07]  /*17590*/  IMAD.MOV.U32 R45, RZ, RZ, -0x1 ;  /* 0xffffffffff2d7424 */ /* 0x000fce00078e00ff */
[----:B01234-:R-:W-:Y:S05]  /*175a0*/  WARPSYNC.COLLECTIVE R45, `(.L_x_2121) ;  /* 0x000000002d087348 */ /* 0x01ffea0003c00000 */
[----:B------:R0:W0:Y:S02]  /*175b0*/  SHFL.DOWN P3, R46, R44, R42, R41 ;  /* 0x0800002a2c2e7389 */ /* 0x0000240000060029 */
[----:B01234-:R-:W-:Y:S05]  /*175c0*/  ENDCOLLECTIVE ;  /* 0x000000000000791b */ /* 0x01ffea0003800000 */
.L_x_2121:
[----:B------:R-:W-:Y:S05]  /*175d0*/  BSYNC B0 ;  /* 0x0000000000007941 */ /* 0x000fea0003800000 */
.L_x_2120:
[----:B------:R-:W-:Y:S05]  /*175e0*/  BRA `(.L_x_2122) ;  /* 0xffffff0400587947 */ /* 0x000fea000383ffff */
.L_x_1684:
[----:B------:R-:W-:Y:S01]  /*175f0*/  BSSY B0, `(.L_x_2123) ;  /* 0x0000007000007945 */ /* 0x000fe20003800000 */
[----:B------:R-:W-:Y:S02]  /*17600*/  IMAD.MOV.U32 R44, RZ, RZ, R32 ;  /* 0x000000ffff2c7224 */ /* 0x000fe400078e0020 */
[----:B------:R-:W-:Y:S02]  /*17610*/  IMAD.MOV.U32 R42, RZ, RZ, 0x2 ;  /* 0x00000002ff2a7424 */ /* 0x000fe400078e00ff */
[----:B------:R-:W-:-:S07]  /*17620*/  IMAD.MOV.U32 R45, RZ, RZ, -0x1 ;  /* 0xffffffffff2d7424 */ /* 0x000fce00078e00ff */
[----:B01234-:R-:W-:Y:S05]  /*17630*/  WARPSYNC.COLLECTIVE R45, `(.L_x_2124) ;  /* 0x000000002d087348 */ /* 0x01ffea0003c00000 */
[----:B------:R0:W0:Y:S02]  /*17640*/  SHFL.DOWN P3, R46, R44, R42, R41 ;  /* 0x0800002a2c2e7389 */ /* 0x0000240000060029 */
[----:B01234-:R-:W-:Y:S05]  /*17650*/  ENDCOLLECTIVE ;  /* 0x000000000000791b */ /* 0x01ffea0003800000 */
.L_x_2124:
[----:B------:R-:W-:Y:S05]  /*17660*/  BSYNC B0 ;  /* 0x0000000000007941 */ /* 0x000fea0003800000 */
.L_x_2123:
[----:B------:R-:W-:Y:S02]  /*17670*/  IMAD.MOV.U32 R44, RZ, RZ, R33 ;  /* 0x000000ffff2c7224 */ /* 0x000fe400078e0021 */
[----:B------:R-:W-:Y:S02]  /*17680*/  IMAD.MOV.U32 R42, RZ, RZ, 0x2 ;  /* 0x00000002ff2a7424 */ /* 0x000fe400078e00ff */
[----:B------:R-:W-:Y:S02]  /*17690*/  IMAD.MOV.U32 R45, RZ, RZ, -0x1 ;  /* 0xffffffffff2d7424 */ /* 0x000fe400078e00ff */
[----:B------:R-:W-:-:S07]  /*176a0*/  IMAD.MOV.U32 R74, RZ, RZ, R46 ;  /* 0x000000ffff4a7224 */ /* 0x000fce00078e002e */
[----:B------:R-:W-:Y:S05]  /*176b0*/  WARPSYNC.COLLECTIVE R45, `(.L_x_2125) ;  /* 0x000000002d087348 */ /* 0x000fea0003c00000 */
[----:B------:R0:W1:Y:S02]  /*176c0*/  SHFL.DOWN P3, R46, R44, R42, R41 ;  /* 0x0800002a2c2e7389 */ /* 0x0000640000060029 */
[----:B01----:R-:W-:Y:S05]  /*176d0*/  ENDCOLLECTIVE ;  /* 0x000000000000791b */ /* 0x003fea0003800000 */
.L_x_2125:
[----:B------:R-:W-:Y:S02]  /*176e0*/  IMAD.MOV.U32 R44, RZ, RZ, R34 ;  /* 0x000000ffff2c7224 */ /* 0x000fe400078e0022 */
[----:B------:R-:W-:-:S07]  /*176f0*/  IMAD.MOV.U32 R75, RZ, RZ, R46 ;  /* 0x000000ffff4b7224 */ /* 0x000fce00078e002e */
[----:B------:R-:W-:Y:S05]  /*17700*/  WARPSYNC.COLLECTIVE R45, `(.L_x_2126) ;  /* 0x000000002d087348 */ /* 0x000fea0003c00000 */
[----:B------:R0:W1:Y:S02]  /*17710*/  SHFL.DOWN P3, R46, R44, R42, R41 ;  /* 0x0800002a2c2e7389 */ /* 0x0000640000060029 */
[----:B01----:R-:W-:Y:S05]  /*17720*/  ENDCOLLECTIVE ;  /* 0x000000000000791b */ /* 0x003fea0003800000 */
.L_x_2126:
[----:B------:R-:W-:Y:S02]  /*17730*/  IMAD.MOV.U32 R44, RZ, RZ, R35 ;  /* 0x000000ffff2c7224 */ /* 0x000fe400078e0023 */
[----:B------:R-:W-:-:S07]  /*17740*/  IMAD.MOV.U32 R72, RZ, RZ, R46 ;  /* 0x000000ffff487224 */ /* 0x000fce00078e002e */
[----:B------:R-:W-:Y:S05]  /*17750*/  WARPSYNC.COLLECTIVE R45, `(.L_x_2127) ;  /* 0x000000002d087348 */ /* 0x000fea0003c00000 */
[----:B------:R0:W1:Y:S02]  /*17760*/  SHFL.DOWN P3, R46, R44, R42, R41 ;  /* 0x0800002a2c2e7389 */ /* 0x0000640000060029 */
[----:B01----:R-:W-:Y:S05]  /*17770*/  ENDCOLLECTIVE ;  /* 0x000000000000791b */ /* 0x003fea0003800000 */
.L_x_2127:
[----:B------:R-:W-:Y:S02]  /*17780*/  IMAD.MOV.U32 R44, RZ, RZ, R69 ;  /* 0x000000ffff2c7224 */ /* 0x000fe400078e0045 */
[----:B------:R-:W-:-:S07]  /*17790*/  IMAD.MOV.U32 R73, RZ, RZ, R46 ;  /* 0x000000ffff497224 */ /* 0x000fce00078e002e */
[----:B------:R-:W-:Y:S05]  /*177a0*/  WARPSYNC.COLLECTIVE R45, `(.L_x_2128) ;  /* 0x000000002d087348 */ /* 0x000fea0003c00000 */
[----:B------:R0:W1:Y:S02]  /*177b0*/  SHFL.DOWN P3, R46, R44, R42, R41 ;  /* 0x0800002a2c2e7389 */ /* 0x0000640000060029 */
[----:B01----:R-:W-:Y:S05]  /*177c0*/  ENDCOLLECTIVE ;  /* 0x000000000000791b */ /* 0x003fea0003800000 */
.L_x_2128:
[----:B------:R-:W-:Y:S01]  /*177d0*/  IMAD.MOV.U32 R70, RZ, RZ, R46 ;  /* 0x000000ffff467224 */ /* 0x000fe200078e002e */
[----:B------:R-:W-:Y:S06]  /*177e0*/  BRA `(.L_x_2129) ;  /* 0xffffff0000f47947 */ /* 0x000fec000383ffff */
.L_x_1685:
[----:B------:R-:W-:Y:S01]  /*177f0*/  BSSY B0, `(.L_x_2130) ;  /* 0x0000007000007945 */ /* 0x000fe20003800000 */
[----:B------:R-:W-:Y:S02]  /*17800*/  IMAD.MOV.U32 R44, RZ, RZ, R48 ;  /* 0x000000ffff2c7224 */ /* 0x000fe400078e0030 */
[----:B------:R-:W-:Y:S02]  /*17810*/  IMAD.MOV.U32 R42, RZ, RZ, 0x2 ;  /* 0x00000002ff2a7424 */ /* 0x000fe400078e00ff */
[----:B------:R-:W-:-:S07]  /*17820*/  IMAD.MOV.U32 R45, RZ, RZ, -0x1 ;  /* 0xffffffffff2d7424 */ /* 0x000fce00078e00ff */
[----:B01234-:R-:W-:Y:S05]  /*17830*/  WARPSYNC.COLLECTIVE R45, `(.L_x_2131) ;  /* 0x000000002d087348 */ /* 0x01ffea0003c00000 */
[----:B------:R0:W0:Y:S02]  /*17840*/  SHFL.DOWN P3, R46, R44, R42, R41 ;  /* 0x0800002a2c2e7389 */ /* 0x0000240000060029 */
[----:B01234-:R-:W-:Y:S05]  /*17850*/  ENDCOLLECTIVE ;  /* 0x000000000000791b */ /* 0x01ffea0003800000 */
.L_x_2131:
[----:B------:R-:W-:Y:S05]  /*17860*/  BSYNC B0 ;  /* 0x0000000000007941 */ /* 0x000fea0003800000 */
.L_x_2130:
[----:B------:R-:W-:Y:S05]  /*17870*/  BRA `(.L_x_2132) ;  /* 0xffffff0000e07947 */ /* 0x000fea000383ffff */
.L_x_1686:
[----:B------:R-:W-:Y:S01]  /*17880*/  BSSY B0, `(.L_x_2133) ;  /* 0x0000007000007945 */ /* 0x000fe20003800000 */
[----:B------:R-:W-:Y:S02]  /*17890*/  IMAD.MOV.U32 R44, RZ, RZ, R67 ;  /* 0x000000ffff2c7224 */ /* 0x000fe400078e0043 */
[----:B------:R-:W-:Y:S02]  /*178a0*/  IMAD.MOV.U32 R42, RZ, RZ, 0x2 ;  /* 0x00000002ff2a7424 */ /* 0x000fe400078e00ff */
[----:B------:R-:W-:-:S07]  /*178b0*/  IMAD.MOV.U32 R45, RZ, RZ, -0x1 ;  /* 0xffffffffff2d7424 */ /* 0x000fce00078e00ff */
[----:B01234-:R-:W-:Y:S05]  /*178c0*/  WARPSYNC.COLLECTIVE R45, `(.L_x_2134) ;  /* 0x000000002d087348 */ /* 0x01ffea0003c00000 */
[----:B------:R0:W0:Y:S02]  /*178d0*/  SHFL.DOWN P3, R46, R44, R42, R41 ;  /* 0x0800002a2c2e7389 */ /* 0x0000240000060029 */
[----:B01234-:R-:W-:Y:S05]  /*178e0*/  ENDCOLLECTIVE ;  /* 0x000000000000791b */ /* 0x01ffea0003800000 */
.L_x_2134:
[----:B------:R-:W-:Y:S05]  /*178f0*/  BSYNC B0 ;  /* 0x0000000000007941 */ /* 0x000fea0003800000 */
.L_x_2133:
[----:B------:R-:W-:Y:S05]  /*17900*/  BRA `(.L_x_2135) ;  /* 0xffffff0000c47947 */ /* 0x000fea000383ffff */
.L_x_1687:
[----:B------:R-:W-:Y:S01]  /*17910*/  BSSY B0, `(.L_x_2136) ;  /* 0x0000007000007945 */ /* 0x000fe20003800000 */
[----:B------:R-:W-:Y:S02]  /*17920*/  IMAD.MOV.U32 R44, RZ, RZ, R49 ;  /* 0x000000ffff2c7224 */ /* 0x000fe400078e0031 */
[----:B------:R-:W-:Y:S02]  /*17930*/  IMAD.MOV.U32 R42, RZ, RZ, 0x2 ;  /* 0x00000002ff2a7424 */ /* 0x000fe400078e00ff */
[----:B------:R-:W-:-:S07]  /*17940*/  IMAD.MOV.U32 R45, RZ, RZ, -0x1 ;  /* 0xffffffffff2d7424 */ /* 0x000fce00078e00ff */
[----:B01234-:R-:W-:Y:S05]  /*17950*/  WARPSYNC.COLLECTIVE R45, `(.L_x_2137) ;  /* 0x000000002d087348 */ /* 0x01ffea0003c00000 */
[----:B------:R0:W0:Y:S02]  /*17960*/  SHFL.DOWN P3, R46, R44, R42, R41 ;  /* 0x0800002a2c2e7389 */ /* 0x0000240000060029 */
[----:B01234-:R-:W-:Y:S05]  /*17970*/  ENDCOLLECTIVE ;  /* 0x000000000000791b */ /* 0x01ffea0003800000 */
.L_x_2137:
[----:B------:R-:W-:Y:S05]  /*17980*/  BSYNC B0 ;  /* 0x0000000000007941 */ /* 0x000fea0003800000 */
.L_x_2136:
[----:B------:R-:W-:Y:S05]  /*17990*/  BRA `(.L_x_2138) ;  /* 0xffffff0000a87947 */ /* 0x000fea000383ffff */
.L_x_1690:
[----:B------:R-:W-:Y:S01]  /*179a0*/  BSSY B0, `(.L_x_2139) ;  /* 0x0000007000007945 */ /* 0x000fe20003800000 */
[----:B------:R-:W-:Y:S02]  /*179b0*/  IMAD.MOV.U32 R44, RZ, RZ, R71 ;  /* 0x000000ffff2c7224 */ /* 0x000fe400078e0047 */
[----:B------:R-:W-:Y:S02]  /*179c0*/  IMAD.MOV.U32 R42, RZ, RZ, 0x4 ;  /* 0x00000004ff2a7424 */ /* 0x000fe400078e00ff */
[----:B------:R-:W-:-:S07]  /*179d0*/  IMAD.MOV.U32 R45, RZ, RZ, -0x1 ;  /* 0xffffffffff2d7424 */ /* 0x000fce00078e00ff */
[----:B01234-:R-:W-:Y:S05]  /*179e0*/  WARPSYNC.COLLECTIVE R45, `(.L_x_2140) ;  /* 0x000000002d087348 */ /* 0x01ffea0003c00000 */
[----:B------:R0:W0:Y:S02]  /*179f0*/  SHFL.DOWN P3, R46, R44, R42, R41 ;  /* 0x0800002a2c2e7389 */ /* 0x0000240000060029 */
[----:B01234-:R-:W-:Y:S05]  /*17a00*/  ENDCOLLECTIVE ;  /* 0x000000000000791b */ /* 0x01ffea0003800000 */
.L_x_2140:
[----:B------:R-:W-:Y:S05]  /*17a10*/  BSYNC B0 ;  /* 0x0000000000007941 */ /* 0x000fea0003800000 */
.L_x_2139:
[----:B------:R-:W-:Y:S01]  /*17a20*/  IMAD.MOV.U32 R68, RZ, RZ, R46 ;  /* 0x000000ffff447224 */ /* 0x000fe200078e002e */
[----:B------:R-:W-:Y:S06]  /*17a30*/  BRA `(.L_x_2141) ;  /* 0xffffff0000c47947 */ /* 0x000fec000383ffff */
.L_x_1691:
[----:B------:R-:W-:Y:S01]  /*17a40*/  BSSY B0, `(.L_x_2142) ;  /* 0x0000007000007945 */ /* 0x000fe20003800000 */
[----:B------:R-:W-:Y:S02]  /*17a50*/  IMAD.MOV.U32 R44, RZ, RZ, R50 ;  /* 0x000000ffff2c7224 */ /* 0x000fe400078e0032 */
[----:B------:R-:W-:Y:S02]  /*17a60*/  IMAD.MOV.U32 R42, RZ, RZ, 0x4 ;  /* 0x00000004ff2a7424 */ /* 0x000fe400078e00ff */
[----:B------:R-:W-:-:S07]  /*17a70*/  IMAD.MOV.U32 R45, RZ, RZ, -0x1 ;  /* 0xffffffffff2d7424 */ /* 0x000fce00078e00ff */
[----:B01234-:R-:W-:Y:S05]  /*17a80*/  WARPSYNC.COLLECTIVE R45, `(.L_x_2143) ;  /* 0x000000002d087348 */ /* 0x01ffea0003c00000 */
[----:B------:R0:W0:Y:S02]  /*17a90*/  SHFL.DOWN P3, R46, R44, R42, R41 ;  /* 0x0800002a2c2e7389 */ /* 0x0000240000060029 */
[----:B01234-:R-:W-:Y:S05]  /*17aa0*/  ENDCOLLECTIVE ;  /* 0x000000000000791b */ /* 0x01ffea0003800000 */
.L_x_2143:
[----:B------:R-:W-:Y:S05]  /*17ab0*/  BSYNC B0 ;  /* 0x0000000000007941 */ /* 0x000fea0003800000 */
.L_x_2142:
[----:B------:R-:W-:Y:S05]  /*17ac0*/  BRA `(.L_x_2144) ;  /* 0xffffff0000a87947 */ /* 0x000fea000383ffff */
.L_x_1692:
[----:B------:R-:W-:Y:S01]  /*17ad0*/  BSSY B0, `(.L_x_2145) ;  /* 0x0000007000007945 */ /* 0x000fe20003800000 */
[----:B------:R-:W-:Y:S02]  /*17ae0*/  IMAD.MOV.U32 R44, RZ, RZ, R47 ;  /* 0x000000ffff2c7224 */ /* 0x000fe400078e002f */
[----:B------:R-:W-:Y:S02]  /*17af0*/  IMAD.MOV.U32 R42, RZ, RZ, 0x4 ;  /* 0x00000004ff2a7424 */ /* 0x000fe400078e00ff */
[----:B------:R-:W-:-:S07]  /*17b00*/  IMAD.MOV.U32 R45, RZ, RZ, -0x1 ;  /* 0xffffffffff2d7424 */ /* 0x000fce00078e00ff */
[----:B01234-:R-:W-:Y:S05]  /*17b10*/  WARPSYNC.COLLECTIVE R45, `(.L_x_2146) ;  /* 0x000000002d087348 */ /* 0x01ffea0003c00000 */
[----:B------:R0:W0:Y:S02]  /*17b20*/  SHFL.DOWN P3, R46, R44, R42, R41 ;  /* 0x0800002a2c2e7389 */ /* 0x0000240000060029 */
[----:B01234-:R-:W-:Y:S05]  /*17b30*/  ENDCOLLECTIVE ;  /* 0x000000000000791b */ /* 0x01ffea0003800000 */
.L_x_2146:
[----:B------:R-:W-:Y:S05]  /*17b40*/  BSYNC B0 ;  /* 0x0000000000007941 */ /* 0x000fea0003800000 */
.L_x_2145:
[----:B------:R-:W-:Y:S05]  /*17b50*/  BRA `(.L_x_2147) ;  /* 0xffffff00008c7947 */ /* 0x000fea000383ffff */
.L_x_1693:
[----:B------:R-:W-:Y:S01]  /*17b60*/  BSSY B0, `(.L_x_2148) ;  /* 0x0000007000007945 */ /* 0x000fe20003800000 */
[----:B------:R-:W-:Y:S02]  /*17b70*/  IMAD.MOV.U32 R44, RZ, RZ, R51 ;  /* 0x000000ffff2c7224 */ /* 0x000fe400078e0033 */
[----:B------:R-:W-:Y:S02]  /*17b80*/  IMAD.MOV.U32 R42, RZ, RZ, 0x4 ;  /* 0x00000004ff2a7424 */ /* 0x000fe400078e00ff */
[----:B------:R-:W-:-:S07]  /*17b90*/  IMAD.MOV.U32 R45, RZ, RZ, -0x1 ;  /* 0xffffffffff2d7424 */ /* 0x000fce00078e00ff */
[----:B01234-:R-:W-:Y:S05]  /*17ba0*/  WARPSYNC.COLLECTIVE R45, `(.L_x_2149) ;  /* 0x000000002d087348 */ /* 0x01ffea0003c00000 */
[----:B------:R0:W0:Y:S02]  /*17bb0*/  SHFL.DOWN P3, R46, R44, R42, R41 ;  /* 0x0800002a2c2e7389 */ /* 0x0000240000060029 */
[----:B01234-:R-:W-:Y:S05]  /*17bc0*/  ENDCOLLECTIVE ;  /* 0x000000000000791b */ /* 0x01ffea0003800000 */
.L_x_2149:
[----:B------:R-:W-:Y:S05]  /*17bd0*/  BSYNC B0 ;  /* 0x0000000000007941 */ /* 0x000fea0003800000 */
.L_x_2148:
[----:B------:R-:W-:Y:S05]  /*17be0*/  BRA `(.L_x_2150) ;  /* 0xffffff0000707947 */ /* 0x000fea000383ffff */
.L_x_1694:
[----:B------:R-:W-:Y:S01]  /*17bf0*/  BSSY B0, `(.L_x_2151) ;  /* 0x0000007000007945 */ /* 0x000fe20003800000 */
[----:B------:R-:W-:Y:S02]  /*17c00*/  IMAD.MOV.U32 R44, RZ, RZ, R32 ;  /* 0x000000ffff2c7224 */ /* 0x000fe400078e0020 */
[----:B------:R-:W-:Y:S02]  /*17c10*/  IMAD.MOV.U32 R42, RZ, RZ, 0x4 ;  /* 0x00000004ff2a7424 */ /* 0x000fe400078e00ff */
[----:B------:R-:W-:-:S07]  /*17c20*/  IMAD.MOV.U32 R45, RZ, RZ, -0x1 ;  /* 0xffffffffff2d7424 */ /* 0x000fce00078e00ff */
[----:B01234-:R-:W-:Y:S05]  /*17c30*/  WARPSYNC.COLLECTIVE R45, `(.L_x_2152) ;  /* 0x000000002d087348 */ /* 0x01ffea0003c00000 */
[----:B------:R0:W0:Y:S02]  /*17c40*/  SHFL.DOWN P3, R46, R44, R42, R41 ;  /* 0x0800002a2c2e7389 */ /* 0x0000240000060029 */
[----:B01234-:R-:W-:Y:S05]  /*17c50*/  ENDCOLLECTIVE ;  /* 0x000000000000791b */ /* 0x01ffea0003800000 */
.L_x_2152:
[----:B------:R-:W-:Y:S05]  /*17c60*/  BSYNC B0 ;  /* 0x0000000000007941 */ /* 0x000fea0003800000 */
.L_x_2151:
[----:B------:R-:W-:Y:S02]  /*17c70*/  IMAD.MOV.U32 R44, RZ, RZ, R33 ;  /* 0x000000ffff2c7224 */ /* 0x000fe400078e0021 */
[----:B------:R-:W-:Y:S02]  /*17c80*/  IMAD.MOV.U32 R42, RZ, RZ, 0x4 ;  /* 0x00000004ff2a7424 */ /* 0x000fe400078e00ff */
[----:B------:R-:W-:Y:S02]  /*17c90*/  IMAD.MOV.U32 R45, RZ, RZ, -0x1 ;  /* 0xffffffffff2d7424 */ /* 0x000fe400078e00ff */
[----:B------:R-:W-:-:S07]  /*17ca0*/  IMAD.MOV.U32 R74, RZ, RZ, R46 ;  /* 0x000000ffff4a7224 */ /* 0x000fce00078e002e */
[----:B------:R-:W-:Y:S05]  /*17cb0*/  WARPSYNC.COLLECTIVE R45, `(.L_x_2153) ;  /* 0x000000002d087348 */ /* 0x000fea0003c00000 */
[----:B------:R0:W1:Y:S02]  /*17cc0*/  SHFL.DOWN P3, R46, R44, R42, R41 ;  /* 0x0800002a2c2e7389 */ /* 0x0000640000060029 */
[----:B01----:R-:W-:Y:S05]  /*17cd0*/  ENDCOLLECTIVE ;  /* 0x000000000000791b */ /* 0x003fea0003800000 */
.L_x_2153:
[----:B------:R-:W-:Y:S02]  /*17ce0*/  IMAD.MOV.U32 R44, RZ, RZ, R34 ;  /* 0x000000ffff2c7224 */ /* 0x000fe400078e0022 */
[----:B------:R-:W-:-:S07]  /*17cf0*/  IMAD.MOV.U32 R75, RZ, RZ, R46 ;  /* 0x000000ffff4b7224 */ /* 0x000fce00078e002e */
[----:B------:R-:W-:Y:S05]  /*17d00*/  WARPSYNC.COLLECTIVE R45, `(.L_x_2154) ;  /* 0x000000002d087348 */ /* 0x000fea0003c00000 */
[----:B------:R0:W1:Y:S02]  /*17d10*/  SHFL.DOWN P3, R46, R44, R42, R41 ;  /* 0x0800002a2c2e7389 */ /* 0x0000640000060029 */
[----:B01----:R-:W-:Y:S05]  /*17d20*/  ENDCOLLECTIVE ;  /* 0x000000000000791b */ /* 0x003fea0003800000 */
.L_x_2154:
[----:B------:R-:W-:Y:S02]  /*17d30*/  IMAD.MOV.U32 R44, RZ, RZ, R35 ;  /* 0x000000ffff2c7224 */ /* 0x000fe400078e0023 */
[----:B------:R-:W-:-:S07]  /*17d40*/  IMAD.MOV.U32 R72, RZ, RZ, R46 ;  /* 0x000000ffff487224 */ /* 0x000fce00078e002e */
[----:B------:R-:W-:Y:S05]  /*17d50*/  WARPSYNC.COLLECTIVE R45, `(.L_x_2155) ;  /* 0x000000002d087348 */ /* 0x000fea0003c00000 */
[----:B------:R0:W1:Y:S02]  /*17d60*/  SHFL.DOWN P3, R46, R44, R42, R41 ;  /* 0x0800002a2c2e7389 */ /* 0x0000640000060029 */
[----:B01----:R-:W-:Y:S05]  /*17d70*/  ENDCOLLECTIVE ;  /* 0x000000000000791b */ /* 0x003fea0003800000 */
.L_x_2155:
[----:B------:R-:W-:Y:S02]  /*17d80*/  IMAD.MOV.U32 R44, RZ, RZ, R69 ;  /* 0x000000ffff2c7224 */ /* 0x000fe400078e0045 */
[----:B------:R-:W-:-:S07]  /*17d90*/  IMAD.MOV.U32 R73, RZ, RZ, R46 ;  /* 0x000000ffff497224 */ /* 0x000fce00078e002e */
[----:B------:R-:W-:Y:S05]  /*17da0*/  WARPSYNC.COLLECTIVE R45, `(.L_x_2156) ;  /* 0x000000002d087348 */ /* 0x000fea0003c00000 */
[----:B------:R0:W1:Y:S02]  /*17db0*/  SHFL.DOWN P3, R46, R44, R42, R41 ;  /* 0x0800002a2c2e7389 */ /* 0x0000640000060029 */
[----:B01----:R-:W-:Y:S05]  /*17dc0*/  ENDCOLLECTIVE ;  /* 0x000000000000791b */ /* 0x003fea0003800000 */
.L_x_2156:
[----:B------:R-:W-:Y:S01]  /*17dd0*/  IMAD.MOV.U32 R70, RZ, RZ, R46 ;  /* 0x000000ffff467224 */ /* 0x000fe200078e002e */
[----:B------:R-:W-:Y:S06]  /*17de0*/  BRA `(.L_x_2157) ;  /* 0xffffff00000c7947 */ /* 0x000fec000383ffff */
.L_x_1695:
[----:B------:R-:W-:Y:S01]  /*17df0*/  BSSY B0, `(.L_x_2158) ;  /* 0x0000007000007945 */ /* 0x000fe20003800000 */
[----:B------:R-:W-:Y:S02]  /*17e00*/  IMAD.MOV.U32 R44, RZ, RZ, R48 ;  /* 0x000000ffff2c7224 */ /* 0x000fe400078e0030 */
[----:B------:R-:W-:Y:S02]  /*17e10*/  IMAD.MOV.U32 R42, RZ, RZ, 0x4 ;  /* 0x00000004ff2a7424 */ /* 0x000fe400078e00ff */
[----:B------:R-:W-:-:S07]  /*17e20*/  IMAD.MOV.U32 R45, RZ, RZ, -0x1 ;  /* 0xffffffffff2d7424 */ /* 0x000fce00078e00ff */
[----:B01234-:R-:W-:Y:S05]  /*17e30*/  WARPSYNC.COLLECTIVE R45, `(.L_x_2159) ;  /* 0x000000002d087348 */ /* 0x01ffea0003c00000 */
[----:B------:R0:W0:Y:S02]  /*17e40*/  SHFL.DOWN P3, R46, R44, R42, R41 ;  /* 0x0800002a2c2e7389 */ /* 0x0000240000060029 */
[----:B01234-:R-:W-:Y:S05]  /*17e50*/  ENDCOLLECTIVE ;  /* 0x000000000000791b */ /* 0x01ffea0003800000 */
.L_x_2159:
[----:B------:R-:W-:Y:S05]  /*17e60*/  BSYNC B0 ;  /* 0x0000000000007941 */ /* 0x000fea0003800000 */
.L_x_2158:
[----:B------:R-:W-:Y:S05]  /*17e70*/  BRA `(.L_x_2160) ;  /* 0xfffffefc00f87947 */ /* 0x000fea000383ffff */
.L_x_1696:
[----:B------:R-:W-:Y:S01]  /*17e80*/  BSSY B0, `(.L_x_2161) ;  /* 0x0000007000007945 */ /* 0x000fe20003800000 */
[----:B------:R-:W-:Y:S02]  /*17e90*/  IMAD.MOV.U32 R44, RZ, RZ, R67 ;  /* 0x000000ffff2c7224 */ /* 0x000fe400078e0043 */
[----:B------:R-:W-:Y:S02]  /*17ea0*/  IMAD.MOV.U32 R42, RZ, RZ, 0x4 ;  /* 0x00000004ff2a7424 */ /* 0x000fe400078e00ff */
[----:B------:R-:W-:-:S07]  /*17eb0*/  IMAD.MOV.U32 R45, RZ, RZ, -0x1 ;  /* 0xffffffffff2d7424 */ /* 0x000fce00078e00ff */
[----:B01234-:R-:W-:Y:S05]  /*17ec0*/  WARPSYNC.COLLECTIVE R45, `(.L_x_2162) ;  /* 0x000000002d087348 */ /* 0x01ffea0003c00000 */
[----:B------:R0:W0:Y:S02]  /*17ed0*/  SHFL.DOWN P3, R46, R44, R42, R41 ;  /* 0x0800002a2c2e7389 */ /* 0x0000240000060029 */
[----:B01234-:R-:W-:Y:S05]  /*17ee0*/  ENDCOLLECTIVE ;  /* 0x000000000000791b */ /* 0x01ffea0003800000 */
.L_x_2162:
[----:B------:R-:W-:Y:S05]  /*17ef0*/  BSYNC B0 ;  /* 0x0000000000007941 */ /* 0x000fea0003800000 */
.L_x_2161:
[----:B------:R-:W-:Y:S05]  /*17f00*/  BRA `(.L_x_2163) ;  /* 0xfffffefc00dc7947 */ /* 0x000fea000383ffff */
.L_x_1697:
[----:B------:R-:W-:Y:S01]  /*17f10*/  BSSY B0, `(.L_x_2164) ;  /* 0x0000007000007945 */ /* 0x000fe20003800000 */
[----:B------:R-:W-:Y:S02]  /*17f20*/  IMAD.MOV.U32 R44, RZ, RZ, R49 ;  /* 0x000000ffff2c7224 */ /* 0x000fe400078e0031 */
[----:B------:R-:W-:Y:S02]  /*17f30*/  IMAD.MOV.U32 R42, RZ, RZ, 0x4 ;  /* 0x00000004ff2a7424 */ /* 0x000fe400078e00ff */
[----:B------:R-:W-:-:S07]  /*17f40*/  IMAD.MOV.U32 R45, RZ, RZ, -0x1 ;  /* 0xffffffffff2d7424 */ /* 0x000fce00078e00ff */
[----:B01234-:R-:W-:Y:S05]  /*17f50*/  WARPSYNC.COLLECTIVE R45, `(.L_x_2165) ;  /* 0x000000002d087348 */ /* 0x01ffea0003c00000 */
[----:B------:R0:W0:Y:S02]  /*17f60*/  SHFL.DOWN P3, R46, R44, R42, R41 ;  /* 0x0800002a2c2e7389 */ /* 0x0000240000060029 */
[----:B01234-:R-:W-:Y:S05]  /*17f70*/  ENDCOLLECTIVE ;  /* 0x000000000000791b */ /* 0x01ffea0003800000 */
.L_x_2165:
[----:B------:R-:W-:Y:S05]  /*17f80*/  BSYNC B0 ;  /* 0x0000000000007941 */ /* 0x000fea0003800000 */
.L_x_2164:
[----:B------:R-:W-:Y:S05]  /*17f90*/  BRA `(.L_x_2166) ;  /* 0xfffffefc00c07947 */ /* 0x000fea000383ffff */
.L_x_1700:
[----:B------:R-:W-:Y:S01]  /*17fa0*/  BSSY B0, `(.L_x_2167) ;  /* 0x0000007000007945 */ /* 0x000fe20003800000 */
[----:B------:R-:W-:Y:S02]  /*17fb0*/  IMAD.MOV.U32 R44, RZ, RZ, R71 ;  /* 0x000000ffff2c7224 */ /* 0x000fe400078e0047 */
[----:B------:R-:W-:Y:S02]  /*17fc0*/  IMAD.MOV.U32 R42, RZ, RZ, 0x8 ;  /* 0x00000008ff2a7424 */ /* 0x000fe400078e00ff */
[----:B------:R-:W-:-:S07]  /*17fd0*/  IMAD.MOV.U32 R45, RZ, RZ, -0x1 ;  /* 0xffffffffff2d7424 */ /* 0x000fce00078e00ff */
[----:B01234-:R-:W-:Y:S05]  /*17fe0*/  WARPSYNC.COLLECTIVE R45, `(.L_x_2168) ;  /* 0x000000002d087348 */ /* 0x01ffea0003c00000 */
[----:B------:R0:W0:Y:S02]  /*17ff0*/  SHFL.DOWN P3, R46, R44, R42, R41 ;  /* 0x0800002a2c2e7389 */ /* 0x0000240000060029 */
[----:B01234-:R-:W-:Y:S05]  /*18000*/  ENDCOLLECTIVE ;  /* 0x000000000000791b */ /* 0x01ffea0003800000 */
.L_x_2168:
[----:B------:R-:W-:Y:S05]  /*18010*/  BSYNC B0 ;  /* 0x0000000000007941 */ /* 0x000fea0003800000 */
.L_x_2167:
[----:B------:R-:W-:Y:S01]  /*18020*/  IMAD.MOV.U32 R68, RZ, RZ, R46 ;  /* 0x000000ffff447224 */ /* 0x000fe200078e002e */
[----:B------:R-:W-:Y:S06]  /*18030*/  BRA `(.L_x_2169) ;  /* 0xfffffefc00dc7947 */ /* 0x000fec000383ffff */
.L_x_1701:
[----:B------:R-:W-:Y:S01]  /*18040*/  BSSY B0, `(.L_x_2170) ;  /* 0x0000007000007945 */ /* 0x000fe20003800000 */
[----:B------:R-:W-:Y:S02]  /*18050*/  IMAD.MOV.U32 R44, RZ, RZ, R50 ;  /* 0x000000ffff2c7224 */ /* 0x000fe400078e0032 */
[----:B------:R-:W-:Y:S02]  /*18060*/  IMAD.MOV.U32 R42, RZ, RZ, 0x8 ;  /* 0x00000008ff2a7424 */ /* 0x000fe400078e00ff */
[----:B------:R-:W-:-:S07]  /*18070*/  IMAD.MOV.U32 R45, RZ, RZ, -0x1 ;  /* 0xffffffffff2d7424 */ /* 0x000fce00078e00ff */
[----:B01234-:R-:W-:Y:S05]  /*18080*/  WARPSYNC.COLLECTIVE R45, `(.L_x_2171) ;  /* 0x000000002d087348 */ /* 0x01ffea0003c00000 */
[----:B------:R0:W0:Y:S02]  /*18090*/  SHFL.DOWN P3, R46, R44, R42, R41 ;  /* 0x0800002a2c2e7389 */ /* 0x0000240000060029 */
[----:B01234-:R-:W-:Y:S05]  /*180a0*/  ENDCOLLECTIVE ;  /* 0x000000000000791b */ /* 0x01ffea0003800000 */
.L_x_2171:
[----:B------:R-:W-:Y:S05]  /*180b0*/  BSYNC B0 ;  /* 0x0000000000007941 */ /* 0x000fea0003800000 */
.L_x_2170:
[----:B------:R-:W-:Y:S05]  /*180c0*/  BRA `(.L_x_2172) ;  /* 0xfffffefc00c07947 */ /* 0x000fea000383ffff */
.L_x_1702:
[----:B------:R-:W-:Y:S01]  /*180d0*/  BSSY B0, `(.L_x_2173) ;  /* 0x0000007000007945 */ /* 0x000fe20003800000 */
[----:B------:R-:W-:Y:S02]  /*180e0*/  IMAD.MOV.U32 R44, RZ, RZ, R47 ;  /* 0x000000ffff2c7224 */ /* 0x000fe400078e002f */
[----:B------:R-:W-:Y:S02]  /*180f0*/  IMAD.MOV.U32 R42, RZ, RZ, 0x8 ;  /* 0x00000008ff2a7424 */ /* 0x000fe400078e00ff */
[----:B------:R-:W-:-:S07]  /*18100*/  IMAD.MOV.U32 R45, RZ, RZ, -0x1 ;  /* 0xffffffffff2d7424 */ /* 0x000fce00078e00ff */
[----:B01234-:R-:W-:Y:S05]  /*18110*/  WARPSYNC.COLLECTIVE R45, `(.L_x_2174) ;  /* 0x000000002d087348 */ /* 0x01ffea0003c00000 */
[----:B------:R0:W0:Y:S02]  /*18120*/  SHFL.DOWN P3, R46, R44, R42, R41 ;  /* 0x0800002a2c2e7389 */ /* 0x0000240000060029 */
[----:B01234-:R-:W-:Y:S05]  /*18130*/  ENDCOLLECTIVE ;  /* 0x000000000000791b */ /* 0x01ffea0003800000 */
.L_x_2174:
[----:B------:R-:W-:Y:S05]  /*18140*/  BSYNC B0 ;  /* 0x0000000000007941 */ /* 0x000fea0003800000 */
.L_x_2173:
[----:B------:R-:W-:Y:S05]  /*18150*/  BRA `(.L_x_2175) ;  /* 0xfffffefc00a47947 */ /* 0x000fea000383ffff */
.L_x_1703:
[----:B------:R-:W-:Y:S01]  /*18160*/  BSSY B0, `(.L_x_2176) ;  /* 0x0000007000007945 */ /* 0x000fe20003800000 */
[----:B------:R-:W-:Y:S02]  /*18170*/  IMAD.MOV.U32 R44, RZ, RZ, R51 ;  /* 0x000000ffff2c7224 */ /* 0x000fe400078e0033 */
[----:B------:R-:W-:Y:S02]  /*18180*/  IMAD.MOV.U32 R42, RZ, RZ, 0x8 ;  /* 0x00000008ff2a7424 */ /* 0x000fe400078e00ff */
[----:B------:R-:W-:-:S07]  /*18190*/  IMAD.MOV.U32 R45, RZ, RZ, -0x1 ;  /* 0xffffffffff2d7424 */ /* 0x000fce00078e00ff */
[----:B01234-:R-:W-:Y:S05]  /*181a0*/  WARPSYNC.COLLECTIVE R45, `(.L_x_2177) ;  /* 0x000000002d087348 */ /* 0x01ffea0003c00000 */
[----:B------:R0:W0:Y:S02]  /*181b0*/  SHFL.DOWN P3, R46, R44, R42, R41 ;  /* 0x0800002a2c2e7389 */ /* 0x0000240000060029 */
[----:B01234-:R-:W-:Y:S05]  /*181c0*/  ENDCOLLECTIVE ;  /* 0x000000000000791b */ /* 0x01ffea0003800000 */
.L_x_2177:
[----:B------:R-:W-:Y:S05]  /*181d0*/  BSYNC B0 ;  /* 0x0000000000007941 */ /* 0x000fea0003800000 */
.L_x_2176:
[----:B------:R-:W-:Y:S05]  /*181e0*/  BRA `(.L_x_2178) ;  /* 0xfffffefc00887947 */ /* 0x000fea000383ffff */
.L_x_1704:
[----:B------:R-:W-:Y:S01]  /*181f0*/  BSSY B0, `(.L_x_2179) ;  /* 0x0000007000007945 */ /* 0x000fe20003800000 */
[----:B------:R-:W-:Y:S02]  /*18200*/  IMAD.MOV.U32 R44, RZ, RZ, R32 ;  /* 0x000000ffff2c7224 */ /* 0x000fe400078e0020 */
[----:B------:R-:W-:Y:S02]  /*18210*/  IMAD.MOV.U32 R42, RZ, RZ, 0x8 ;  /* 0x00000008ff2a7424 */ /* 0x000fe400078e00ff */
[----:B------:R-:W-:-:S07]  /*18220*/  IMAD.MOV.U32 R45, RZ, RZ, -0x1 ;  /* 0xffffffffff2d7424 */ /* 0x000fce00078e00ff */
[----:B01234-:R-:W-:Y:S05]  /*18230*/  WARPSYNC.COLLECTIVE R45, `(.L_x_2180) ;  /* 0x000000002d087348 */ /* 0x01ffea0003c00000 */
[----:B------:R0:W0:Y:S02]  /*18240*/  SHFL.DOWN P3, R46, R44, R42, R41 ;  /* 0x0800002a2c2e7389 */ /* 0x0000240000060029 */
[----:B01234-:R-:W-:Y:S05]  /*18250*/  ENDCOLLECTIVE ;  /* 0x000000000000791b */ /* 0x01ffea0003800000 */
.L_x_2180:
[----:B------:R-:W-:Y:S05]  /*18260*/  BSYNC B0 ;  /* 0x0000000000007941 */ /* 0x000fea0003800000 */
.L_x_2179:
[----:B------:R-:W-:Y:S02]  /*18270*/  IMAD.MOV.U32 R44, RZ, RZ, R33 ;  /* 0x000000ffff2c7224 */ /* 0x000fe400078e0021 */
[----:B------:R-:W-:Y:S02]  /*18280*/  IMAD.MOV.U32 R42, RZ, RZ, 0x8 ;  /* 0x00000008ff2a7424 */ /* 0x000fe400078e00ff */
[----:B------:R-:W-:Y:S02]  /*18290*/  IMAD.MOV.U32 R45, RZ, RZ, -0x1 ;  /* 0xffffffffff2d7424 */ /* 0x000fe400078e00ff */
[----:B------:R-:W-:-:S07]  /*182a0*/  IMAD.MOV.U32 R74, RZ, RZ, R46 ;  /* 0x000000ffff4a7224 */ /* 0x000fce00078e002e */
[----:B------:R-:W-:Y:S05]  /*182b0*/  WARPSYNC.COLLECTIVE R45, `(.L_x_2181) ;  /* 0x000000002d087348 */ /* 0x000fea0003c00000 */
[----:B------:R0:W1:Y:S02]  /*182c0*/  SHFL.DOWN P3, R46, R44, R42, R41 ;  /* 0x0800002a2c2e7389 */ /* 0x0000640000060029 */
[----:B01----:R-:W-:Y:S05]  /*182d0*/  ENDCOLLECTIVE ;  /* 0x000000000000791b */ /* 0x003fea0003800000 */
.L_x_2181:
[----:B------:R-:W-:Y:S02]  /*182e0*/  IMAD.MOV.U32 R44, RZ, RZ, R34 ;  /* 0x000000ffff2c7224 */ /* 0x000fe400078e0022 */
[----:B------:R-:W-:-:S07]  /*182f0*/  IMAD.MOV.U32 R75, RZ, RZ, R46 ;  /* 0x000000ffff4b7224 */ /* 0x000fce00078e002e */
[----:B------:R-:W-:Y:S05]  /*18300*/  WARPSYNC.COLLECTIVE R45, `(.L_x_2182) ;  /* 0x000000002d087348 */ /* 0x000fea0003c00000 */
[----:B------:R0:W1:Y:S02]  /*18310*/  SHFL.DOWN P3, R46, R44, R42, R41 ;  /* 0x0800002a2c2e7389 */ /* 0x0000640000060029 */
[----:B01----:R-:W-:Y:S05]  /*18320*/  ENDCOLLECTIVE ;  /* 0x000000000000791b */ /* 0x003fea0003800000 */
.L_x_2182:
[----:B------:R-:W-:Y:S02]  /*18330*/  IMAD.MOV.U32 R44, RZ, RZ, R35 ;  /* 0x000000ffff2c7224 */ /* 0x000fe400078e0023 */
[----:B------:R-:W-:-:S07]  /*18340*/  IMAD.MOV.U32 R72, RZ, RZ, R46 ;  /* 0x000000ffff487224 */ /* 0x000fce00078e002e */
[----:B------:R-:W-:Y:S05]  /*18350*/  WARPSYNC.COLLECTIVE R45, `(.L_x_2183) ;  /* 0x000000002d087348 */ /* 0x000fea0003c00000 */
[----:B------:R0:W1:Y:S02]  /*18360*/  SHFL.DOWN P3, R46, R44, R42, R41 ;  /* 0x0800002a2c2e7389 */ /* 0x0000640000060029 */
[----:B01----:R-:W-:Y:S05]  /*18370*/  ENDCOLLECTIVE ;  /* 0x000000000000791b */ /* 0x003fea0003800000 */
.L_x_2183:
[----:B------:R-:W-:Y:S02]  /*18380*/  IMAD.MOV.U32 R44, RZ, RZ, R69 ;  /* 0x000000ffff2c7224 */ /* 0x000fe400078e0045 */
[----:B------:R-:W-:-:S07]  /*18390*/  IMAD.MOV.U32 R73, RZ, RZ, R46 ;  /* 0x000000ffff497224 */ /* 0x000fce00078e002e */
[----:B------:R-:W-:Y:S05]  /*183a0*/  WARPSYNC.COLLECTIVE R45, `(.L_x_2184) ;  /* 0x000000002d087348 */ /* 0x000fea0003c00000 */
[----:B------:R0:W1:Y:S02]  /*183b0*/  SHFL.DOWN P3, R46, R44, R42, R41 ;  /* 0x0800002a2c2e7389 */ /* 0x0000640000060029 */
[----:B01----:R-:W-:Y:S05]  /*183c0*/  ENDCOLLECTIVE ;  /* 0x000000000000791b */ /* 0x003fea0003800000 */
.L_x_2184:
[----:B------:R-:W-:Y:S01]  /*183d0*/  IMAD.MOV.U32 R70, RZ, RZ, R46 ;  /* 0x000000ffff467224 */ /* 0x000fe200078e002e */
[----:B------:R-:W-:Y:S06]  /*183e0*/  BRA `(.L_x_2185) ;  /* 0xfffffefc00247947 */ /* 0x000fec000383ffff */
.L_x_1705:
[----:B------:R-:W-:Y:S01]  /*183f0*/  BSSY B0, `(.L_x_2186) ;  /* 0x0000007000007945 */ /* 0x000fe20003800000 */
[----:B------:R-:W-:Y:S02]  /*18400*/  IMAD.MOV.U32 R44, RZ, RZ, R48 ;  /* 0x000000ffff2c7224 */ /* 0x000fe400078e0030 */
[----:B------:R-:W-:Y:S02]  /*18410*/  IMAD.MOV.U32 R42, RZ, RZ, 0x8 ;  /* 0x00000008ff2a7424 */ /* 0x000fe400078e00ff */
[----:B------:R-:W-:-:S07]  /*18420*/  IMAD.MOV.U32 R45, RZ, RZ, -0x1 ;  /* 0xffffffffff2d7424 */ /* 0x000fce00078e00ff */
[----:B01234-:R-:W-:Y:S05]  /*18430*/  WARPSYNC.COLLECTIVE R45, `(.L_x_2187) ;  /* 0x000000002d087348 */ /* 0x01ffea0003c00000 */
[----:B------:R0:W0:Y:S02]  /*18440*/  SHFL.DOWN P3, R46, R44, R42, R41 ;  /* 0x0800002a2c2e7389 */ /* 0x0000240000060029 */
[----:B01234-:R-:W-:Y:S05]  /*18450*/  ENDCOLLECTIVE ;  /* 0x000000000000791b */ /* 0x01ffea0003800000 */
.L_x_2187:
[----:B------:R-:W-:Y:S05]  /*18460*/  BSYNC B0 ;  /* 0x0000000000007941 */ /* 0x000fea0003800000 */
.L_x_2186:
[----:B------:R-:W-:Y:S05]  /*18470*/  BRA `(.L_x_2188) ;  /* 0xfffffefc00107947 */ /* 0x000fea000383ffff */
.L_x_1706:
[----:B------:R-:W-:Y:S01]  /*18480*/  BSSY B0, `(.L_x_2189) ;  /* 0x0000007000007945 */ /* 0x000fe20003800000 */
[----:B------:R-:W-:Y:S02]  /*18490*/  IMAD.MOV.U32 R44, RZ, RZ, R67 ;  /* 0x000000ffff2c7224 */ /* 0x000fe400078e0043 */
[----:B------:R-:W-:Y:S02]  /*184a0*/  IMAD.MOV.U32 R42, RZ, RZ, 0x8 ;  /* 0x00000008ff2a7424 */ /* 0x000fe400078e00ff */
[----:B------:R-:W-:-:S07]  /*184b0*/  IMAD.MOV.U32 R45, RZ, RZ, -0x1 ;  /* 0xffffffffff2d7424 */ /* 0x000fce00078e00ff */
[----:B01234-:R-:W-:Y:S05]  /*184c0*/  WARPSYNC.COLLECTIVE R45, `(.L_x_2190) ;  /* 0x000000002d087348 */ /* 0x01ffea0003c00000 */
[----:B------:R0:W0:Y:S02]  /*184d0*/  SHFL.DOWN P3, R46, R44, R42, R41 ;  /* 0x0800002a2c2e7389 */ /* 0x0000240000060029 */
[----:B01234-:R-:W-:Y:S05]  /*184e0*/  ENDCOLLECTIVE ;  /* 0x000000000000791b */ /* 0x01ffea0003800000 */
.L_x_2190:
[----:B------:R-:W-:Y:S05]  /*184f0*/  BSYNC B0 ;  /* 0x0000000000007941 */ /* 0x000fea0003800000 */
.L_x_2189:
[----:B------:R-:W-:Y:S05]  /*18500*/  BRA `(.L_x_2191) ;  /* 0xfffffef800f47947 */ /* 0x000fea000383ffff */
.L_x_1707:
[----:B------:R-:W-:Y:S01]  /*18510*/  BSSY B0, `(.L_x_2192) ;  /* 0x0000007000007945 */ /* 0x000fe20003800000 */
[----:B------:R-:W-:Y:S02]  /*18520*/  IMAD.MOV.U32 R44, RZ, RZ, R49 ;  /* 0x000000ffff2c7224 */ /* 0x000fe400078e0031 */
[----:B------:R-:W-:Y:S02]  /*18530*/  IMAD.MOV.U32 R42, RZ, RZ, 0x8 ;  /* 0x00000008ff2a7424 */ /* 0x000fe400078e00ff */
[----:B------:R-:W-:-:S07]  /*18540*/  IMAD.MOV.U32 R45, RZ, RZ, -0x1 ;  /* 0xffffffffff2d7424 */ /* 0x000fce00078e00ff */
[----:B01234-:R-:W-:Y:S05]  /*18550*/  WARPSYNC.COLLECTIVE R45, `(.L_x_2193) ;  /* 0x000000002d087348 */ /* 0x01ffea0003c00000 */
[----:B------:R0:W0:Y:S02]  /*18560*/  SHFL.DOWN P3, R46, R44, R42, R41 ;  /* 0x0800002a2c2e7389 */ /* 0x0000240000060029 */
[----:B01234-:R-:W-:Y:S05]  /*18570*/  ENDCOLLECTIVE ;  /* 0x000000000000791b */ /* 0x01ffea0003800000 */
.L_x_2193:
[----:B------:R-:W-:Y:S05]  /*18580*/  BSYNC B0 ;  /* 0x0000000000007941 */ /* 0x000fea0003800000 */
.L_x_2192:
[----:B------:R-:W-:Y:S05]  /*18590*/  BRA `(.L_x_2194) ;  /* 0xfffffef800d87947 */ /* 0x000fea000383ffff */
.L_x_1710:
[----:B------:R-:W-:Y:S01]  /*185a0*/  BSSY B0, `(.L_x_2195) ;  /* 0x0000007000007945 */ /* 0x000fe20003800000 */
[----:B------:R-:W-:Y:S02]  /*185b0*/  IMAD.MOV.U32 R44, RZ, RZ, R71 ;  /* 0x000000ffff2c7224 */ /* 0x000fe400078e0047 */
[----:B------:R-:W-:Y:S02]  /*185c0*/  IMAD.MOV.U32 R42, RZ, RZ, 0x10 ;  /* 0x00000010ff2a7424 */ /* 0x000fe400078e00ff */
[----:B------:R-:W-:-:S07]  /*185d0*/  IMAD.MOV.U32 R45, RZ, RZ, -0x1 ;  /* 0xffffffffff2d7424 */ /* 0x000fce00078e00ff */
[----:B01234-:R-:W-:Y:S05]  /*185e0*/  WARPSYNC.COLLECTIVE R45, `(.L_x_2196) ;  /* 0x000000002d087348 */ /* 0x01ffea0003c00000 */
[----:B------:R0:W0:Y:S02]  /*185f0*/  SHFL.DOWN P3, R46, R44, R42, R41 ;  /* 0x0800002a2c2e7389 */ /* 0x0000240000060029 */
[----:B01234-:R-:W-:Y:S05]  /*18600*/  ENDCOLLECTIVE ;  /* 0x000000000000791b */ /* 0x01ffea0003800000 */
.L_x_2196:
[----:B------:R-:W-:Y:S05]  /*18610*/  BSYNC B0 ;  /* 0x0000000000007941 */ /* 0x000fea0003800000 */
.L_x_2195:
[----:B------:R-:W-:Y:S01]  /*18620*/  IMAD.MOV.U32 R68, RZ, RZ, R46 ;  /* 0x000000ffff447224 */ /* 0x000fe200078e002e */
[----:B------:R-:W-:Y:S06]  /*18630*/  BRA `(.L_x_2197) ;  /* 0xfffffef800f47947 */ /* 0x000fec000383ffff */
.L_x_1711:
[----:B------:R-:W-:Y:S01]  /*18640*/  BSSY B0, `(.L_x_2198) ;  /* 0x0000007000007945 */ /* 0x000fe20003800000 */
[----:B------:R-:W-:Y:S02]  /*18650*/  IMAD.MOV.U32 R44, RZ, RZ, R50 ;  /* 0x000000ffff2c7224 */ /* 0x000fe400078e0032 */
[----:B------:R-:W-:Y:S02]  /*18660*/  IMAD.MOV.U32 R42, RZ, RZ, 0x10 ;  /* 0x00000010ff2a7424 */ /* 0x000fe400078e00ff */
[----:B------:R-:W-:-:S07]  /*18670*/  IMAD.MOV.U32 R45, RZ, RZ, -0x1 ;  /* 0xffffffffff2d7424 */ /* 0x000fce00078e00ff */
[----:B01234-:R-:W-:Y:S05]  /*18680*/  WARPSYNC.COLLECTIVE R45, `(.L_x_2199) ;  /* 0x000000002d087348 */ /* 0x01ffea0003c00000 */
[----:B------:R0:W0:Y:S02]  /*18690*/  SHFL.DOWN P3, R46, R44, R42, R41 ;  /* 0x0800002a2c2e7389 */ /* 0x0000240000060029 */
[----:B01234-:R-:W-:Y:S05]  /*186a0*/  ENDCOLLECTIVE ;  /* 0x000000000000791b */ /* 0x01ffea0003800000 */
.L_x_2199:
[----:B------:R-:W-:Y:S05]  /*186b0*/  BSYNC B0 ;  /* 0x0000000000007941 */ /* 0x000fea0003800000 */
.L_x_2198:
[----:B------:R-:W-:Y:S05]  /*186c0*/  BRA `(.L_x_2200) ;  /* 0xfffffef800d87947 */ /* 0x000fea000383ffff */
.L_x_1712:
[----:B------:R-:W-:Y:S01]  /*186d0*/  BSSY B0, `(.L_x_2201) ;  /* 0x0000007000007945 */ /* 0x000fe20003800000 */
[----:B------:R-:W-:Y:S02]  /*186e0*/  IMAD.MOV.U32 R44, RZ, RZ, R47 ;  /* 0x000000ffff2c7224 */ /* 0x000fe400078e002f */
[----:B------:R-:W-:Y:S02]  /*186f0*/  IMAD.MOV.U32 R42, RZ, RZ, 0x10 ;  /* 0x00000010ff2a7424 */ /* 0x000fe400078e00ff */
[----:B------:R-:W-:-:S07]  /*18700*/  IMAD.MOV.U32 R45, RZ, RZ, -0x1 ;  /* 0xffffffffff2d7424 */ /* 0x000fce00078e00ff */
[----:B01234-:R-:W-:Y:S05]  /*18710*/  WARPSYNC.COLLECTIVE R45, `(.L_x_2202) ;  /* 0x000000002d087348 */ /* 0x01ffea0003c00000 */
[----:B------:R0:W0:Y:S02]  /*18720*/  SHFL.DOWN P3, R46, R44, R42, R41 ;  /* 0x0800002a2c2e7389 */ /* 0x0000240000060029 */
[----:B01234-:R-:W-:Y:S05]  /*18730*/  ENDCOLLECTIVE ;  /* 0x000000000000791b */ /* 0x01ffea0003800000 */
.L_x_2202:
[----:B------:R-:W-:Y:S05]  /*18740*/  BSYNC B0 ;  /* 0x0000000000007941 */ /* 0x000fea0003800000 */
.L_x_2201:
[----:B------:R-:W-:Y:S05]  /*18750*/  BRA `(.L_x_2203) ;  /* 0xfffffef800bc7947 */ /* 0x000fea000383ffff */
.L_x_1713:
[----:B------:R-:W-:Y:S01]  /*18760*/  BSSY B0, `(.L_x_2204) ;  /* 0x0000007000007945 */ /* 0x000fe20003800000 */
[----:B------:R-:W-:Y:S02]  /*18770*/  IMAD.MOV.U32 R44, RZ, RZ, R51 ;  /* 0x000000ffff2c7224 */ /* 0x000fe400078e0033 */
[----:B------:R-:W-:Y:S02]  /*18780*/  IMAD.MOV.U32 R42, RZ, RZ, 0x10 ;  /* 0x00000010ff2a7424 */ /* 0x000fe400078e00ff */
[----:B------:R-:W-:-:S07]  /*18790*/  IMAD.MOV.U32 R45, RZ, RZ, -0x1 ;  /* 0xffffffffff2d7424 */ /* 0x000fce00078e00ff */
[----:B01234-:R-:W-:Y:S05]  /*187a0*/  WARPSYNC.COLLECTIVE R45, `(.L_x_2205) ;  /* 0x000000002d087348 */ /* 0x01ffea0003c00000 */
[----:B------:R0:W0:Y:S02]  /*187b0*/  SHFL.DOWN P3, R46, R44, R42, R41 ;  /* 0x0800002a2c2e7389 */ /* 0x0000240000060029 */
[----:B01234-:R-:W-:Y:S05]  /*187c0*/  ENDCOLLECTIVE ;  /* 0x000000000000791b */ /* 0x01ffea0003800000 */
.L_x_2205:
[----:B------:R-:W-:Y:S05]  /*187d0*/  BSYNC B0 ;  /* 0x0000000000007941 */ /* 0x000fea0003800000 */
.L_x_2204:
[----:B------:R-:W-:Y:S05]  /*187e0*/  BRA `(.L_x_2206) ;  /* 0xfffffef800a07947 */ /* 0x000fea000383ffff */
.L_x_1714:
[----:B------:R-:W-:Y:S01]  /*187f0*/  BSSY B0, `(.L_x_2207) ;  /* 0x0000007000007945 */ /* 0x000fe20003800000 */
[----:B------:R-:W-:Y:S02]  /*18800*/  IMAD.MOV.U32 R44, RZ, RZ, R32 ;  /* 0x000000ffff2c7224 */ /* 0x000fe400078e0020 */
[----:B------:R-:W-:Y:S02]  /*18810*/  IMAD.MOV.U32 R42, RZ, RZ, 0x10 ;  /* 0x00000010ff2a7424 */ /* 0x000fe400078e00ff */
[----:B------:R-:W-:-:S07]  /*18820*/  IMAD.MOV.U32 R45, RZ, RZ, -0x1 ;  /* 0xffffffffff2d7424 */ /* 0x000fce00078e00ff */
[----:B01234-:R-:W-:Y:S05]  /*18830*/  WARPSYNC.COLLECTIVE R45, `(.L_x_2208) ;  /* 0x000000002d087348 */ /* 0x01ffea0003c00000 */
[----:B------:R0:W0:Y:S02]  /*18840*/  SHFL.DOWN P3, R46, R44, R42, R41 ;  /* 0x0800002a2c2e7389 */ /* 0x0000240000060029 */
[----:B01234-:R-:W-:Y:S05]  /*18850*/  ENDCOLLECTIVE ;  /* 0x000000000000791b */ /* 0x01ffea0003800000 */
.L_x_2208:
[----:B------:R-:W-:Y:S05]  /*18860*/  BSYNC B0 ;  /* 0x0000000000007941 */ /* 0x000fea0003800000 */
.L_x_2207:
[----:B------:R-:W-:Y:S02]  /*18870*/  IMAD.MOV.U32 R44, RZ, RZ, R33 ;  /* 0x000000ffff2c7224 */ /* 0x000fe400078e0021 */
[----:B------:R-:W-:Y:S02]  /*18880*/  IMAD.MOV.U32 R42, RZ, RZ, 0x10 ;  /* 0x00000010ff2a7424 */ /* 0x000fe400078e00ff */
[----:B------:R-:W-:Y:S02]  /*18890*/  IMAD.MOV.U32 R45, RZ, RZ, -0x1 ;  /* 0xffffffffff2d7424 */ /* 0x000fe400078e00ff */
[----:B------:R-:W-:-:S07]  /*188a0*/  IMAD.MOV.U32 R70, RZ, RZ, R46 ;  /* 0x000000ffff467224 */ /* 0x000fce00078e002e */
[----:B------:R-:W-:Y:S05]  /*188b0*/  WARPSYNC.COLLECTIVE R45, `(.L_x_2209) ;  /* 0x000000002d087348 */ /* 0x000fea0003c00000 */
[----:B------:R0:W1:Y:S02]  /*188c0*/  SHFL.DOWN P3, R46, R44, R42, R41 ;  /* 0x0800002a2c2e7389 */ /* 0x0000640000060029 */
[----:B01----:R-:W-:Y:S05]  /*188d0*/  ENDCOLLECTIVE ;  /* 0x000000000000791b */ /* 0x003fea0003800000 */
.L_x_2209:
[----:B------:R-:W-:Y:S02]  /*188e0*/  IMAD.MOV.U32 R44, RZ, RZ, R34 ;  /* 0x000000ffff2c7224 */ /* 0x000fe400078e0022 */
[----:B------:R-:W-:-:S07]  /*188f0*/  IMAD.MOV.U32 R73, RZ, RZ, R46 ;  /* 0x000000ffff497224 */ /* 0x000fce00078e002e */
[----:B------:R-:W-:Y:S05]  /*18900*/  WARPSYNC.COLLECTIVE R45, `(.L_x_2210) ;  /* 0x000000002d087348 */ /* 0x000fea0003c00000 */
[----:B------:R0:W1:Y:S02]  /*18910*/  SHFL.DOWN P3, R46, R44, R42, R41 ;  /* 0x0800002a2c2e7389 */ /* 0x0000640000060029 */
[----:B01----:R-:W-:Y:S05]  /*18920*/  ENDCOLLECTIVE ;  /* 0x000000000000791b */ /* 0x003fea0003800000 */
.L_x_2210:
[----:B------:R-:W-:Y:S02]  /*18930*/  IMAD.MOV.U32 R44, RZ, RZ, R35 ;  /* 0x000000ffff2c7224 */ /* 0x000fe400078e0023 */
[----:B------:R-:W-:-:S07]  /*18940*/  IMAD.MOV.U32 R72, RZ, RZ, R46 ;  /* 0x000000ffff487224 */ /* 0x000fce00078e002e */
[----:B------:R-:W-:Y:S05]  /*18950*/  WARPSYNC.COLLECTIVE R45, `(.L_x_2211) ;  /* 0x000000002d087348 */ /* 0x000fea0003c00000 */
[----:B------:R0:W1:Y:S02]  /*18960*/  SHFL.DOWN P3, R46, R44, R42, R41 ;  /* 0x0800002a2c2e7389 */ /* 0x0000640000060029 */
[----:B01----:R-:W-:Y:S05]  /*18970*/  ENDCOLLECTIVE ;  /* 0x000000000000791b */ /* 0x003fea0003800000 */
.L_x_2211:
[----:B------:R-:W-:Y:S02]  /*18980*/  IMAD.MOV.U32 R44, RZ, RZ, R69 ;  /* 0x000000ffff2c7224 */ /* 0x000fe400078e0045 */
[----:B------:R-:W-:-:S07]  /*18990*/  IMAD.MOV.U32 R75, RZ, RZ, R46 ;  /* 0x000000ffff4b7224 */ /* 0x000fce00078e002e */
[----:B------:R-:W-:Y:S05]  /*189a0*/  WARPSYNC.COLLECTIVE R45, `(.L_x_2212) ;  /* 0x000000002d087348 */ /* 0x000fea0003c00000 */
[----:B------:R0:W1:Y:S02]  /*189b0*/  SHFL.DOWN P3, R46, R44, R42, R41 ;  /* 0x0800002a2c2e7389 */ /* 0x0000640000060029 */
[----:B01----:R-:W-:Y:S05]  /*189c0*/  ENDCOLLECTIVE ;  /* 0x000000000000791b */ /* 0x003fea0003800000 */
.L_x_2212:
[----:B------:R-:W-:Y:S01]  /*189d0*/  IMAD.MOV.U32 R74, RZ, RZ, R46 ;  /* 0x000000ffff4a7224 */ /* 0x000fe200078e002e */
[----:B------:R-:W-:Y:S06]  /*189e0*/  BRA `(.L_x_2213) ;  /* 0xfffffef8003c7947 */ /* 0x000fec000383ffff */
.L_x_1715:
[----:B------:R-:W-:Y:S01]  /*189f0*/  BSSY B0, `(.L_x_2214) ;  /* 0x0000007000007945 */ /* 0x000fe20003800000 */
[----:B------:R-:W-:Y:S02]  /*18a00*/  IMAD.MOV.U32 R44, RZ, RZ, R48 ;  /* 0x000000ffff2c7224 */ /* 0x000fe400078e0030 */
[----:B------:R-:W-:Y:S02]  /*18a10*/  IMAD.MOV.U32 R42, RZ, RZ, 0x10 ;  /* 0x00000010ff2a7424 */ /* 0x000fe400078e00ff */
[----:B------:R-:W-:-:S07]  /*18a20*/  IMAD.MOV.U32 R45, RZ, RZ, -0x1 ;  /* 0xffffffffff2d7424 */ /* 0x000fce00078e00ff */
[----:B01234-:R-:W-:Y:S05]  /*18a30*/  WARPSYNC.COLLECTIVE R45, `(.L_x_2215) ;  /* 0x000000002d087348 */ /* 0x01ffea0003c00000 */
[----:B------:R0:W0:Y:S02]  /*18a40*/  SHFL.DOWN P3, R46, R44, R42, R41 ;  /* 0x0800002a2c2e7389 */ /* 0x0000240000060029 */
[----:B01234-:R-:W-:Y:S05]  /*18a50*/  ENDCOLLECTIVE ;  /* 0x000000000000791b */ /* 0x01ffea0003800000 */
.L_x_2215:
[----:B------:R-:W-:Y:S05]  /*18a60*/  BSYNC B0 ;  /* 0x0000000000007941 */ /* 0x000fea0003800000 */
.L_x_2214:
[----:B------:R-:W-:Y:S05]  /*18a70*/  BRA `(.L_x_2216) ;  /* 0xfffffef800207947 */ /* 0x000fea000383ffff */
.L_x_1716:
[----:B------:R-:W-:Y:S01]  /*18a80*/  BSSY B0, `(.L_x_2217) ;  /* 0x0000007000007945 */ /* 0x000fe20003800000 */
[----:B------:R-:W-:Y:S02]  /*18a90*/  IMAD.MOV.U32 R44, RZ, RZ, R67 ;  /* 0x000000ffff2c7224 */ /* 0x000fe400078e0043 */
[----:B------:R-:W-:Y:S02]  /*18aa0*/  IMAD.MOV.U32 R42, RZ, RZ, 0x10 ;  /* 0x00000010ff2a7424 */ /* 0x000fe400078e00ff */
[----:B------:R-:W-:-:S07]  /*18ab0*/  IMAD.MOV.U32 R45, RZ, RZ, -0x1 ;  /* 0xffffffffff2d7424 */ /* 0x000fce00078e00ff */
[----:B01234-:R-:W-:Y:S05]  /*18ac0*/  WARPSYNC.COLLECTIVE R45, `(.L_x_2218) ;  /* 0x000000002d087348 */ /* 0x01ffea0003c00000 */
[----:B------:R0:W0:Y:S02]  /*18ad0*/  SHFL.DOWN P3, R46, R44, R42, R41 ;  /* 0x0800002a2c2e7389 */ /* 0x0000240000060029 */
[----:B01234-:R-:W-:Y:S05]  /*18ae0*/  ENDCOLLECTIVE ;  /* 0x000000000000791b */ /* 0x01ffea0003800000 */
.L_x_2218:
[----:B------:R-:W-:Y:S05]  /*18af0*/  BSYNC B0 ;  /* 0x0000000000007941 */ /* 0x000fea0003800000 */
.L_x_2217:
[----:B------:R-:W-:Y:S05]  /*18b00*/  BRA `(.L_x_2219) ;  /* 0xfffffef800047947 */ /* 0x000fea000383ffff */
.L_x_1717:
[----:B------:R-:W-:Y:S01]  /*18b10*/  BSSY B0, `(.L_x_2220) ;  /* 0x0000007000007945 */ /* 0x000fe20003800000 */
[----:B------:R-:W-:Y:S02]  /*18b20*/  IMAD.MOV.U32 R44, RZ, RZ, R49 ;  /* 0x000000ffff2c7224 */ /* 0x000fe400078e0031 */
[----:B------:R-:W-:Y:S02]  /*18b30*/  IMAD.MOV.U32 R42, RZ, RZ, 0x10 ;  /* 0x00000010ff2a7424 */ /* 0x000fe400078e00ff */
[----:B------:R-:W-:-:S07]  /*18b40*/  IMAD.MOV.U32 R45, RZ, RZ, -0x1 ;  /* 0xffffffffff2d7424 */ /* 0x000fce00078e00ff */
[----:B01234-:R-:W-:Y:S05]  /*18b50*/  WARPSYNC.COLLECTIVE R45, `(.L_x_2221) ;  /* 0x000000002d087348 */ /* 0x01ffea0003c00000 */
[----:B------:R0:W0:Y:S02]  /*18b60*/  SHFL.DOWN P3, R46, R44, R42, R41 ;  /* 0x0800002a2c2e7389 */ /* 0x0000240000060029 */
[----:B01234-:R-:W-:Y:S05]  /*18b70*/  ENDCOLLECTIVE ;  /* 0x000000000000791b */ /* 0x01ffea0003800000 */
.L_x_2221:
[----:B------:R-:W-:Y:S05]  /*18b80*/  BSYNC B0 ;  /* 0x0000000000007941 */ /* 0x000fea0003800000 */
.L_x_2220:
[----:B------:R-:W-:Y:S05]  /*18b90*/  BRA `(.L_x_2222) ;  /* 0xfffffef400ec7947 */ /* 0x000fea000383ffff */
.L_x_1720:
[----:B------:R-:W-:Y:S01]  /*18ba0*/  BSSY B0, `(.L_x_2223) ;  /* 0x0000006000007945 */ /* 0x000fe20003800000 */
[----:B------:R-:W-:Y:S01]  /*18bb0*/  PLOP3.LUT P2, PT, P0, PT, PT, 0x80, 0x8 ;  /* 0x000000000008781c */ /* 0x000fe2000074f070 */
[----:B------:R-:W-:-:S12]  /*18bc0*/  IMAD.MOV.U32 R45, RZ, RZ, -0x1 ;  /* 0xffffffffff2d7424 */ /* 0x000fd800078e00ff */
[----:B---3--:R-:W-:Y:S05]  /*18bd0*/  WARPSYNC.COLLECTIVE R45, `(.L_x_2224) ;  /* 0x000000002d087348 */ /* 0x008fea0003c00000 */
[----:B------:R-:W-:Y:S01]  /*18be0*/  VOTE.ALL P2, P2 ;  /* 0x0000000000ff7806 */ /* 0x000fe20001040000 */
[----:B---3--:R-:W-:-:S12]  /*18bf0*/  ENDCOLLECTIVE ;  /* 0x000000000000791b */ /* 0x008fd80003800000 */
.L_x_2224:
[----:B------:R-:W-:Y:S05]  /*18c00*/  BSYNC B0 ;  /* 0x0000000000007941 */ /* 0x000fea0003800000 */
.L_x_2223:
[----:B------:R-:W-:Y:S01]  /*18c10*/  PLOP3.LUT P0, PT, P2, PT, PT, 0x80, 0x8 ;  /* 0x000000000008781c */ /* 0x000fe2000170f070 */
[----:B------:R-:W-:-:S12]  /*18c20*/  BRA `(.L_x_2225) ;  /* 0xfffffef800447947 */ /* 0x000fd8000383ffff */
.L_x_1802:
[----:B------:R-:W-:Y:S01]  /*18c30*/  BSSY B0, `(.L_x_2226) ;  /* 0x0000006000007945 */ /* 0x000fe20003800000 */
[----:B------:R-:W-:Y:S01]  /*18c40*/  PLOP3.LUT P2, PT, P2, PT, PT, 0x8, 0x80 ;  /* 0x000000000080781c */ /* 0x000fe2000174e170 */
[----:B------:R-:W-:-:S12]  /*18c50*/  IMAD.MOV.U32 R45, RZ, RZ, -0x1 ;  /* 0xffffffffff2d7424 */ /* 0x000fd800078e00ff */
[----:B------:R-:W-:Y:S05]  /*18c60*/  WARPSYNC.COLLECTIVE R45, `(.L_x_2227) ;  /* 0x000000002d087348 */ /* 0x000fea0003c00000 */
[----:B------:R-:W-:Y:S01]  /*18c70*/  VOTE.ANY P2, P2 ;  /* 0x0000000000ff7806 */ /* 0x000fe20001040100 */
[----:B------:R-:W-:-:S12]  /*18c80*/  ENDCOLLECTIVE ;  /* 0x000000000000791b */ /* 0x000fd80003800000 */
.L_x_2227:
[----:B------:R-:W-:Y:S05]  /*18c90*/  BSYNC B0 ;  /* 0x0000000000007941 */ /* 0x000fea0003800000 */
.L_x_2226:
[----:B------:R-:W-:Y:S05]  /*18ca0*/  BRA `(.L_x_2228) ;  /* 0xffffff8000147947 */ /* 0x000fea000383ffff */
.L_x_1807:
[----:B------:R-:W0:Y:S01]  /*18cb0*/  S2R R19, SR_GEMASK ;  /* 0x0000000000137919 */ /* 0x000e220000003c00 */
[----:B------:R-:W-:Y:S01]  /*18cc0*/  BSSY B0, `(.L_x_2229) ;  /* 0x0000006000007945 */ /* 0x000fe20003800000 */
[----:B------:R-:W-:Y:S01]  /*18cd0*/  PLOP3.LUT P2, PT, P2, PT, PT, 0x8, 0x80 ;  /* 0x000000000080781c */ /* 0x000fe2000174e170 */
[----:B------:R-:W-:-:S12]  /*18ce0*/  IMAD.MOV.U32 R45, RZ, RZ, -0x1 ;  /* 0xffffffffff2d7424 */ /* 0x000fd800078e00ff */
[----:B0----5:R-:W-:Y:S05]  /*18cf0*/  WARPSYNC.COLLECTIVE R45, `(.L_x_2230) ;  /* 0x000000002d087348 */ /* 0x021fea0003c00000 */
[----:B------:R-:W-:Y:S01]  /*18d00*/  VOTE.ANY R45, PT, P2 ;  /* 0x00000000002d7806 */ /* 0x000fe200010e0100 */
[----:B0----5:R-:W-:Y:S06]  /*18d10*/  ENDCOLLECTIVE ;  /* 0x000000000000791b */ /* 0x021fec0003800000 */
.L_x_2230:
[----:B------:R-:W-:Y:S05]  /*18d20*/  BSYNC B0 ;  /* 0x0000000000007941 */ /* 0x000fea0003800000 */
.L_x_2229:
        /* <DEDUP_REMOVED lines=10> */
.L_x_2231:
[----:B------:R-:W-:Y:S01]  /*18dd0*/  IMAD.MOV.U32 R25, RZ, RZ, R46 ;  /* 0x000000ffff197224 */ /* 0x000fe200078e002e */
[----:B------:R-:W-:Y:S06]  /*18de0*/  BRA `(.L_x_2232) ;  /* 0xffffff8400647947 */ /* 0x000fec000383ffff */
.L_x_1808:
[----:B------:R-:W-:Y:S01]  /*18df0*/  BSSY B0, `(.L_x_2233) ;  /* 0x0000007000007945 */ /* 0x000fe20003800000 */
[----:B------:R-:W-:Y:S02]  /*18e00*/  IMAD.MOV.U32 R44, RZ, RZ, R33 ;  /* 0x000000ffff2c7224 */ /* 0x000fe400078e0021 */
[----:B------:R-:W-:Y:S02]  /*18e10*/  IMAD.MOV.U32 R42, RZ, RZ, 0x1 ;  /* 0x00000001ff2a7424 */ /* 0x000fe400078e00ff */
[----:B------:R-:W-:-:S07]  /*18e20*/  IMAD.MOV.U32 R45, RZ, RZ, -0x1 ;  /* 0xffffffffff2d7424 */ /* 0x000fce00078e00ff */
[----:B01---5:R-:W-:Y:S05]  /*18e30*/  WARPSYNC.COLLECTIVE R45, `(.L_x_2234) ;  /* 0x000000002d087348 */ /* 0x023fea0003c00000 */
[----:B------:R2:W3:Y:S02]  /*18e40*/  SHFL.DOWN P3, R46, R44, R42, R41 ;  /* 0x0800002a2c2e7389 */ /* 0x0004e40000060029 */
[----:B0123-5:R-:W-:Y:S05]  /*18e50*/  ENDCOLLECTIVE ;  /* 0x000000000000791b */ /* 0x02ffea0003800000 */
.L_x_2234:
[----:B------:R-:W-:Y:S05]  /*18e60*/  BSYNC B0 ;  /* 0x0000000000007941 */ /* 0x000fea0003800000 */
.L_x_2233:
[----:B------:R-:W-:Y:S05]  /*18e70*/  BRA `(.L_x_2235) ;  /* 0xffffff8400487947 */ /* 0x000fea000383ffff */
.L_x_1809:
[----:B------:R-:W-:Y:S01]  /*18e80*/  BSSY B0, `(.L_x_2236) ;  /* 0x0000007000007945 */ /* 0x000fe20003800000 */
[----:B------:R-:W-:Y:S02]  /*18e90*/  IMAD.MOV.U32 R44, RZ, RZ, R36 ;  /* 0x000000ffff2c7224 */ /* 0x000fe400078e0024 */
[----:B------:R-:W-:Y:S02]  /*18ea0*/  IMAD.MOV.U32 R42, RZ, RZ, 0x1 ;  /* 0x00000001ff2a7424 */ /* 0x000fe400078e00ff */
[----:B------:R-:W-:-:S07]  /*18eb0*/  IMAD.MOV.U32 R45, RZ, RZ, -0x1 ;  /* 0xffffffffff2d7424 */ /* 0x000fce00078e00ff */
[----:B01---5:R-:W-:Y:S05]  /*18ec0*/  WARPSYNC.COLLECTIVE R45, `(.L_x_2237) ;  /* 0x000000002d087348 */ /* 0x023fea0003c00000 */
[----:B------:R2:W3:Y:S02]  /*18ed0*/  SHFL.DOWN P3, R46, R44, R42, R41 ;  /* 0x0800002a2c2e7389 */ /* 0x0004e40000060029 */
[----:B0123-5:R-:W-:Y:S05]  /*18ee0*/  ENDCOLLECTIVE ;  /* 0x000000000000791b */ /* 0x02ffea0003800000 */
.L_x_2237:
[----:B------:R-:W-:Y:S05]  /*18ef0*/  BSYNC B0 ;  /* 0x0000000000007941 */ /* 0x000fea0003800000 */
.L_x_2236:
[----:B------:R-:W-:Y:S05]  /*18f00*/  BRA `(.L_x_2238) ;  /* 0xffffff84002c7947 */ /* 0x000fea000383ffff */
.L_x_1810:
[----:B------:R-:W-:Y:S01]  /*18f10*/  BSSY B0, `(.L_x_2239) ;  /* 0x0000007000007945 */ /* 0x000fe20003800000 */
[----:B------:R-:W-:Y:S02]  /*18f20*/  IMAD.MOV.U32 R44, RZ, RZ, R35 ;  /* 0x000000ffff2c7224 */ /* 0x000fe400078e0023 */
[----:B------:R-:W-:Y:S02]  /*18f30*/  IMAD.MOV.U32 R42, RZ, RZ, 0x1 ;  /* 0x00000001ff2a7424 */ /* 0x000fe400078e00ff */
[----:B------:R-:W-:-:S07]  /*18f40*/  IMAD.MOV.U32 R45, RZ, RZ, -0x1 ;  /* 0xffffffffff2d7424 */ /* 0x000fce00078e00ff */
[----:B01---5:R-:W-:Y:S05]  /*18f50*/  WARPSYNC.COLLECTIVE R45, `(.L_x_2240) ;  /* 0x000000002d087348 */ /* 0x023fea0003c00000 */
[----:B------:R2:W3:Y:S02]  /*18f60*/  SHFL.DOWN P3, R46, R44, R42, R41 ;  /* 0x0800002a2c2e7389 */ /* 0x0004e40000060029 */
[----:B0123-5:R-:W-:Y:S05]  /*18f70*/  ENDCOLLECTIVE ;  /* 0x000000000000791b */ /* 0x02ffea0003800000 */
.L_x_2240:
[----:B------:R-:W-:Y:S05]  /*18f80*/  BSYNC B0 ;  /* 0x0000000000007941 */ /* 0x000fea0003800000 */
.L_x_2239:
[----:B------:R-:W-:Y:S05]  /*18f90*/  BRA `(.L_x_2241) ;  /* 0xffffff8400107947 */ /* 0x000fea000383ffff */
.L_x_1811:
[----:B------:R-:W-:Y:S01]  /*18fa0*/  BSSY B0, `(.L_x_2242) ;  /* 0x0000007000007945 */ /* 0x000fe20003800000 */
[----:B-----5:R-:W-:Y:S02]  /*18fb0*/  IMAD.MOV.U32 R44, RZ, RZ, R20 ;  /* 0x000000ffff2c7224 */ /* 0x020fe400078e0014 */
[----:B------:R-:W-:Y:S02]  /*18fc0*/  IMAD.MOV.U32 R42, RZ, RZ, 0x1 ;  /* 0x00000001ff2a7424 */ /* 0x000fe400078e00ff */
[----:B------:R-:W-:-:S07]  /*18fd0*/  IMAD.MOV.U32 R45, RZ, RZ, -0x1 ;  /* 0xffffffffff2d7424 */ /* 0x000fce00078e00ff */
[----:B01----:R-:W-:Y:S05]  /*18fe0*/  WARPSYNC.COLLECTIVE R45, `(.L_x_2243) ;  /* 0x000000002d087348 */ /* 0x003fea0003c00000 */
[----:B------:R2:W3:Y:S02]  /*18ff0*/  SHFL.DOWN P3, R46, R44, R42, R41 ;  /* 0x0800002a2c2e7389 */ /* 0x0004e40000060029 */
[----:B0123--:R-:W-:Y:S05]  /*19000*/  ENDCOLLECTIVE ;  /* 0x000000000000791b */ /* 0x00ffea0003800000 */
.L_x_2243:
[----:B------:R-:W-:Y:S05]  /*19010*/  BSYNC B0 ;  /* 0x0000000000007941 */ /* 0x000fea0003800000 */
.L_x_2242:
[----:B------:R-:W-:Y:S02]  /*19020*/  IMAD.MOV.U32 R44, RZ, RZ, R21 ;  /* 0x000000ffff2c7224 */ /* 0x000fe400078e0015 */
[----:B------:R-:W-:Y:S02]  /*19030*/  IMAD.MOV.U32 R42, RZ, RZ, 0x1 ;  /* 0x00000001ff2a7424 */ /* 0x000fe400078e00ff */
[----:B------:R-:W-:Y:S02]  /*19040*/  IMAD.MOV.U32 R45, RZ, RZ, -0x1 ;  /* 0xffffffffff2d7424 */ /* 0x000fe400078e00ff */
[----:B------:R-:W-:-:S07]  /*19050*/  IMAD.MOV.U32 R28, RZ, RZ, R46 ;  /* 0x000000ffff1c7224 */ /* 0x000fce00078e002e */
[----:B------:R-:W-:Y:S05]  /*19060*/  WARPSYNC.COLLECTIVE R45, `(.L_x_2244) ;  /* 0x000000002d087348 */ /* 0x000fea0003c00000 */
[----:B------:R0:W1:Y:S02]  /*19070*/  SHFL.DOWN P3, R46, R44, R42, R41 ;  /* 0x0800002a2c2e7389 */ /* 0x0000640000060029 */
[----:B01----:R-:W-:Y:S05]  /*19080*/  ENDCOLLECTIVE ;  /* 0x000000000000791b */ /* 0x003fea0003800000 */
.L_x_2244:
[----:B------:R-:W-:Y:S02]  /*19090*/  IMAD.MOV.U32 R44, RZ, RZ, R22 ;  /* 0x000000ffff2c7224 */ /* 0x000fe400078e0016 */
[----:B------:R-:W-:-:S07]  /*190a0*/  IMAD.MOV.U32 R29, RZ, RZ, R46 ;  /* 0x000000ffff1d7224 */ /* 0x000fce00078e002e */
[----:B------:R-:W-:Y:S05]  /*190b0*/  WARPSYNC.COLLECTIVE R45, `(.L_x_2245) ;  /* 0x000000002d087348 */ /* 0x000fea0003c00000 */
[----:B------:R0:W1:Y:S02]  /*190c0*/  SHFL.DOWN P3, R46, R44, R42, R41 ;  /* 0x0800002a2c2e7389 */ /* 0x0000640000060029 */
[----:B01----:R-:W-:Y:S05]  /*190d0*/  ENDCOLLECTIVE ;  /* 0x000000000000791b */ /* 0x003fea0003800000 */
.L_x_2245:
[----:B------:R-:W-:Y:S02]  /*190e0*/  IMAD.MOV.U32 R44, RZ, RZ, R23 ;  /* 0x000000ffff2c7224 */ /* 0x000fe400078e0017 */
[----:B------:R-:W-:-:S07]  /*190f0*/  IMAD.MOV.U32 R26, RZ, RZ, R46 ;  /* 0x000000ffff1a7224 */ /* 0x000fce00078e002e */
[----:B------:R-:W-:Y:S05]  /*19100*/  WARPSYNC.COLLECTIVE R45, `(.L_x_2246) ;  /* 0x000000002d087348 */ /* 0x000fea0003c00000 */
[----:B------:R0:W1:Y:S02]  /*19110*/  SHFL.DOWN P3, R46, R44, R42, R41 ;  /* 0x0800002a2c2e7389 */ /* 0x0000640000060029 */
[----:B01----:R-:W-:Y:S05]  /*19120*/  ENDCOLLECTIVE ;  /* 0x000000000000791b */ /* 0x003fea0003800000 */
.L_x_2246:
[----:B------:R-:W-:Y:S02]  /*19130*/  IMAD.MOV.U32 R44, RZ, RZ, R24 ;  /* 0x000000ffff2c7224 */ /* 0x000fe400078e0018 */
[----:B------:R-:W-:-:S07]  /*19140*/  IMAD.MOV.U32 R27, RZ, RZ, R46 ;  /* 0x000000ffff1b7224 */ /* 0x000fce00078e002e */
[----:B------:R-:W-:Y:S05]  /*19150*/  WARPSYNC.COLLECTIVE R45, `(.L_x_2247) ;  /* 0x000000002d087348 */ /* 0x000fea0003c00000 */
[----:B------:R0:W1:Y:S02]  /*19160*/  SHFL.DOWN P3, R46, R44, R42, R41 ;  /* 0x0800002a2c2e7389 */ /* 0x0000640000060029 */
[----:B01----:R-:W-:Y:S05]  /*19170*/  ENDCOLLECTIVE ;  /* 0x000000000000791b */ /* 0x003fea0003800000 */
.L_x_2247:
[----:B------:R-:W-:Y:S01]  /*19180*/  IMAD.MOV.U32 R31, RZ, RZ, R46 ;  /* 0x000000ffff1f7224 */ /* 0x000fe200078e002e */
[----:B------:R-:W-:Y:S06]  /*19190*/  BRA `(.L_x_2248) ;  /* 0xffffff8000ac7947 */ /* 0x000fec000383ffff */
.L_x_1812:
[----:B------:R-:W-:Y:S01]  /*191a0*/  BSSY B0, `(.L_x_2249) ;  /* 0x0000007000007945 */ /* 0x000fe20003800000 */
[----:B------:R-:W-:Y:S02]  /*191b0*/  IMAD.MOV.U32 R44, RZ, RZ, R59 ;  /* 0x000000ffff2c7224 */ /* 0x000fe400078e003b */
[----:B------:R-:W-:Y:S02]  /*191c0*/  IMAD.MOV.U32 R42, RZ, RZ, 0x1 ;  /* 0x00000001ff2a7424 */ /* 0x000fe400078e00ff */
[----:B------:R-:W-:-:S07]  /*191d0*/  IMAD.MOV.U32 R45, RZ, RZ, -0x1 ;  /* 0xffffffffff2d7424 */ /* 0x000fce00078e00ff */
[----:B01234-:R-:W-:Y:S05]  /*191e0*/  WARPSYNC.COLLECTIVE R45, `(.L_x_2250) ;  /* 0x000000002d087348 */ /* 0x01ffea0003c00000 */
[----:B------:R0:W0:Y:S02]  /*191f0*/  SHFL.DOWN P3, R46, R44, R42, R41 ;  /* 0x0800002a2c2e7389 */ /* 0x0000240000060029 */
[----:B01234-:R-:W-:Y:S05]  /*19200*/  ENDCOLLECTIVE ;  /* 0x000000000000791b */ /* 0x01ffea0003800000 */
.L_x_2250:
[----:B------:R-:W-:Y:S05]  /*19210*/  BSYNC B0 ;  /* 0x0000000000007941 */ /* 0x000fea0003800000 */
.L_x_2249:
[----:B------:R-:W-:Y:S05]  /*19220*/  BRA `(.L_x_2251) ;  /* 0xffffff8000947947 */ /* 0x000fea000383ffff */
.L_x_1813:
[----:B------:R-:W-:Y:S01]  /*19230*/  BSSY B0, `(.L_x_2252) ;  /* 0x0000007000007945 */ /* 0x000fe20003800000 */
[----:B------:R-:W-:Y:S02]  /*19240*/  IMAD.MOV.U32 R44, RZ, RZ, R58 ;  /* 0x000000ffff2c7224 */ /* 0x000fe400078e003a */
[----:B------:R-:W-:Y:S02]  /*19250*/  IMAD.MOV.U32 R42, RZ, RZ, 0x1 ;  /* 0x00000001ff2a7424 */ /* 0x000fe400078e00ff */
[----:B------:R-:W-:-:S07]  /*19260*/  IMAD.MOV.U32 R45, RZ, RZ, -0x1 ;  /* 0xffffffffff2d7424 */ /* 0x000fce00078e00ff */
[----:B01234-:R-:W-:Y:S05]  /*19270*/  WARPSYNC.COLLECTIVE R45, `(.L_x_2253) ;  /* 0x000000002d087348 */ /* 0x01ffea0003c00000 */
[----:B------:R0:W0:Y:S02]  /*19280*/  SHFL.DOWN P3, R46, R44, R42, R41 ;  /* 0x0800002a2c2e7389 */ /* 0x0000240000060029 */
[----:B01234-:R-:W-:Y:S05]  /*19290*/  ENDCOLLECTIVE ;  /* 0x000000000000791b */ /* 0x01ffea0003800000 */
.L_x_2253:
[----:B------:R-:W-:Y:S05]  /*192a0*/  BSYNC B0 ;  /* 0x0000000000007941 */ /* 0x000fea0003800000 */
.L_x_2252:
[----:B------:R-:W-:Y:S05]  /*192b0*/  BRA `(.L_x_2254) ;  /* 0xffffff8000787947 */ /* 0x000fea000383ffff */
.L_x_1814:
[----:B------:R-:W-:Y:S01]  /*192c0*/  BSSY B0, `(.L_x_2255) ;  /* 0x0000007000007945 */ /* 0x000fe20003800000 */
[----:B------:R-:W-:Y:S02]  /*192d0*/  IMAD.MOV.U32 R44, RZ, RZ, R57 ;  /* 0x000000ffff2c7224 */ /* 0x000fe400078e0039 */
[----:B------:R-:W-:Y:S02]  /*192e0*/  IMAD.MOV.U32 R42, RZ, RZ, 0x1 ;  /* 0x00000001ff2a7424 */ /* 0x000fe400078e00ff */
[----:B------:R-:W-:-:S07]  /*192f0*/  IMAD.MOV.U32 R45, RZ, RZ, -0x1 ;  /* 0xffffffffff2d7424 */ /* 0x000fce00078e00ff */
[----:B01234-:R-:W-:Y:S05]  /*19300*/  WARPSYNC.COLLECTIVE R45, `(.L_x_2256) ;  /* 0x000000002d087348 */ /* 0x01ffea0003c00000 */
[----:B------:R0:W0:Y:S02]  /*19310*/  SHFL.DOWN P3, R46, R44, R42, R41 ;  /* 0x0800002a2c2e7389 */ /* 0x0000240000060029 */
[----:B01234-:R-:W-:Y:S05]  /*19320*/  ENDCOLLECTIVE ;  /* 0x000000000000791b */ /* 0x01ffea0003800000 */
.L_x_2256:
[----:B------:R-:W-:Y:S05]  /*19330*/  BSYNC B0 ;  /* 0x0000000000007941 */ /* 0x000fea0003800000 */
.L_x_2255:
[----:B------:R-:W-:Y:S05]  /*19340*/  BRA `(.L_x_2257) ;  /* 0xffffff80005c7947 */ /* 0x000fea000383ffff */
.L_x_1817:
[----:B------:R-:W-:Y:S01]  /*19350*/  BSSY B0, `(.L_x_2258) ;  /* 0x0000007000007945 */ /* 0x000fe20003800000 */
[----:B------:R-:W-:Y:S02]  /*19360*/  IMAD.MOV.U32 R44, RZ, RZ, R16 ;  /* 0x000000ffff2c7224 */ /* 0x000fe400078e0010 */
[----:B------:R-:W-:Y:S02]  /*19370*/  IMAD.MOV.U32 R42, RZ, RZ, 0x2 ;  /* 0x00000002ff2a7424 */ /* 0x000fe400078e00ff */
[----:B------:R-:W-:-:S07]  /*19380*/  IMAD.MOV.U32 R45, RZ, RZ, -0x1 ;  /* 0xffffffffff2d7424 */ /* 0x000fce00078e00ff */
[----:B01234-:R-:W-:Y:S05]  /*19390*/  WARPSYNC.COLLECTIVE R45, `(.L_x_2259) ;  /* 0x000000002d087348 */ /* 0x01ffea0003c00000 */
[----:B------:R0:W0:Y:S02]  /*193a0*/  SHFL.DOWN P3, R46, R44, R42, R41 ;  /* 0x0800002a2c2e7389 */ /* 0x0000240000060029 */
[----:B01234-:R-:W-:Y:S05]  /*193b0*/  ENDCOLLECTIVE ;  /* 0x000000000000791b */ /* 0x01ffea0003800000 */
.L_x_2259:
[----:B------:R-:W-:Y:S05]  /*193c0*/  BSYNC B0 ;  /* 0x0000000000007941 */ /* 0x000fea0003800000 */
.L_x_2258:
[----:B------:R-:W-:Y:S01]  /*193d0*/  IMAD.MOV.U32 R25, RZ, RZ, R46 ;  /* 0x000000ffff197224 */ /* 0x000fe200078e002e */
[----:B------:R-:W-:Y:S06]  /*193e0*/  BRA `(.L_x_2260) ;  /* 0xffffff8000707947 */ /* 0x000fec000383ffff */
.L_x_1818:
[----:B------:R-:W-:Y:S01]  /*193f0*/  BSSY B0, `(.L_x_2261) ;  /* 0x0000007000007945 */ /* 0x000fe20003800000 */
[----:B------:R-:W-:Y:S02]  /*19400*/  IMAD.MOV.U32 R44, RZ, RZ, R33 ;  /* 0x000000ffff2c7224 */ /* 0x000fe400078e0021 */
[----:B------:R-:W-:Y:S02]  /*19410*/  IMAD.MOV.U32 R42, RZ, RZ, 0x2 ;  /* 0x00000002ff2a7424 */ /* 0x000fe400078e00ff */
[----:B------:R-:W-:-:S07]  /*19420*/  IMAD.MOV.U32 R45, RZ, RZ, -0x1 ;  /* 0xffffffffff2d7424 */ /* 0x000fce00078e00ff */
[----:B01234-:R-:W-:Y:S05]  /*19430*/  WARPSYNC.COLLECTIVE R45, `(.L_x_2262) ;  /* 0x000000002d087348 */ /* 0x01ffea0003c00000 */
[----:B------:R0:W0:Y:S02]  /*19440*/  SHFL.DOWN P3, R46, R44, R42, R41 ;  /* 0x0800002a2c2e7389 */ /* 0x0000240000060029 */
[----:B01234-:R-:W-:Y:S05]  /*19450*/  ENDCOLLECTIVE ;  /* 0x000000000000791b */ /* 0x01ffea0003800000 */
.L_x_2262:
[----:B------:R-:W-:Y:S05]  /*19460*/  BSYNC B0 ;  /* 0x0000000000007941 */ /* 0x000fea0003800000 */
.L_x_2261:
[----:B------:R-:W-:Y:S05]  /*19470*/  BRA `(.L_x_2263) ;  /* 0xffffff8000547947 */ /* 0x000fea000383ffff */
.L_x_1819:
[----:B------:R-:W-:Y:S01]  /*19480*/  BSSY B0, `(.L_x_2264) ;  /* 0x0000007000007945 */ /* 0x000fe20003800000 */
[----:B------:R-:W-:Y:S02]  /*19490*/  IMAD.MOV.U32 R44, RZ, RZ, R36 ;  /* 0x000000ffff2c7224 */ /* 0x000fe400078e0024 */
[----:B------:R-:W-:Y:S02]  /*194a0*/  IMAD.MOV.U32 R42, RZ, RZ, 0x2 ;  /* 0x00000002ff2a7424 */ /* 0x000fe400078e00ff */
[----:B------:R-:W-:-:S07]  /*194b0*/  IMAD.MOV.U32 R45, RZ, RZ, -0x1 ;  /* 0xffffffffff2d7424 */ /* 0x000fce00078e00ff */
[----:B01234-:R-:W-:Y:S05]  /*194c0*/  WARPSYNC.COLLECTIVE R45, `(.L_x_2265) ;  /* 0x000000002d087348 */ /* 0x01ffea0003c00000 */
[----:B------:R0:W0:Y:S02]  /*194d0*/  SHFL.DOWN P3, R46, R44, R42, R41 ;  /* 0x0800002a2c2e7389 */ /* 0x0000240000060029 */
[----:B01234-:R-:W-:Y:S05]  /*194e0*/  ENDCOLLECTIVE ;  /* 0x000000000000791b */ /* 0x01ffea0003800000 */
.L_x_2265:
[----:B------:R-:W-:Y:S05]  /*194f0*/  BSYNC B0 ;  /* 0x0000000000007941 */ /* 0x000fea0003800000 */
.L_x_2264:
[----:B------:R-:W-:Y:S05]  /*19500*/  BRA `(.L_x_2266) ;  /* 0xffffff8000387947 */ /* 0x000fea000383ffff */
.L_x_1820:
[----:B------:R-:W-:Y:S01]  /*19510*/  BSSY B0, `(.L_x_2267) ;  /* 0x0000007000007945 */ /* 0x000fe20003800000 */
[----:B------:R-:W-:Y:S02]  /*19520*/  IMAD.MOV.U32 R44, RZ, RZ, R35 ;  /* 0x000000ffff2c7224 */ /* 0x000fe400078e0023 */
[----:B------:R-:W-:Y:S02]  /*19530*/  IMAD.MOV.U32 R42, RZ, RZ, 0x2 ;  /* 0x00000002ff2a7424 */ /* 0x000fe400078e00ff */
[----:B------:R-:W-:-:S07]  /*19540*/  IMAD.MOV.U32 R45, RZ, RZ, -0x1 ;  /* 0xffffffffff2d7424 */ /* 0x000fce00078e00ff */
[----:B01234-:R-:W-:Y:S05]  /*19550*/  WARPSYNC.COLLECTIVE R45, `(.L_x_2268) ;  /* 0x000000002d087348 */ /* 0x01ffea0003c00000 */
[----:B------:R0:W0:Y:S02]  /*19560*/  SHFL.DOWN P3, R46, R44, R42, R41 ;  /* 0x0800002a2c2e7389 */ /* 0x0000240000060029 */
[----:B01234-:R-:W-:Y:S05]  /*19570*/  ENDCOLLECTIVE ;  /* 0x000000000000791b */ /* 0x01ffea0003800000 */
.L_x_2268:
[----:B------:R-:W-:Y:S05]  /*19580*/  BSYNC B0 ;  /* 0x0000000000007941 */ /* 0x000fea0003800000 */
.L_x_2267:
[----:B------:R-:W-:Y:S05]  /*19590*/  BRA `(.L_x_2269) ;  /* 0xffffff80001c7947 */ /* 0x000fea000383ffff */
.L_x_1821:
[----:B------:R-:W-:Y:S01]  /*195a0*/  BSSY B0, `(.L_x_2270) ;  /* 0x0000007000007945 */ /* 0x000fe20003800000 */
[----:B------:R-:W-:Y:S02]  /*195b0*/  IMAD.MOV.U32 R44, RZ, RZ, R20 ;  /* 0x000000ffff2c7224 */ /* 0x000fe400078e0014 */
[----:B------:R-:W-:Y:S02]  /*195c0*/  IMAD.MOV.U32 R42, RZ, RZ, 0x2 ;  /* 0x00000002ff2a7424 */ /* 0x000fe400078e00ff */
[----:B------:R-:W-:-:S07]  /*195d0*/  IMAD.MOV.U32 R45, RZ, RZ, -0x1 ;  /* 0xffffffffff2d7424 */ /* 0x000fce00078e00ff */
[----:B01234-:R-:W-:Y:S05]  /*195e0*/  WARPSYNC.COLLECTIVE R45, `(.L_x_2271) ;  /* 0x000000002d087348 */ /* 0x01ffea0003c00000 */
[----:B------:R0:W0:Y:S02]  /*195f0*/  SHFL.DOWN P3, R46, R44, R42, R41 ;  /* 0x0800002a2c2e7389 */ /* 0x0000240000060029 */
[----:B01234-:R-:W-:Y:S05]  /*19600*/  ENDCOLLECTIVE ;  /* 0x000000000000791b */ /* 0x01ffea0003800000 */
.L_x_2271:
[----:B------:R-:W-:Y:S05]  /*19610*/  BSYNC B0 ;  /* 0x0000000000007941 */ /* 0x000fea0003800000 */
.L_x_2270:
[----:B------:R-:W-:Y:S02]  /*19620*/  IMAD.MOV.U32 R44, RZ, RZ, R21 ;  /* 0x000000ffff2c7224 */ /* 0x000fe400078e0015 */
[----:B------:R-:W-:Y:S02]  /*19630*/  IMAD.MOV.U32 R42, RZ, RZ, 0x2 ;  /* 0x00000002ff2a7424 */ /* 0x000fe400078e00ff */
[----:B------:R-:W-:Y:S02]  /*19640*/  IMAD.MOV.U32 R45, RZ, RZ, -0x1 ;  /* 0xffffffffff2d7424 */ /* 0x000fe400078e00ff */
[----:B------:R-:W-:-:S07]  /*19650*/  IMAD.MOV.U32 R28, RZ, RZ, R46 ;  /* 0x000000ffff1c7224 */ /* 0x000fce00078e002e */
[----:B------:R-:W-:Y:S05]  /*19660*/  WARPSYNC.COLLECTIVE R45, `(.L_x_2272) ;  /* 0x000000002d087348 */ /* 0x000fea0003c00000 */
[----:B------:R0:W1:Y:S02]  /*19670*/  SHFL.DOWN P3, R46, R44, R42, R41 ;  /* 0x0800002a2c2e7389 */ /* 0x0000640000060029 */
[----:B01----:R-:W-:Y:S05]  /*19680*/  ENDCOLLECTIVE ;  /* 0x000000000000791b */ /* 0x003fea0003800000 */
.L_x_2272:
[----:B------:R-:W-:Y:S02]  /*19690*/  IMAD.MOV.U32 R44, RZ, RZ, R22 ;  /* 0x000000ffff2c7224 */ /* 0x000fe400078e0016 */
[----:B------:R-:W-:-:S07]  /*196a0*/  IMAD.MOV.U32 R29, RZ, RZ, R46 ;  /* 0x000000ffff1d7224 */ /* 0x000fce00078e002e */
[----:B------:R-:W-:Y:S05]  /*196b0*/  WARPSYNC.COLLECTIVE R45, `(.L_x_2273) ;  /* 0x000000002d087348 */ /* 0x000fea0003c00000 */
[----:B------:R0:W1:Y:S02]  /*196c0*/  SHFL.DOWN P3, R46, R44, R42, R41 ;  /* 0x0800002a2c2e7389 */ /* 0x0000640000060029 */
[----:B01----:R-:W-:Y:S05]  /*196d0*/  ENDCOLLECTIVE ;  /* 0x000000000000791b */ /* 0x003fea0003800000 */
.L_x_2273:
[----:B------:R-:W-:Y:S02]  /*196e0*/  IMAD.MOV.U32 R44, RZ, RZ, R23 ;  /* 0x000000ffff2c7224 */ /* 0x000fe400078e0017 */
[----:B------:R-:W-:-:S07]  /*196f0*/  IMAD.MOV.U32 R26, RZ, RZ, R46 ;  /* 0x000000ffff1a7224 */ /* 0x000fce00078e002e */
[----:B------:R-:W-:Y:S05]  /*19700*/  WARPSYNC.COLLECTIVE R45, `(.L_x_2274) ;  /* 0x000000002d087348 */ /* 0x000fea0003c00000 */
[----:B------:R0:W1:Y:S02]  /*19710*/  SHFL.DOWN P3, R46, R44, R42, R41 ;  /* 0x0800002a2c2e7389 */ /* 0x0000640000060029 */
[----:B01----:R-:W-:Y:S05]  /*19720*/  ENDCOLLECTIVE ;  /* 0x000000000000791b */ /* 0x003fea0003800000 */
.L_x_2274:
[----:B------:R-:W-:Y:S02]  /*19730*/  IMAD.MOV.U32 R44, RZ, RZ, R24 ;  /* 0x000000ffff2c7224 */ /* 0x000fe400078e0018 */
[----:B------:R-:W-:-:S07]  /*19740*/  IMAD.MOV.U32 R27, RZ, RZ, R46 ;  /* 0x000000ffff1b7224 */ /* 0x000fce00078e002e */
[----:B------:R-:W-:Y:S05]  /*19750*/  WARPSYNC.COLLECTIVE R45, `(.L_x_2275) ;  /* 0x000000002d087348 */ /* 0x000fea0003c00000 */
[----:B------:R0:W1:Y:S02]  /*19760*/  SHFL.DOWN P3, R46, R44, R42, R41 ;  /* 0x0800002a2c2e7389 */ /* 0x0000640000060029 */
[----:B01----:R-:W-:Y:S05]  /*19770*/  ENDCOLLECTIVE ;  /* 0x000000000000791b */ /* 0x003fea0003800000 */
.L_x_2275:
[----:B------:R-:W-:Y:S01]  /*19780*/  IMAD.MOV.U32 R31, RZ, RZ, R46 ;  /* 0x000000ffff1f7224 */ /* 0x000fe200078e002e */
[----:B------:R-:W-:Y:S06]  /*19790*/  BRA `(.L_x_2276) ;  /* 0xffffff7c00b87947 */ /* 0x000fec000383ffff */
.L_x_1822:
[----:B------:R-:W-:Y:S01]  /*197a0*/  BSSY B0, `(.L_x_2277) ;  /* 0x0000007000007945 */ /* 0x000fe20003800000 */
[----:B------:R-:W-:Y:S02]  /*197b0*/  IMAD.MOV.U32 R44, RZ, RZ, R59 ;  /* 0x000000ffff2c7224 */ /* 0x000fe400078e003b */
[----:B------:R-:W-:Y:S02]  /*197c0*/  IMAD.MOV.U32 R42, RZ, RZ, 0x2 ;  /* 0x00000002ff2a7424 */ /* 0x000fe400078e00ff */
[----:B------:R-:W-:-:S07]  /*197d0*/  IMAD.MOV.U32 R45, RZ, RZ, -0x1 ;  /* 0xffffffffff2d7424 */ /* 0x000fce00078e00ff */
[----:B01234-:R-:W-:Y:S05]  /*197e0*/  WARPSYNC.COLLECTIVE R45, `(.L_x_2278) ;  /* 0x000000002d087348 */ /* 0x01ffea0003c00000 */
[----:B------:R0:W0:Y:S02]  /*197f0*/  SHFL.DOWN P3, R46, R44, R42, R41 ;  /* 0x0800002a2c2e7389 */ /* 0x0000240000060029 */
[----:B01234-:R-:W-:Y:S05]  /*19800*/  ENDCOLLECTIVE ;  /* 0x000000000000791b */ /* 0x01ffea0003800000 */
.L_x_2278:
[----:B------:R-:W-:Y:S05]  /*19810*/  BSYNC B0 ;  /* 0x0000000000007941 */ /* 0x000fea0003800000 */
.L_x_2277:
[----:B------:R-:W-:Y:S05]  /*19820*/  BRA `(.L_x_2279) ;  /* 0xffffff7c00a47947 */ /* 0x000fea000383ffff */
.L_x_1823:
[----:B------:R-:W-:Y:S01]  /*19830*/  BSSY B0, `(.L_x_2280) ;  /* 0x0000007000007945 */ /* 0x000fe20003800000 */
[----:B------:R-:W-:Y:S02]  /*19840*/  IMAD.MOV.U32 R44, RZ, RZ, R58 ;  /* 0x000000ffff2c7224 */ /* 0x000fe400078e003a */
[----:B------:R-:W-:Y:S02]  /*19850*/  IMAD.MOV.U32 R42, RZ, RZ, 0x2 ;  /* 0x00000002ff2a7424 */ /* 0x000fe400078e00ff */
[----:B------:R-:W-:-:S07]  /*19860*/  IMAD.MOV.U32 R45, RZ, RZ, -0x1 ;  /* 0xffffffffff2d7424 */ /* 0x000fce00078e00ff */
[----:B01234-:R-:W-:Y:S05]  /*19870*/  WARPSYNC.COLLECTIVE R45, `(.L_x_2281) ;  /* 0x000000002d087348 */ /* 0x01ffea0003c00000 */
[----:B------:R0:W0:Y:S02]  /*19880*/  SHFL.DOWN P3, R46, R44, R42, R41 ;  /* 0x0800002a2c2e7389 */ /* 0x0000240000060029 */
[----:B01234-:R-:W-:Y:S05]  /*19890*/  ENDCOLLECTIVE ;  /* 0x000000000000791b */ /* 0x01ffea0003800000 */
.L_x_2281:
[----:B------:R-:W-:Y:S05]  /*198a0*/  BSYNC B0 ;  /* 0x0000000000007941 */ /* 0x000fea0003800000 */
.L_x_2280:
[----:B------:R-:W-:Y:S05]  /*198b0*/  BRA `(.L_x_2282) ;  /* 0xffffff7c00887947 */ /* 0x000fea000383ffff */
.L_x_1824:
[----:B------:R-:W-:Y:S01]  /*198c0*/  BSSY B0, `(.L_x_2283) ;  /* 0x0000007000007945 */ /* 0x000fe20003800000 */
[----:B------:R-:W-:Y:S02]  /*198d0*/  IMAD.MOV.U32 R44, RZ, RZ, R57 ;  /* 0x000000ffff2c7224 */ /* 0x000fe400078e0039 */
[----:B------:R-:W-:Y:S02]  /*198e0*/  IMAD.MOV.U32 R42, RZ, RZ, 0x2 ;  /* 0x00000002ff2a7424 */ /* 0x000fe400078e00ff */
[----:B------:R-:W-:-:S07]  /*198f0*/  IMAD.MOV.U32 R45, RZ, RZ, -0x1 ;  /* 0xffffffffff2d7424 */ /* 0x000fce00078e00ff */
[----:B01234-:R-:W-:Y:S05]  /*19900*/  WARPSYNC.COLLECTIVE R45, `(.L_x_2284) ;  /* 0x000000002d087348 */ /* 0x01ffea0003c00000 */
[----:B------:R0:W0:Y:S02]  /*19910*/  SHFL.DOWN P3, R46, R44, R42, R41 ;  /* 0x0800002a2c2e7389 */ /* 0x0000240000060029 */
[----:B01234-:R-:W-:Y:S05]  /*19920*/  ENDCOLLECTIVE ;  /* 0x000000000000791b */ /* 0x01ffea0003800000 */
.L_x_2284:
[----:B------:R-:W-:Y:S05]  /*19930*/  BSYNC B0 ;  /* 0x0000000000007941 */ /* 0x000fea0003800000 */
.L_x_2283:
[----:B------:R-:W-:Y:S05]  /*19940*/  BRA `(.L_x_2285) ;  /* 0xffffff7c006c7947 */ /* 0x000fea000383ffff */
.L_x_1827:
[----:B------:R-:W-:Y:S01]  /*19950*/  BSSY B0, `(.L_x_2286) ;  /* 0x0000007000007945 */ /* 0x000fe20003800000 */
[----:B------:R-:W-:Y:S02]  /*19960*/  IMAD.MOV.U32 R44, RZ, RZ, R16 ;  /* 0x000000ffff2c7224 */ /* 0x000fe400078e0010 */
[----:B------:R-:W-:Y:S02]  /*19970*/  IMAD.MOV.U32 R42, RZ, RZ, 0x4 ;  /* 0x00000004ff2a7424 */ /* 0x000fe400078e00ff */
[----:B------:R-:W-:-:S07]  /*19980*/  IMAD.MOV.U32 R45, RZ, RZ, -0x1 ;  /* 0xffffffffff2d7424 */ /* 0x000fce00078e00ff */
[----:B01234-:R-:W-:Y:S05]  /*19990*/  WARPSYNC.COLLECTIVE R45, `(.L_x_2287) ;  /* 0x000000002d087348 */ /* 0x01ffea0003c00000 */
[----:B------:R0:W0:Y:S02]  /*199a0*/  SHFL.DOWN P3, R46, R44, R42, R41 ;  /* 0x0800002a2c2e7389 */ /* 0x0000240000060029 */
[----:B01234-:R-:W-:Y:S05]  /*199b0*/  ENDCOLLECTIVE ;  /* 0x000000000000791b */ /* 0x01ffea0003800000 */
.L_x_2287:
[----:B------:R-:W-:Y:S05]  /*199c0*/  BSYNC B0 ;  /* 0x0000000000007941 */ /* 0x000fea0003800000 */
.L_x_2286:
[----:B------:R-:W-:Y:S01]  /*199d0*/  IMAD.MOV.U32 R25, RZ, RZ, R46 ;  /* 0x000000ffff197224 */ /* 0x000fe200078e002e */
[----:B------:R-:W-:Y:S06]  /*199e0*/  BRA `(.L_x_2288) ;  /* 0xffffff7c00807947 */ /* 0x000fec000383ffff */
.L_x_1828:
[----:B------:R-:W-:Y:S01]  /*199f0*/  BSSY B0, `(.L_x_2289) ;  /* 0x0000007000007945 */ /* 0x000fe20003800000 */
[----:B------:R-:W-:Y:S02]  /*19a00*/  IMAD.MOV.U32 R44, RZ, RZ, R33 ;  /* 0x000000ffff2c7224 */ /* 0x000fe400078e0021 */
[----:B------:R-:W-:Y:S02]  /*19a10*/  IMAD.MOV.U32 R42, RZ, RZ, 0x4 ;  /* 0x00000004ff2a7424 */ /* 0x000fe400078e00ff */
[----:B------:R-:W-:-:S07]  /*19a20*/  IMAD.MOV.U32 R45, RZ, RZ, -0x1 ;  /* 0xffffffffff2d7424 */ /* 0x000fce00078e00ff */
[----:B01234-:R-:W-:Y:S05]  /*19a30*/  WARPSYNC.COLLECTIVE R45, `(.L_x_2290) ;  /* 0x000000002d087348 */ /* 0x01ffea0003c00000 */
[----:B------:R0:W0:Y:S02]  /*19a40*/  SHFL.DOWN P3, R46, R44, R42, R41 ;  /* 0x0800002a2c2e7389 */ /* 0x0000240000060029 */
[----:B01234-:R-:W-:Y:S05]  /*19a50*/  ENDCOLLECTIVE ;  /* 0x000000000000791b */ /* 0x01ffea0003800000 */
.L_x_2290:
[----:B------:R-:W-:Y:S05]  /*19a60*/  BSYNC B0 ;  /* 0x0000000000007941 */ /* 0x000fea0003800000 */
.L_x_2289:
[----:B------:R-:W-:Y:S05]  /*19a70*/  BRA `(.L_x_2291) ;  /* 0xffffff7c00647947 */ /* 0x000fea000383ffff */
.L_x_1829:
[----:B------:R-:W-:Y:S01]  /*19a80*/  BSSY B0, `(.L_x_2292) ;  /* 0x0000007000007945 */ /* 0x000fe20003800000 */
[----:B------:R-:W-:Y:S02]  /*19a90*/  IMAD.MOV.U32 R44, RZ, RZ, R36 ;  /* 0x000000ffff2c7224 */ /* 0x000fe400078e0024 */
[----:B------:R-:W-:Y:S02]  /*19aa0*/  IMAD.MOV.U32 R42, RZ, RZ, 0x4 ;  /* 0x00000004ff2a7424 */ /* 0x000fe400078e00ff */
[----:B------:R-:W-:-:S07]  /*19ab0*/  IMAD.MOV.U32 R45, RZ, RZ, -0x1 ;  /* 0xffffffffff2d7424 */ /* 0x000fce00078e00ff */
[----:B01234-:R-:W-:Y:S05]  /*19ac0*/  WARPSYNC.COLLECTIVE R45, `(.L_x_2293) ;  /* 0x000000002d087348 */ /* 0x01ffea0003c00000 */
[----:B------:R0:W0:Y:S02]  /*19ad0*/  SHFL.DOWN P3, R46, R44, R42, R41 ;  /* 0x0800002a2c2e7389 */ /* 0x0000240000060029 */
[----:B01234-:R-:W-:Y:S05]  /*19ae0*/  ENDCOLLECTIVE ;  /* 0x000000000000791b */ /* 0x01ffea0003800000 */
.L_x_2293:
[----:B------:R-:W-:Y:S05]  /*19af0*/  BSYNC B0 ;  /* 0x0000000000007941 */ /* 0x000fea0003800000 */
.L_x_2292:
[----:B------:R-:W-:Y:S05]  /*19b00*/  BRA `(.L_x_2294) ;  /* 0xffffff7c00487947 */ /* 0x000fea000383ffff */
.L_x_1830:
[----:B------:R-:W-:Y:S01]  /*19b10*/  BSSY B0, `(.L_x_2295) ;  /* 0x0000007000007945 */ /* 0x000fe20003800000 */
[----:B------:R-:W-:Y:S02]  /*19b20*/  IMAD.MOV.U32 R44, RZ, RZ, R35 ;  /* 0x000000ffff2c7224 */ /* 0x000fe400078e0023 */
[----:B------:R-:W-:Y:S02]  /*19b30*/  IMAD.MOV.U32 R42, RZ, RZ, 0x4 ;  /* 0x00000004ff2a7424 */ /* 0x000fe400078e00ff */
[----:B------:R-:W-:-:S07]  /*19b40*/  IMAD.MOV.U32 R45, RZ, RZ, -0x1 ;  /* 0xffffffffff2d7424 */ /* 0x000fce00078e00ff */
[----:B01234-:R-:W-:Y:S05]  /*19b50*/  WARPSYNC.COLLECTIVE R45, `(.L_x_2296) ;  /* 0x000000002d087348 */ /* 0x01ffea0003c00000 */
[----:B------:R0:W0:Y:S02]  /*19b60*/  SHFL.DOWN P3, R46, R44, R42, R41 ;  /* 0x0800002a2c2e7389 */ /* 0x0000240000060029 */
[----:B01234-:R-:W-:Y:S05]  /*19b70*/  ENDCOLLECTIVE ;  /* 0x000000000000791b */ /* 0x01ffea0003800000 */
.L_x_2296:
[----:B------:R-:W-:Y:S05]  /*19b80*/  BSYNC B0 ;  /* 0x0000000000007941 */ /* 0x000fea0003800000 */
.L_x_2295:
[----:B------:R-:W-:Y:S05]  /*19b90*/  BRA `(.L_x_2297) ;  /* 0xffffff7c002c7947 */ /* 0x000fea000383ffff */
.L_x_1831:
[----:B------:R-:W-:Y:S01]  /*19ba0*/  BSSY B0, `(.L_x_2298) ;  /* 0x0000007000007945 */ /* 0x000fe20003800000 */
[----:B------:R-:W-:Y:S02]  /*19bb0*/  IMAD.MOV.U32 R44, RZ, RZ, R20 ;  /* 0x000000ffff2c7224 */ /* 0x000fe400078e0014 */
[----:B------:R-:W-:Y:S02]  /*19bc0*/  IMAD.MOV.U32 R42, RZ, RZ, 0x4 ;  /* 0x00000004ff2a7424 */ /* 0x000fe400078e00ff */
[----:B------:R-:W-:-:S07]  /*19bd0*/  IMAD.MOV.U32 R45, RZ, RZ, -0x1 ;  /* 0xffffffffff2d7424 */ /* 0x000fce00078e00ff */
[----:B01234-:R-:W-:Y:S05]  /*19be0*/  WARPSYNC.COLLECTIVE R45, `(.L_x_2299) ;  /* 0x000000002d087348 */ /* 0x01ffea0003c00000 */
[----:B------:R0:W0:Y:S02]  /*19bf0*/  SHFL.DOWN P3, R46, R44, R42, R41 ;  /* 0x0800002a2c2e7389 */ /* 0x0000240000060029 */
[----:B01234-:R-:W-:Y:S05]  /*19c00*/  ENDCOLLECTIVE ;  /* 0x000000000000791b */ /* 0x01ffea0003800000 */
.L_x_2299:
[----:B------:R-:W-:Y:S05]  /*19c10*/  BSYNC B0 ;  /* 0x0000000000007941 */ /* 0x000fea0003800000 */
.L_x_2298:
[----:B------:R-:W-:Y:S02]  /*19c20*/  IMAD.MOV.U32 R44, RZ, RZ, R21 ;  /* 0x000000ffff2c7224 */ /* 0x000fe400078e0015 */
[----:B------:R-:W-:Y:S02]  /*19c30*/  IMAD.MOV.U32 R42, RZ, RZ, 0x4 ;  /* 0x00000004ff2a7424 */ /* 0x000fe400078e00ff */
[----:B------:R-:W-:Y:S02]  /*19c40*/  IMAD.MOV.U32 R45, RZ, RZ, -0x1 ;  /* 0xffffffffff2d7424 */ /* 0x000fe400078e00ff */
[----:B------:R-:W-:-:S07]  /*19c50*/  IMAD.MOV.U32 R28, RZ, RZ, R46 ;  /* 0x000000ffff1c7224 */ /* 0x000fce00078e002e */
[----:B------:R-:W-:Y:S05]  /*19c60*/  WARPSYNC.COLLECTIVE R45, `(.L_x_2300) ;  /* 0x000000002d087348 */ /* 0x000fea0003c00000 */
[----:B------:R0:W1:Y:S02]  /*19c70*/  SHFL.DOWN P3, R46, R44, R42, R41 ;  /* 0x0800002a2c2e7389 */ /* 0x0000640000060029 */
[----:B01----:R-:W-:Y:S05]  /*19c80*/  ENDCOLLECTIVE ;  /* 0x000000000000791b */ /* 0x003fea0003800000 */
.L_x_2300:
[----:B------:R-:W-:Y:S02]  /*19c90*/  IMAD.MOV.U32 R44, RZ, RZ, R22 ;  /* 0x000000ffff2c7224 */ /* 0x000fe400078e0016 */
[----:B------:R-:W-:-:S07]  /*19ca0*/  IMAD.MOV.U32 R29, RZ, RZ, R46 ;  /* 0x000000ffff1d7224 */ /* 0x000fce00078e002e */
[----:B------:R-:W-:Y:S05]  /*19cb0*/  WARPSYNC.COLLECTIVE R45, `(.L_x_2301) ;  /* 0x000000002d087348 */ /* 0x000fea0003c00000 */
[----:B------:R0:W1:Y:S02]  /*19cc0*/  SHFL.DOWN P3, R46, R44, R42, R41 ;  /* 0x0800002a2c2e7389 */ /* 0x0000640000060029 */
[----:B01----:R-:W-:Y:S05]  /*19cd0*/  ENDCOLLECTIVE ;  /* 0x000000000000791b */ /* 0x003fea0003800000 */
.L_x_2301:
[----:B------:R-:W-:Y:S02]  /*19ce0*/  IMAD.MOV.U32 R44, RZ, RZ, R23 ;  /* 0x000000ffff2c7224 */ /* 0x000fe400078e0017 */
[----:B------:R-:W-:-:S07]  /*19cf0*/  IMAD.MOV.U32 R26, RZ, RZ, R46 ;  /* 0x000000ffff1a7224 */ /* 0x000fce00078e002e */
[----:B------:R-:W-:Y:S05]  /*19d00*/  WARPSYNC.COLLECTIVE R45, `(.L_x_2302) ;  /* 0x000000002d087348 */ /* 0x000fea0003c00000 */
[----:B------:R0:W1:Y:S02]  /*19d10*/  SHFL.DOWN P3, R46, R44, R42, R41 ;  /* 0x0800002a2c2e7389 */ /* 0x0000640000060029 */
[----:B01----:R-:W-:Y:S05]  /*19d20*/  ENDCOLLECTIVE ;  /* 0x000000000000791b */ /* 0x003fea0003800000 */
.L_x_2302:
[----:B------:R-:W-:Y:S02]  /*19d30*/  IMAD.MOV.U32 R44, RZ, RZ, R24 ;  /* 0x000000ffff2c7224 */ /* 0x000fe400078e0018 */
[----:B------:R-:W-:-:S07]  /*19d40*/  IMAD.MOV.U32 R27, RZ, RZ, R46 ;  /* 0x000000ffff1b7224 */ /* 0x000fce00078e002e */
[----:B------:R-:W-:Y:S05]  /*19d50*/  WARPSYNC.COLLECTIVE R45, `(.L_x_2303) ;  /* 0x000000002d087348 */ /* 0x000fea0003c00000 */
[----:B------:R0:W1:Y:S02]  /*19d60*/  SHFL.DOWN P3, R46, R44, R42, R41 ;  /* 0x0800002a2c2e7389 */ /* 0x0000640000060029 */
[----:B01----:R-:W-:Y:S05]  /*19d70*/  ENDCOLLECTIVE ;  /* 0x000000000000791b */ /* 0x003fea0003800000 */
.L_x_2303:
[----:B------:R-:W-:Y:S01]  /*19d80*/  IMAD.MOV.U32 R31, RZ, RZ, R46 ;  /* 0x000000ffff1f7224 */ /* 0x000fe200078e002e */
[----:B------:R-:W-:Y:S06]  /*19d90*/  BRA `(.L_x_2304) ;  /* 0xffffff7800c87947 */ /* 0x000fec000383ffff */
.L_x_1832:
[----:B------:R-:W-:Y:S01]  /*19da0*/  BSSY B0, `(.L_x_2305) ;  /* 0x0000007000007945 */ /* 0x000fe20003800000 */
[----:B------:R-:W-:Y:S02]  /*19db0*/  IMAD.MOV.U32 R44, RZ, RZ, R59 ;  /* 0x000000ffff2c7224 */ /* 0x000fe400078e003b */
[----:B------:R-:W-:Y:S02]  /*19dc0*/  IMAD.MOV.U32 R42, RZ, RZ, 0x4 ;  /* 0x00000004ff2a7424 */ /* 0x000fe400078e00ff */
[----:B------:R-:W-:-:S07]  /*19dd0*/  IMAD.MOV.U32 R45, RZ, RZ, -0x1 ;  /* 0xffffffffff2d7424 */ /* 0x000fce00078e00ff */
[----:B01234-:R-:W-:Y:S05]  /*19de0*/  WARPSYNC.COLLECTIVE R45, `(.L_x_2306) ;  /* 0x000000002d087348 */ /* 0x01ffea0003c00000 */
[----:B------:R0:W0:Y:S02]  /*19df0*/  SHFL.DOWN P3, R46, R44, R42, R41 ;  /* 0x0800002a2c2e7389 */ /* 0x0000240000060029 */
[----:B01234-:R-:W-:Y:S05]  /*19e00*/  ENDCOLLECTIVE ;  /* 0x000000000000791b */ /* 0x01ffea0003800000 */
.L_x_2306:
[----:B------:R-:W-:Y:S05]  /*19e10*/  BSYNC B0 ;  /* 0x0000000000007941 */ /* 0x000fea0003800000 */
.L_x_2305:
[----:B------:R-:W-:Y:S05]  /*19e20*/  BRA `(.L_x_2307) ;  /* 0xffffff7800b47947 */ /* 0x000fea000383ffff */
.L_x_1833:
[----:B------:R-:W-:Y:S01]  /*19e30*/  BSSY B0, `(.L_x_2308) ;  /* 0x0000007000007945 */ /* 0x000fe20003800000 */
[----:B------:R-:W-:Y:S02]  /*19e40*/  IMAD.MOV.U32 R44, RZ, RZ, R58 ;  /* 0x000000ffff2c7224 */ /* 0x000fe400078e003a */
[----:B------:R-:W-:Y:S02]  /*19e50*/  IMAD.MOV.U32 R42, RZ, RZ, 0x4 ;  /* 0x00000004ff2a7424 */ /* 0x000fe400078e00ff */
[----:B------:R-:W-:-:S07]  /*19e60*/  IMAD.MOV.U32 R45, RZ, RZ, -0x1 ;  /* 0xffffffffff2d7424 */ /* 0x000fce00078e00ff */
[----:B01234-:R-:W-:Y:S05]  /*19e70*/  WARPSYNC.COLLECTIVE R45, `(.L_x_2309) ;  /* 0x000000002d087348 */ /* 0x01ffea0003c00000 */
[----:B------:R0:W0:Y:S02]  /*19e80*/  SHFL.DOWN P3, R46, R44, R42, R41 ;  /* 0x0800002a2c2e7389 */ /* 0x0000240000060029 */
[----:B01234-:R-:W-:Y:S05]  /*19e90*/  ENDCOLLECTIVE ;  /* 0x000000000000791b */ /* 0x01ffea0003800000 */
.L_x_2309:
[----:B------:R-:W-:Y:S05]  /*19ea0*/  BSYNC B0 ;  /* 0x0000000000007941 */ /* 0x000fea0003800000 */
.L_x_2308:
[----:B------:R-:W-:Y:S05]  /*19eb0*/  BRA `(.L_x_2310) ;  /* 0xffffff7800987947 */ /* 0x000fea000383ffff */
.L_x_1834:
[----:B------:R-:W-:Y:S01]  /*19ec0*/  BSSY B0, `(.L_x_2311) ;  /* 0x0000007000007945 */ /* 0x000fe20003800000 */
[----:B------:R-:W-:Y:S02]  /*19ed0*/  IMAD.MOV.U32 R44, RZ, RZ, R57 ;  /* 0x000000ffff2c7224 */ /* 0x000fe400078e0039 */
[----:B------:R-:W-:Y:S02]  /*19ee0*/  IMAD.MOV.U32 R42, RZ, RZ, 0x4 ;  /* 0x00000004ff2a7424 */ /* 0x000fe400078e00ff */
[----:B------:R-:W-:-:S07]  /*19ef0*/  IMAD.MOV.U32 R45, RZ, RZ, -0x1 ;  /* 0xffffffffff2d7424 */ /* 0x000fce00078e00ff */
[----:B01234-:R-:W-:Y:S05]  /*19f00*/  WARPSYNC.COLLECTIVE R45, `(.L_x_2312) ;  /* 0x000000002d087348 */ /* 0x01ffea0003c00000 */
[----:B------:R0:W0:Y:S02]  /*19f10*/  SHFL.DOWN P3, R46, R44, R42, R41 ;  /* 0x0800002a2c2e7389 */ /* 0x0000240000060029 */
[----:B01234-:R-:W-:Y:S05]  /*19f20*/  ENDCOLLECTIVE ;  /* 0x000000000000791b */ /* 0x01ffea0003800000 */
.L_x_2312:
[----:B------:R-:W-:Y:S05]  /*19f30*/  BSYNC B0 ;  /* 0x0000000000007941 */ /* 0x000fea0003800000 */
.L_x_2311:
[----:B------:R-:W-:Y:S05]  /*19f40*/  BRA `(.L_x_2313) ;  /* 0xffffff78007c7947 */ /* 0x000fea000383ffff */
.L_x_1837:
[----:B------:R-:W-:Y:S01]  /*19f50*/  BSSY B0, `(.L_x_2314) ;  /* 0x0000007000007945 */ /* 0x000fe20003800000 */
[----:B------:R-:W-:Y:S02]  /*19f60*/  IMAD.MOV.U32 R44, RZ, RZ, R16 ;  /* 0x000000ffff2c7224 */ /* 0x000fe400078e0010 */
[----:B------:R-:W-:Y:S02]  /*19f70*/  IMAD.MOV.U32 R42, RZ, RZ, 0x8 ;  /* 0x00000008ff2a7424 */ /* 0x000fe400078e00ff */
[----:B------:R-:W-:-:S07]  /*19f80*/  IMAD.MOV.U32 R45, RZ, RZ, -0x1 ;  /* 0xffffffffff2d7424 */ /* 0x000fce00078e00ff */
[----:B01234-:R-:W-:Y:S05]  /*19f90*/  WARPSYNC.COLLECTIVE R45, `(.L_x_2315) ;  /* 0x000000002d087348 */ /* 0x01ffea0003c00000 */
[----:B------:R0:W0:Y:S02]  /*19fa0*/  SHFL.DOWN P3, R46, R44, R42, R41 ;  /* 0x0800002a2c2e7389 */ /* 0x0000240000060029 */
[----:B01234-:R-:W-:Y:S05]  /*19fb0*/  ENDCOLLECTIVE ;  /* 0x000000000000791b */ /* 0x01ffea0003800000 */
.L_x_2315:
[----:B------:R-:W-:Y:S05]  /*19fc0*/  BSYNC B0 ;  /* 0x0000000000007941 */ /* 0x000fea0003800000 */
.L_x_2314:
[----:B------:R-:W-:Y:S01]  /*19fd0*/  IMAD.MOV.U32 R25, RZ, RZ, R46 ;  /* 0x000000ffff197224 */ /* 0x000fe200078e002e */
[----:B------:R-:W-:Y:S06]  /*19fe0*/  BRA `(.L_x_2316) ;  /* 0xffffff7800907947 */ /* 0x000fec000383ffff */
.L_x_1838:
[----:B------:R-:W-:Y:S01]  /*19ff0*/  BSSY B0, `(.L_x_2317) ;  /* 0x0000007000007945 */ /* 0x000fe20003800000 */
[----:B------:R-:W-:Y:S02]  /*1a000*/  IMAD.MOV.U32 R44, RZ, RZ, R33 ;  /* 0x000000ffff2c7224 */ /* 0x000fe400078e0021 */
[----:B------:R-:W-:Y:S02]  /*1a010*/  IMAD.MOV.U32 R42, RZ, RZ, 0x8 ;  /* 0x00000008ff2a7424 */ /* 0x000fe400078e00ff */
[----:B------:R-:W-:-:S07]  /*1a020*/  IMAD.MOV.U32 R45, RZ, RZ, -0x1 ;  /* 0xffffffffff2d7424 */ /* 0x000fce00078e00ff */
[----:B01234-:R-:W-:Y:S05]  /*1a030*/  WARPSYNC.COLLECTIVE R45, `(.L_x_2318) ;  /* 0x000000002d087348 */ /* 0x01ffea0003c00000 */
[----:B------:R0:W0:Y:S02]  /*1a040*/  SHFL.DOWN P3, R46, R44, R42, R41 ;  /* 0x0800002a2c2e7389 */ /* 0x0000240000060029 */
[----:B01234-:R-:W-:Y:S05]  /*1a050*/  ENDCOLLECTIVE ;  /* 0x000000000000791b */ /* 0x01ffea0003800000 */
.L_x_2318:
[----:B------:R-:W-:Y:S05]  /*1a060*/  BSYNC B0 ;  /* 0x0000000000007941 */ /* 0x000fea0003800000 */
.L_x_2317:
[----:B------:R-:W-:Y:S05]  /*1a070*/  BRA `(.L_x_2319) ;  /* 0xffffff7800747947 */ /* 0x000fea000383ffff */
.L_x_1839:
[----:B------:R-:W-:Y:S01]  /*1a080*/  BSSY B0, `(.L_x_2320) ;  /* 0x0000007000007945 */ /* 0x000fe20003800000 */
[----:B------:R-:W-:Y:S02]  /*1a090*/  IMAD.MOV.U32 R44, RZ, RZ, R36 ;  /* 0x000000ffff2c7224 */ /* 0x000fe400078e0024 */
[----:B------:R-:W-:Y:S02]  /*1a0a0*/  IMAD.MOV.U32 R42, RZ, RZ, 0x8 ;  /* 0x00000008ff2a7424 */ /* 0x000fe400078e00ff */
[----:B------:R-:W-:-:S07]  /*1a0b0*/  IMAD.MOV.U32 R45, RZ, RZ, -0x1 ;  /* 0xffffffffff2d7424 */ /* 0x000fce00078e00ff */
[----:B01234-:R-:W-:Y:S05]  /*1a0c0*/  WARPSYNC.COLLECTIVE R45, `(.L_x_2321) ;  /* 0x000000002d087348 */ /* 0x01ffea0003c00000 */
[----:B------:R0:W0:Y:S02]  /*1a0d0*/  SHFL.DOWN P3, R46, R44, R42, R41 ;  /* 0x0800002a2c2e7389 */ /* 0x0000240000060029 */
[----:B01234-:R-:W-:Y:S05]  /*1a0e0*/  ENDCOLLECTIVE ;  /* 0x000000000000791b */ /* 0x01ffea0003800000 */
.L_x_2321:
[----:B------:R-:W-:Y:S05]  /*1a0f0*/  BSYNC B0 ;  /* 0x0000000000007941 */ /* 0x000fea0003800000 */
.L_x_2320:
[----:B------:R-:W-:Y:S05]  /*1a100*/  BRA `(.L_x_2322) ;  /* 0xffffff7800587947 */ /* 0x000fea000383ffff */
.L_x_1840:
[----:B------:R-:W-:Y:S01]  /*1a110*/  BSSY B0, `(.L_x_2323) ;  /* 0x0000007000007945 */ /* 0x000fe20003800000 */
[----:B------:R-:W-:Y:S02]  /*1a120*/  IMAD.MOV.U32 R44, RZ, RZ, R35 ;  /* 0x000000ffff2c7224 */ /* 0x000fe400078e0023 */
[----:B------:R-:W-:Y:S02]  /*1a130*/  IMAD.MOV.U32 R42, RZ, RZ, 0x8 ;  /* 0x00000008ff2a7424 */ /* 0x000fe400078e00ff */
[----:B------:R-:W-:-:S07]  /*1a140*/  IMAD.MOV.U32 R45, RZ, RZ, -0x1 ;  /* 0xffffffffff2d7424 */ /* 0x000fce00078e00ff */
[----:B01234-:R-:W-:Y:S05]  /*1a150*/  WARPSYNC.COLLECTIVE R45, `(.L_x_2324) ;  /* 0x000000002d087348 */ /* 0x01ffea0003c00000 */
[----:B------:R0:W0:Y:S02]  /*1a160*/  SHFL.DOWN P3, R46, R44, R42, R41 ;  /* 0x0800002a2c2e7389 */ /* 0x0000240000060029 */
[----:B01234-:R-:W-:Y:S05]  /*1a170*/  ENDCOLLECTIVE ;  /* 0x000000000000791b */ /* 0x01ffea0003800000 */
.L_x_2324:
[----:B------:R-:W-:Y:S05]  /*1a180*/  BSYNC B0 ;  /* 0x0000000000007941 */ /* 0x000fea0003800000 */
.L_x_2323:
[----:B------:R-:W-:Y:S05]  /*1a190*/  BRA `(.L_x_2325) ;  /* 0xffffff78003c7947 */ /* 0x000fea000383ffff */
.L_x_1841:
[----:B------:R-:W-:Y:S01]  /*1a1a0*/  BSSY B0, `(.L_x_2326) ;  /* 0x0000007000007945 */ /* 0x000fe20003800000 */
[----:B------:R-:W-:Y:S02]  /*1a1b0*/  IMAD.MOV.U32 R44, RZ, RZ, R20 ;  /* 0x000000ffff2c7224 */ /* 0x000fe400078e0014 */
[----:B------:R-:W-:Y:S02]  /*1a1c0*/  IMAD.MOV.U32 R42, RZ, RZ, 0x8 ;  /* 0x00000008ff2a7424 */ /* 0x000fe400078e00ff */
[----:B------:R-:W-:-:S07]  /*1a1d0*/  IMAD.MOV.U32 R45, RZ, RZ, -0x1 ;  /* 0xffffffffff2d7424 */ /* 0x000fce00078e00ff */
[----:B01234-:R-:W-:Y:S05]  /*1a1e0*/  WARPSYNC.COLLECTIVE R45, `(.L_x_2327) ;  /* 0x000000002d087348 */ /* 0x01ffea0003c00000 */
[----:B------:R0:W0:Y:S02]  /*1a1f0*/  SHFL.DOWN P3, R46, R44, R42, R41 ;  /* 0x0800002a2c2e7389 */ /* 0x0000240000060029 */
[----:B01234-:R-:W-:Y:S05]  /*1a200*/  ENDCOLLECTIVE ;  /* 0x000000000000791b */ /* 0x01ffea0003800000 */
.L_x_2327:
[----:B------:R-:W-:Y:S05]  /*1a210*/  BSYNC B0 ;  /* 0x0000000000007941 */ /* 0x000fea0003800000 */
.L_x_2326:
[----:B------:R-:W-:Y:S02]  /*1a220*/  IMAD.MOV.U32 R44, RZ, RZ, R21 ;  /* 0x000000ffff2c7224 */ /* 0x000fe400078e0015 */
[----:B------:R-:W-:Y:S02]  /*1a230*/  IMAD.MOV.U32 R42, RZ, RZ, 0x8 ;  /* 0x00000008ff2a7424 */ /* 0x000fe400078e00ff */
[----:B------:R-:W-:Y:S02]  /*1a240*/  IMAD.MOV.U32 R45, RZ, RZ, -0x1 ;  /* 0xffffffffff2d7424 */ /* 0x000fe400078e00ff */
[----:B------:R-:W-:-:S07]  /*1a250*/  IMAD.MOV.U32 R28, RZ, RZ, R46 ;  /* 0x000000ffff1c7224 */ /* 0x000fce00078e002e */
[----:B------:R-:W-:Y:S05]  /*1a260*/  WARPSYNC.COLLECTIVE R45, `(.L_x_2328) ;  /* 0x000000002d087348 */ /* 0x000fea0003c00000 */
[----:B------:R0:W1:Y:S02]  /*1a270*/  SHFL.DOWN P3, R46, R44, R42, R41 ;  /* 0x0800002a2c2e7389 */ /* 0x0000640000060029 */
[----:B01----:R-:W-:Y:S05]  /*1a280*/  ENDCOLLECTIVE ;  /* 0x000000000000791b */ /* 0x003fea0003800000 */
.L_x_2328:
[----:B------:R-:W-:Y:S02]  /*1a290*/  IMAD.MOV.U32 R44, RZ, RZ, R22 ;  /* 0x000000ffff2c7224 */ /* 0x000fe400078e0016 */
[----:B------:R-:W-:-:S07]  /*1a2a0*/  IMAD.MOV.U32 R29, RZ, RZ, R46 ;  /* 0x000000ffff1d7224 */ /* 0x000fce00078e002e */
[----:B------:R-:W-:Y:S05]  /*1a2b0*/  WARPSYNC.COLLECTIVE R45, `(.L_x_2329) ;  /* 0x000000002d087348 */ /* 0x000fea0003c00000 */
[----:B------:R0:W1:Y:S02]  /*1a2c0*/  SHFL.DOWN P3, R46, R44, R42, R41 ;  /* 0x0800002a2c2e7389 */ /* 0x0000640000060029 */
[----:B01----:R-:W-:Y:S05]  /*1a2d0*/  ENDCOLLECTIVE ;  /* 0x000000000000791b */ /* 0x003fea0003800000 */
.L_x_2329:
[----:B------:R-:W-:Y:S02]  /*1a2e0*/  IMAD.MOV.U32 R44, RZ, RZ, R23 ;  /* 0x000000ffff2c7224 */ /* 0x000fe400078e0017 */
[----:B------:R-:W-:-:S07]  /*1a2f0*/  IMAD.MOV.U32 R26, RZ, RZ, R46 ;  /* 0x000000ffff1a7224 */ /* 0x000fce00078e002e */
[----:B------:R-:W-:Y:S05]  /*1a300*/  WARPSYNC.COLLECTIVE R45, `(.L_x_2330) ;  /* 0x000000002d087348 */ /* 0x000fea0003c00000 */
[----:B------:R0:W1:Y:S02]  /*1a310*/  SHFL.DOWN P3, R46, R44, R42, R41 ;  /* 0x0800002a2c2e7389 */ /* 0x0000640000060029 */
[----:B01----:R-:W-:Y:S05]  /*1a320*/  ENDCOLLECTIVE ;  /* 0x000000000000791b */ /* 0x003fea0003800000 */
.L_x_2330:
[----:B------:R-:W-:Y:S02]  /*1a330*/  IMAD.MOV.U32 R44, RZ, RZ, R24 ;  /* 0x000000ffff2c7224 */ /* 0x000fe400078e0018 */
[----:B------:R-:W-:-:S07]  /*1a340*/  IMAD.MOV.U32 R27, RZ, RZ, R46 ;  /* 0x000000ffff1b7224 */ /* 0x000fce00078e002e */
[----:B------:R-:W-:Y:S05]  /*1a350*/  WARPSYNC.COLLECTIVE R45, `(.L_x_2331) ;  /* 0x000000002d087348 */ /* 0x000fea0003c00000 */
[----:B------:R0:W1:Y:S02]  /*1a360*/  SHFL.DOWN P3, R46, R44, R42, R41 ;  /* 0x0800002a2c2e7389 */ /* 0x0000640000060029 */
[----:B01----:R-:W-:Y:S05]  /*1a370*/  ENDCOLLECTIVE ;  /* 0x000000000000791b */ /* 0x003fea0003800000 */
.L_x_2331:
[----:B------:R-:W-:Y:S01]  /*1a380*/  IMAD.MOV.U32 R31, RZ, RZ, R46 ;  /* 0x000000ffff1f7224 */ /* 0x000fe200078e002e */
[----:B------:R-:W-:Y:S06]  /*1a390*/  BRA `(.L_x_2332) ;  /* 0xffffff7400d87947 */ /* 0x000fec000383ffff */
.L_x_1842:
[----:B------:R-:W-:Y:S01]  /*1a3a0*/  BSSY B0, `(.L_x_2333) ;  /* 0x0000007000007945 */ /* 0x000fe20003800000 */
[----:B------:R-:W-:Y:S02]  /*1a3b0*/  IMAD.MOV.U32 R44, RZ, RZ, R59 ;  /* 0x000000ffff2c7224 */ /* 0x000fe400078e003b */
[----:B------:R-:W-:Y:S02]  /*1a3c0*/  IMAD.MOV.U32 R42, RZ, RZ, 0x8 ;  /* 0x00000008ff2a7424 */ /* 0x000fe400078e00ff */
[----:B------:R-:W-:-:S07]  /*1a3d0*/  IMAD.MOV.U32 R45, RZ, RZ, -0x1 ;  /* 0xffffffffff2d7424 */ /* 0x000fce00078e00ff */
[----:B01234-:R-:W-:Y:S05]  /*1a3e0*/  WARPSYNC.COLLECTIVE R45, `(.L_x_2334) ;  /* 0x000000002d087348 */ /* 0x01ffea0003c00000 */
[----:B------:R0:W0:Y:S02]  /*1a3f0*/  SHFL.DOWN P3, R46, R44, R42, R41 ;  /* 0x0800002a2c2e7389 */ /* 0x0000240000060029 */
[----:B01234-:R-:W-:Y:S05]  /*1a400*/  ENDCOLLECTIVE ;  /* 0x000000000000791b */ /* 0x01ffea0003800000 */
.L_x_2334:
[----:B------:R-:W-:Y:S05]  /*1a410*/  BSYNC B0 ;  /* 0x0000000000007941 */ /* 0x000fea0003800000 */
.L_x_2333:
[----:B------:R-:W-:Y:S05]  /*1a420*/  BRA `(.L_x_2335) ;  /* 0xffffff7400c47947 */ /* 0x000fea000383ffff */
.L_x_1843:
[----:B------:R-:W-:Y:S01]  /*1a430*/  BSSY B0, `(.L_x_2336) ;  /* 0x0000007000007945 */ /* 0x000fe20003800000 */
[----:B------:R-:W-:Y:S02]  /*1a440*/  IMAD.MOV.U32 R44, RZ, RZ, R58 ;  /* 0x000000ffff2c7224 */ /* 0x000fe400078e003a */
[----:B------:R-:W-:Y:S02]  /*1a450*/  IMAD.MOV.U32 R42, RZ, RZ, 0x8 ;  /* 0x00000008ff2a7424 */ /* 0x000fe400078e00ff */
[----:B------:R-:W-:-:S07]  /*1a460*/  IMAD.MOV.U32 R45, RZ, RZ, -0x1 ;  /* 0xffffffffff2d7424 */ /* 0x000fce00078e00ff */
[----:B01234-:R-:W-:Y:S05]  /*1a470*/  WARPSYNC.COLLECTIVE R45, `(.L_x_2337) ;  /* 0x000000002d087348 */ /* 0x01ffea0003c00000 */
[----:B------:R0:W0:Y:S02]  /*1a480*/  SHFL.DOWN P3, R46, R44, R42, R41 ;  /* 0x0800002a2c2e7389 */ /* 0x0000240000060029 */
[----:B01234-:R-:W-:Y:S05]  /*1a490*/  ENDCOLLECTIVE ;  /* 0x000000000000791b */ /* 0x01ffea0003800000 */
.L_x_2337:
[----:B------:R-:W-:Y:S05]  /*1a4a0*/  BSYNC B0 ;  /* 0x0000000000007941 */ /* 0x000fea0003800000 */
.L_x_2336:
[----:B------:R-:W-:Y:S05]  /*1a4b0*/  BRA `(.L_x_2338) ;  /* 0xffffff7400a87947 */ /* 0x000fea000383ffff */
.L_x_1844:
[----:B------:R-:W-:Y:S01]  /*1a4c0*/  BSSY B0, `(.L_x_2339) ;  /* 0x0000007000007945 */ /* 0x000fe20003800000 */
[----:B------:R-:W-:Y:S02]  /*1a4d0*/  IMAD.MOV.U32 R44, RZ, RZ, R57 ;  /* 0x000000ffff2c7224 */ /* 0x000fe400078e0039 */
[----:B------:R-:W-:Y:S02]  /*1a4e0*/  IMAD.MOV.U32 R42, RZ, RZ, 0x8 ;  /* 0x00000008ff2a7424 */ /* 0x000fe400078e00ff */
[----:B------:R-:W-:-:S07]  /*1a4f0*/  IMAD.MOV.U32 R45, RZ, RZ, -0x1 ;  /* 0xffffffffff2d7424 */ /* 0x000fce00078e00ff */
[----:B01234-:R-:W-:Y:S05]  /*1a500*/  WARPSYNC.COLLECTIVE R45, `(.L_x_2340) ;  /* 0x000000002d087348 */ /* 0x01ffea0003c00000 */
[----:B------:R0:W0:Y:S02]  /*1a510*/  SHFL.DOWN P3, R46, R44, R42, R41 ;  /* 0x0800002a2c2e7389 */ /* 0x0000240000060029 */
[----:B01234-:R-:W-:Y:S05]  /*1a520*/  ENDCOLLECTIVE ;  /* 0x000000000000791b */ /* 0x01ffea0003800000 */
.L_x_2340:
[----:B------:R-:W-:Y:S05]  /*1a530*/  BSYNC B0 ;  /* 0x0000000000007941 */ /* 0x000fea0003800000 */
.L_x_2339:
[----:B------:R-:W-:Y:S05]  /*1a540*/  BRA `(.L_x_2341) ;  /* 0xffffff74008c7947 */ /* 0x000fea000383ffff */
.L_x_1847:
[----:B------:R-:W-:Y:S01]  /*1a550*/  BSSY B0, `(.L_x_2342) ;  /* 0x0000007000007945 */ /* 0x000fe20003800000 */
[----:B------:R-:W-:Y:S02]  /*1a560*/  IMAD.MOV.U32 R44, RZ, RZ, R16 ;  /* 0x000000ffff2c7224 */ /* 0x000fe400078e0010 */
[----:B------:R-:W-:Y:S02]  /*1a570*/  IMAD.MOV.U32 R42, RZ, RZ, 0x10 ;  /* 0x00000010ff2a7424 */ /* 0x000fe400078e00ff */
[----:B------:R-:W-:-:S07]  /*1a580*/  IMAD.MOV.U32 R45, RZ, RZ, -0x1 ;  /* 0xffffffffff2d7424 */ /* 0x000fce00078e00ff */
[----:B01234-:R-:W-:Y:S05]  /*1a590*/  WARPSYNC.COLLECTIVE R45, `(.L_x_2343) ;  /* 0x000000002d087348 */ /* 0x01ffea0003c00000 */
[----:B------:R0:W0:Y:S02]  /*1a5a0*/  SHFL.DOWN P3, R46, R44, R42, R41 ;  /* 0x0800002a2c2e7389 */ /* 0x0000240000060029 */
[----:B01234-:R-:W-:Y:S05]  /*1a5b0*/  ENDCOLLECTIVE ;  /* 0x000000000000791b */ /* 0x01ffea0003800000 */
.L_x_2343:
[----:B------:R-:W-:Y:S05]  /*1a5c0*/  BSYNC B0 ;  /* 0x0000000000007941 */ /* 0x000fea0003800000 */
.L_x_2342:
[----:B------:R-:W-:Y:S01]  /*1a5d0*/  IMAD.MOV.U32 R25, RZ, RZ, R46 ;  /* 0x000000ffff197224 */ /* 0x000fe200078e002e */
[----:B------:R-:W-:Y:S06]  /*1a5e0*/  BRA `(.L_x_2344) ;  /* 0xffffff7400a07947 */ /* 0x000fec000383ffff */
.L_x_1848:
[----:B------:R-:W-:Y:S01]  /*1a5f0*/  BSSY B0, `(.L_x_2345) ;  /* 0x0000007000007945 */ /* 0x000fe20003800000 */
[----:B------:R-:W-:Y:S02]  /*1a600*/  IMAD.MOV.U32 R44, RZ, RZ, R33 ;  /* 0x000000ffff2c7224 */ /* 0x000fe400078e0021 */
[----:B------:R-:W-:Y:S02]  /*1a610*/  IMAD.MOV.U32 R42, RZ, RZ, 0x10 ;  /* 0x00000010ff2a7424 */ /* 0x000fe400078e00ff */
[----:B------:R-:W-:-:S07]  /*1a620*/  IMAD.MOV.U32 R45, RZ, RZ, -0x1 ;  /* 0xffffffffff2d7424 */ /* 0x000fce00078e00ff */
[----:B01234-:R-:W-:Y:S05]  /*1a630*/  WARPSYNC.COLLECTIVE R45, `(.L_x_2346) ;  /* 0x000000002d087348 */ /* 0x01ffea0003c00000 */
[----:B------:R0:W0:Y:S02]  /*1a640*/  SHFL.DOWN P3, R46, R44, R42, R41 ;  /* 0x0800002a2c2e7389 */ /* 0x0000240000060029 */
[----:B01234-:R-:W-:Y:S05]  /*1a650*/  ENDCOLLECTIVE ;  /* 0x000000000000791b */ /* 0x01ffea0003800000 */
.L_x_2346:
[----:B------:R-:W-:Y:S05]  /*1a660*/  BSYNC B0 ;  /* 0x0000000000007941 */ /* 0x000fea0003800000 */
.L_x_2345:
[----:B------:R-:W-:Y:S05]  /*1a670*/  BRA `(.L_x_2347) ;  /* 0xffffff7400847947 */ /* 0x000fea000383ffff */
.L_x_1849:
[----:B------:R-:W-:Y:S01]  /*1a680*/  BSSY B0, `(.L_x_2348) ;  /* 0x0000007000007945 */ /* 0x000fe20003800000 */
[----:B------:R-:W-:Y:S02]  /*1a690*/  IMAD.MOV.U32 R44, RZ, RZ, R36 ;  /* 0x000000ffff2c7224 */ /* 0x000fe400078e0024 */
[----:B------:R-:W-:Y:S02]  /*1a6a0*/  IMAD.MOV.U32 R42, RZ, RZ, 0x10 ;  /* 0x00000010ff2a7424 */ /* 0x000fe400078e00ff */
[----:B------:R-:W-:-:S07]  /*1a6b0*/  IMAD.MOV.U32 R45, RZ, RZ, -0x1 ;  /* 0xffffffffff2d7424 */ /* 0x000fce00078e00ff */
[----:B01234-:R-:W-:Y:S05]  /*1a6c0*/  WARPSYNC.COLLECTIVE R45, `(.L_x_2349) ;  /* 0x000000002d087348 */ /* 0x01ffea0003c00000 */
[----:B------:R0:W0:Y:S02]  /*1a6d0*/  SHFL.DOWN P3, R46, R44, R42, R41 ;  /* 0x0800002a2c2e7389 */ /* 0x0000240000060029 */
[----:B01234-:R-:W-:Y:S05]  /*1a6e0*/  ENDCOLLECTIVE ;  /* 0x000000000000791b */ /* 0x01ffea0003800000 */
.L_x_2349:
[----:B------:R-:W-:Y:S05]  /*1a6f0*/  BSYNC B0 ;  /* 0x0000000000007941 */ /* 0x000fea0003800000 */
.L_x_2348:
[----:B------:R-:W-:Y:S05]  /*1a700*/  BRA `(.L_x_2350) ;  /* 0xffffff7400687947 */ /* 0x000fea000383ffff */
.L_x_1850:
[----:B------:R-:W-:Y:S01]  /*1a710*/  BSSY B0, `(.L_x_2351) ;  /* 0x0000007000007945 */ /* 0x000fe20003800000 */
[----:B------:R-:W-:Y:S02]  /*1a720*/  IMAD.MOV.U32 R44, RZ, RZ, R35 ;  /* 0x000000ffff2c7224 */ /* 0x000fe400078e0023 */
[----:B------:R-:W-:Y:S02]  /*1a730*/  IMAD.MOV.U32 R42, RZ, RZ, 0x10 ;  /* 0x00000010ff2a7424 */ /* 0x000fe400078e00ff */
[----:B------:R-:W-:-:S07]  /*1a740*/  IMAD.MOV.U32 R45, RZ, RZ, -0x1 ;  /* 0xffffffffff2d7424 */ /* 0x000fce00078e00ff */
[----:B01234-:R-:W-:Y:S05]  /*1a750*/  WARPSYNC.COLLECTIVE R45, `(.L_x_2352) ;  /* 0x000000002d087348 */ /* 0x01ffea0003c00000 */
[----:B------:R0:W0:Y:S02]  /*1a760*/  SHFL.DOWN P3, R46, R44, R42, R41 ;  /* 0x0800002a2c2e7389 */ /* 0x0000240000060029 */
[----:B01234-:R-:W-:Y:S05]  /*1a770*/  ENDCOLLECTIVE ;  /* 0x000000000000791b */ /* 0x01ffea0003800000 */
.L_x_2352:
[----:B------:R-:W-:Y:S05]  /*1a780*/  BSYNC B0 ;  /* 0x0000000000007941 */ /* 0x000fea0003800000 */
.L_x_2351:
[----:B------:R-:W-:Y:S05]  /*1a790*/  BRA `(.L_x_2353) ;  /* 0xffffff74004c7947 */ /* 0x000fea000383ffff */
.L_x_1851:
[----:B------:R-:W-:Y:S01]  /*1a7a0*/  BSSY B0, `(.L_x_2354) ;  /* 0x0000007000007945 */ /* 0x000fe20003800000 */
[----:B------:R-:W-:Y:S02]  /*1a7b0*/  IMAD.MOV.U32 R44, RZ, RZ, R20 ;  /* 0x000000ffff2c7224 */ /* 0x000fe400078e0014 */
[----:B------:R-:W-:Y:S02]  /*1a7c0*/  IMAD.MOV.U32 R42, RZ, RZ, 0x10 ;  /* 0x00000010ff2a7424 */ /* 0x000fe400078e00ff */
[----:B------:R-:W-:-:S07]  /*1a7d0*/  IMAD.MOV.U32 R45, RZ, RZ, -0x1 ;  /* 0xffffffffff2d7424 */ /* 0x000fce00078e00ff */
[----:B01234-:R-:W-:Y:S05]  /*1a7e0*/  WARPSYNC.COLLECTIVE R45, `(.L_x_2355) ;  /* 0x000000002d087348 */ /* 0x01ffea0003c00000 */
[----:B------:R0:W0:Y:S02]  /*1a7f0*/  SHFL.DOWN P3, R46, R44, R42, R41 ;  /* 0x0800002a2c2e7389 */ /* 0x0000240000060029 */
[----:B01234-:R-:W-:Y:S05]  /*1a800*/  ENDCOLLECTIVE ;  /* 0x000000000000791b */ /* 0x01ffea0003800000 */
.L_x_2355:
[----:B------:R-:W-:Y:S05]  /*1a810*/  BSYNC B0 ;  /* 0x0000000000007941 */ /* 0x000fea0003800000 */
.L_x_2354:
[----:B------:R-:W-:Y:S02]  /*1a820*/  IMAD.MOV.U32 R44, RZ, RZ, R21 ;  /* 0x000000ffff2c7224 */ /* 0x000fe400078e0015 */
[----:B------:R-:W-:Y:S02]  /*1a830*/  IMAD.MOV.U32 R42, RZ, RZ, 0x10 ;  /* 0x00000010ff2a7424 */ /* 0x000fe400078e00ff */
[----:B------:R-:W-:Y:S02]  /*1a840*/  IMAD.MOV.U32 R45, RZ, RZ, -0x1 ;  /* 0xffffffffff2d7424 */ /* 0x000fe400078e00ff */
[----:B------:R-:W-:-:S07]  /*1a850*/  IMAD.MOV.U32 R28, RZ, RZ, R46 ;  /* 0x000000ffff1c7224 */ /* 0x000fce00078e002e */
[----:B------:R-:W-:Y:S05]  /*1a860*/  WARPSYNC.COLLECTIVE R45, `(.L_x_2356) ;  /* 0x000000002d087348 */ /* 0x000fea0003c00000 */
[----:B------:R0:W1:Y:S02]  /*1a870*/  SHFL.DOWN P3, R46, R44, R42, R41 ;  /* 0x0800002a2c2e7389 */ /* 0x0000640000060029 */
[----:B01----:R-:W-:Y:S05]  /*1a880*/  ENDCOLLECTIVE ;  /* 0x000000000000791b */ /* 0x003fea0003800000 */
.L_x_2356:
[----:B------:R-:W-:Y:S02]  /*1a890*/  IMAD.MOV.U32 R44, RZ, RZ, R22 ;  /* 0x000000ffff2c7224 */ /* 0x000fe400078e0016 */
[----:B------:R-:W-:-:S07]  /*1a8a0*/  IMAD.MOV.U32 R29, RZ, RZ, R46 ;  /* 0x000000ffff1d7224 */ /* 0x000fce00078e002e */
[----:B------:R-:W-:Y:S05]  /*1a8b0*/  WARPSYNC.COLLECTIVE R45, `(.L_x_2357) ;  /* 0x000000002d087348 */ /* 0x000fea0003c00000 */
[----:B------:R0:W1:Y:S02]  /*1a8c0*/  SHFL.DOWN P3, R46, R44, R42, R41 ;  /* 0x0800002a2c2e7389 */ /* 0x0000640000060029 */
[----:B01----:R-:W-:Y:S05]  /*1a8d0*/  ENDCOLLECTIVE ;  /* 0x000000000000791b */ /* 0x003fea0003800000 */
.L_x_2357:
[----:B------:R-:W-:Y:S02]  /*1a8e0*/  IMAD.MOV.U32 R44, RZ, RZ, R23 ;  /* 0x000000ffff2c7224 */ /* 0x000fe400078e0017 */
[----:B------:R-:W-:-:S07]  /*1a8f0*/  IMAD.MOV.U32 R26, RZ, RZ, R46 ;  /* 0x000000ffff1a7224 */ /* 0x000fce00078e002e */
[----:B------:R-:W-:Y:S05]  /*1a900*/  WARPSYNC.COLLECTIVE R45, `(.L_x_2358) ;  /* 0x000000002d087348 */ /* 0x000fea0003c00000 */
[----:B------:R0:W1:Y:S02]  /*1a910*/  SHFL.DOWN P3, R46, R44, R42, R41 ;  /* 0x0800002a2c2e7389 */ /* 0x0000640000060029 */
[----:B01----:R-:W-:Y:S05]  /*1a920*/  ENDCOLLECTIVE ;  /* 0x000000000000791b */ /* 0x003fea0003800000 */
.L_x_2358:
[----:B------:R-:W-:Y:S02]  /*1a930*/  IMAD.MOV.U32 R44, RZ, RZ, R24 ;  /* 0x000000ffff2c7224 */ /* 0x000fe400078e0018 */
[----:B------:R-:W-:-:S07]  /*1a940*/  IMAD.MOV.U32 R27, RZ, RZ, R46 ;  /* 0x000000ffff1b7224 */ /* 0x000fce00078e002e */
[----:B------:R-:W-:Y:S05]  /*1a950*/  WARPSYNC.COLLECTIVE R45, `(.L_x_2359) ;  /* 0x000000002d087348 */ /* 0x000fea0003c00000 */
[----:B------:R0:W1:Y:S02]  /*1a960*/  SHFL.DOWN P3, R46, R44, R42, R41 ;  /* 0x0800002a2c2e7389 */ /* 0x0000640000060029 */
[----:B01----:R-:W-:Y:S05]  /*1a970*/  ENDCOLLECTIVE ;  /* 0x000000000000791b */ /* 0x003fea0003800000 */
.L_x_2359:
[----:B------:R-:W-:Y:S01]  /*1a980*/  IMAD.MOV.U32 R31, RZ, RZ, R46 ;  /* 0x000000ffff1f7224 */ /* 0x000fe200078e002e */
[----:B------:R-:W-:Y:S06]  /*1a990*/  BRA `(.L_x_2360) ;  /* 0xffffff7000e87947 */ /* 0x000fec000383ffff */
.L_x_1852:
[----:B------:R-:W-:Y:S01]  /*1a9a0*/  BSSY B0, `(.L_x_2361) ;  /* 0x0000007000007945 */ /* 0x000fe20003800000 */
[----:B------:R-:W-:Y:S02]  /*1a9b0*/  IMAD.MOV.U32 R44, RZ, RZ, R59 ;  /* 0x000000ffff2c7224 */ /* 0x000fe400078e003b */
[----:B------:R-:W-:Y:S02]  /*1a9c0*/  IMAD.MOV.U32 R42, RZ, RZ, 0x10 ;  /* 0x00000010ff2a7424 */ /* 0x000fe400078e00ff */
[----:B------:R-:W-:-:S07]  /*1a9d0*/  IMAD.MOV.U32 R45, RZ, RZ, -0x1 ;  /* 0xffffffffff2d7424 */ /* 0x000fce00078e00ff */
[----:B01234-:R-:W-:Y:S05]  /*1a9e0*/  WARPSYNC.COLLECTIVE R45, `(.L_x_2362) ;  /* 0x000000002d087348 */ /* 0x01ffea0003c00000 */
[----:B------:R0:W0:Y:S02]  /*1a9f0*/  SHFL.DOWN P3, R46, R44, R42, R41 ;  /* 0x0800002a2c2e7389 */ /* 0x0000240000060029 */
[----:B01234-:R-:W-:Y:S05]  /*1aa00*/  ENDCOLLECTIVE ;  /* 0x000000000000791b */ /* 0x01ffea0003800000 */
.L_x_2362:
[----:B------:R-:W-:Y:S05]  /*1aa10*/  BSYNC B0 ;  /* 0x0000000000007941 */ /* 0x000fea0003800000 */
.L_x_2361:
[----:B------:R-:W-:Y:S05]  /*1aa20*/  BRA `(.L_x_2363) ;  /* 0xffffff7000dc7947 */ /* 0x000fea000383ffff */
.L_x_1853:
[----:B------:R-:W-:Y:S01]  /*1aa30*/  BSSY B0, `(.L_x_2364) ;  /* 0x0000007000007945 */ /* 0x000fe20003800000 */
[----:B------:R-:W-:Y:S02]  /*1aa40*/  IMAD.MOV.U32 R44, RZ, RZ, R58 ;  /* 0x000000ffff2c7224 */ /* 0x000fe400078e003a */
[----:B------:R-:W-:Y:S02]  /*1aa50*/  IMAD.MOV.U32 R42, RZ, RZ, 0x10 ;  /* 0x00000010ff2a7424 */ /* 0x000fe400078e00ff */
[----:B------:R-:W-:-:S07]  /*1aa60*/  IMAD.MOV.U32 R45, RZ, RZ, -0x1 ;  /* 0xffffffffff2d7424 */ /* 0x000fce00078e00ff */
[----:B01234-:R-:W-:Y:S05]  /*1aa70*/  WARPSYNC.COLLECTIVE R45, `(.L_x_2365) ;  /* 0x000000002d087348 */ /* 0x01ffea0003c00000 */
[----:B------:R0:W0:Y:S02]  /*1aa80*/  SHFL.DOWN P3, R46, R44, R42, R41 ;  /* 0x0800002a2c2e7389 */ /* 0x0000240000060029 */
[----:B01234-:R-:W-:Y:S05]  /*1aa90*/  ENDCOLLECTIVE ;  /* 0x000000000000791b */ /* 0x01ffea0003800000 */
.L_x_2365:
[----:B------:R-:W-:Y:S05]  /*1aaa0*/  BSYNC B0 ;  /* 0x0000000000007941 */ /* 0x000fea0003800000 */
.L_x_2364:
[----:B------:R-:W-:Y:S05]  /*1aab0*/  BRA `(.L_x_2366) ;  /* 0xffffff7000c07947 */ /* 0x000fea000383ffff */
.L_x_1854:
[----:B------:R-:W-:Y:S01]  /*1aac0*/  BSSY B0, `(.L_x_2367) ;  /* 0x0000007000007945 */ /* 0x000fe20003800000 */
[----:B------:R-:W-:Y:S02]  /*1aad0*/  IMAD.MOV.U32 R44, RZ, RZ, R57 ;  /* 0x000000ffff2c7224 */ /* 0x000fe400078e0039 */
[----:B------:R-:W-:Y:S02]  /*1aae0*/  IMAD.MOV.U32 R42, RZ, RZ, 0x10 ;  /* 0x00000010ff2a7424 */ /* 0x000fe400078e00ff */
[----:B------:R-:W-:-:S07]  /*1aaf0*/  IMAD.MOV.U32 R45, RZ, RZ, -0x1 ;  /* 0xffffffffff2d7424 */ /* 0x000fce00078e00ff */
[----:B01234-:R-:W-:Y:S05]  /*1ab00*/  WARPSYNC.COLLECTIVE R45, `(.L_x_2368) ;  /* 0x000000002d087348 */ /* 0x01ffea0003c00000 */
[----:B------:R0:W0:Y:S02]  /*1ab10*/  SHFL.DOWN P3, R46, R44, R42, R41 ;  /* 0x0800002a2c2e7389 */ /* 0x0000240000060029 */
[----:B01234-:R-:W-:Y:S05]  /*1ab20*/  ENDCOLLECTIVE ;  /* 0x000000000000791b */ /* 0x01ffea0003800000 */
.L_x_2368:
[----:B------:R-:W-:Y:S05]  /*1ab30*/  BSYNC B0 ;  /* 0x0000000000007941 */ /* 0x000fea0003800000 */
.L_x_2367:
[----:B------:R-:W-:Y:S05]  /*1ab40*/  BRA `(.L_x_2369) ;  /* 0xffffff7000a47947 */ /* 0x000fea000383ffff */
.L_x_1857:
[----:B------:R-:W-:Y:S01]  /*1ab50*/  BSSY B0, `(.L_x_2370) ;  /* 0x0000005000007945 */ /* 0x000fe20003800000 */
[----:B------:R-:W-:-:S07]  /*1ab60*/  IMAD.MOV.U32 R45, RZ, RZ, -0x1 ;  /* 0xffffffffff2d7424 */ /* 0x000fce00078e00ff */
[----:B01234-:R-:W-:Y:S05]  /*1ab70*/  WARPSYNC.COLLECTIVE R45, `(.L_x_2371) ;  /* 0x000000002d087348 */ /* 0x01ffea0003c00000 */
[----:B------:R-:W-:Y:S01]  /*1ab80*/  VOTE.ALL P2, P2 ;  /* 0x0000000000ff7806 */ /* 0x000fe20001040000 */
[----:B01234-:R-:W-:-:S12]  /*1ab90*/  ENDCOLLECTIVE ;  /* 0x000000000000791b */ /* 0x01ffd80003800000 */
.L_x_2371:
[----:B------:R-:W-:Y:S05]  /*1aba0*/  BSYNC B0 ;  /* 0x0000000000007941 */ /* 0x000fea0003800000 */
.L_x_2370:
[----:B------:R-:W-:Y:S05]  /*1abb0*/  BRA `(.L_x_2372) ;  /* 0xffffff7000f07947 */ /* 0x000fea000383ffff */
.L_x_1859:
[----:B------:R-:W-:Y:S01]  /*1abc0*/  BSSY B0, `(.L_x_2373) ;  /* 0x0000006000007945 */ /* 0x000fe20003800000 */
[----:B------:R-:W-:Y:S01]  /*1abd0*/  PLOP3.LUT P2, PT, P2, PT, PT, 0x8, 0x80 ;  /* 0x000000000080781c */ /* 0x000fe2000174e170 */
[----:B------:R-:W-:-:S12]  /*1abe0*/  IMAD.MOV.U32 R45, RZ, RZ, -0x1 ;  /* 0xffffffffff2d7424 */ /* 0x000fd800078e00ff */
[----:B-1----:R-:W-:Y:S05]  /*1abf0*/  WARPSYNC.COLLECTIVE R45, `(.L_x_2374) ;  /* 0x000000002d087348 */ /* 0x002fea0003c00000 */
[----:B------:R-:W-:Y:S01]  /*1ac00*/  VOTE.ANY P2, P2 ;  /* 0x0000000000ff7806 */ /* 0x000fe20001040100 */
[----:B-1----:R-:W-:-:S12]  /*1ac10*/  ENDCOLLECTIVE ;  /* 0x000000000000791b */ /* 0x002fd80003800000 */
.L_x_2374:
[----:B------:R-:W-:Y:S05]  /*1ac20*/  BSYNC B0 ;  /* 0x0000000000007941 */ /* 0x000fea0003800000 */
.L_x_2373:
[----:B------:R-:W-:Y:S05]  /*1ac30*/  BRA `(.L_x_2375) ;  /* 0xffffff74000c7947 */ /* 0x000fea000383ffff */
.L_x_1864:
[----:B------:R-:W-:Y:S01]  /*1ac40*/  BSSY B0, `(.L_x_2376) ;  /* 0x0000006000007945 */ /* 0x000fe20003800000 */
[----:B------:R-:W-:Y:S01]  /*1ac50*/  PLOP3.LUT P2, PT, P2, PT, PT, 0x8, 0x80 ;  /* 0x000000000080781c */ /* 0x000fe2000174e170 */
[----:B------:R-:W-:-:S12]  /*1ac60*/  IMAD.MOV.U32 R45, RZ, RZ, -0x1 ;  /* 0xffffffffff2d7424 */ /* 0x000fd800078e00ff */
[----:B-1---5:R-:W-:Y:S05]  /*1ac70*/  WARPSYNC.COLLECTIVE R45, `(.L_x_2377) ;  /* 0x000000002d087348 */ /* 0x022fea0003c00000 */
[----:B------:R-:W-:Y:S01]  /*1ac80*/  VOTE.ANY R45, PT, P2 ;  /* 0x00000000002d7806 */ /* 0x000fe200010e0100 */
[----:B-1---5:R-:W-:Y:S06]  /*1ac90*/  ENDCOLLECTIVE ;  /* 0x000000000000791b */ /* 0x022fec0003800000 */
.L_x_2377:
[----:B------:R-:W-:Y:S05]  /*1aca0*/  BSYNC B0 ;  /* 0x0000000000007941 */ /* 0x000fea0003800000 */
.L_x_2376:
        /* <DEDUP_REMOVED lines=10> */
.L_x_2378:
[----:B------:R-:W-:Y:S01]  /*1ad50*/  IMAD.MOV.U32 R71, RZ, RZ, R46 ;  /* 0x000000ffff477224 */ /* 0x000fe200078e002e */
[----:B------:R-:W-:Y:S06]  /*1ad60*/  BRA `(.L_x_2379) ;  /* 0xffffff7800647947 */ /* 0x000fec000383ffff */
.L_x_1865:
[----:B------:R-:W-:Y:S01]  /*1ad70*/  BSSY B0, `(.L_x_2380) ;  /* 0x0000007000007945 */ /* 0x000fe20003800000 */
[----:B------:R-:W-:Y:S02]  /*1ad80*/  IMAD.MOV.U32 R44, RZ, RZ, R63 ;  /* 0x000000ffff2c7224 */ /* 0x000fe400078e003f */
[----:B------:R-:W-:Y:S02]  /*1ad90*/  IMAD.MOV.U32 R42, RZ, RZ, 0x1 ;  /* 0x00000001ff2a7424 */ /* 0x000fe400078e00ff */
[----:B------:R-:W-:-:S07]  /*1ada0*/  IMAD.MOV.U32 R45, RZ, RZ, -0x1 ;  /* 0xffffffffff2d7424 */ /* 0x000fce00078e00ff */
[----:B01---5:R-:W-:Y:S05]  /*1adb0*/  WARPSYNC.COLLECTIVE R45, `(.L_x_2381) ;  /* 0x000000002d087348 */ /* 0x023fea0003c00000 */
[----:B------:R2:W3:Y:S02]  /*1adc0*/  SHFL.DOWN P3, R46, R44, R42, R41 ;  /* 0x0800002a2c2e7389 */ /* 0x0004e40000060029 */
[----:B0123-5:R-:W-:Y:S05]  /*1add0*/  ENDCOLLECTIVE ;  /* 0x000000000000791b */ /* 0x02ffea0003800000 */
.L_x_2381:
[----:B------:R-:W-:Y:S05]  /*1ade0*/  BSYNC B0 ;  /* 0x0000000000007941 */ /* 0x000fea0003800000 */
.L_x_2380:
[----:B------:R-:W-:Y:S05]  /*1adf0*/  BRA `(.L_x_2382) ;  /* 0xffffff7800487947 */ /* 0x000fea000383ffff */
.L_x_1866:
[----:B------:R-:W-:Y:S01]  /*1ae00*/  BSSY B0, `(.L_x_2383) ;  /* 0x0000007000007945 */ /* 0x000fe20003800000 */
[----:B------:R-:W-:Y:S02]  /*1ae10*/  IMAD.MOV.U32 R44, RZ, RZ, R31 ;  /* 0x000000ffff2c7224 */ /* 0x000fe400078e001f */
[----:B------:R-:W-:Y:S02]  /*1ae20*/  IMAD.MOV.U32 R42, RZ, RZ, 0x1 ;  /* 0x00000001ff2a7424 */ /* 0x000fe400078e00ff */
[----:B------:R-:W-:-:S07]  /*1ae30*/  IMAD.MOV.U32 R45, RZ, RZ, -0x1 ;  /* 0xffffffffff2d7424 */ /* 0x000fce00078e00ff */
[----:B01---5:R-:W-:Y:S05]  /*1ae40*/  WARPSYNC.COLLECTIVE R45, `(.L_x_2384) ;  /* 0x000000002d087348 */ /* 0x023fea0003c00000 */
[----:B------:R2:W3:Y:S02]  /*1ae50*/  SHFL.DOWN P3, R46, R44, R42, R41 ;  /* 0x0800002a2c2e7389 */ /* 0x0004e40000060029 */
[----:B0123-5:R-:W-:Y:S05]  /*1ae60*/  ENDCOLLECTIVE ;  /* 0x000000000000791b */ /* 0x02ffea0003800000 */
.L_x_2384:
[----:B------:R-:W-:Y:S05]  /*1ae70*/  BSYNC B0 ;  /* 0x0000000000007941 */ /* 0x000fea0003800000 */
.L_x_2383:
[----:B------:R-:W-:Y:S05]  /*1ae80*/  BRA `(.L_x_2385) ;  /* 0xffffff78002c7947 */ /* 0x000fea000383ffff */
.L_x_1867:
[----:B------:R-:W-:Y:S01]  /*1ae90*/  BSSY B0, `(.L_x_2386) ;  /* 0x0000007000007945 */ /* 0x000fe20003800000 */
[----:B------:R-:W-:Y:S02]  /*1aea0*/  IMAD.MOV.U32 R44, RZ, RZ, R62 ;  /* 0x000000ffff2c7224 */ /* 0x000fe400078e003e */
[----:B------:R-:W-:Y:S02]  /*1aeb0*/  IMAD.MOV.U32 R42, RZ, RZ, 0x1 ;  /* 0x00000001ff2a7424 */ /* 0x000fe400078e00ff */
[----:B------:R-:W-:-:S07]  /*1aec0*/  IMAD.MOV.U32 R45, RZ, RZ, -0x1 ;  /* 0xffffffffff2d7424 */ /* 0x000fce00078e00ff */
[----:B01---5:R-:W-:Y:S05]  /*1aed0*/  WARPSYNC.COLLECTIVE R45, `(.L_x_2387) ;  /* 0x000000002d087348 */ /* 0x023fea0003c00000 */
[----:B------:R2:W3:Y:S02]  /*1aee0*/  SHFL.DOWN P3, R46, R44, R42, R41 ;  /* 0x0800002a2c2e7389 */ /* 0x0004e40000060029 */
[----:B0123-5:R-:W-:Y:S05]  /*1aef0*/  ENDCOLLECTIVE ;  /* 0x000000000000791b */ /* 0x02ffea0003800000 */
.L_x_2387:
[----:B------:R-:W-:Y:S05]  /*1af00*/  BSYNC B0 ;  /* 0x0000000000007941 */ /* 0x000fea0003800000 */
.L_x_2386:
[----:B------:R-:W-:Y:S05]  /*1af10*/  BRA `(.L_x_2388) ;  /* 0xffffff7800107947 */ /* 0x000fea000383ffff */
.L_x_1868:
[----:B------:R-:W-:Y:S01]  /*1af20*/  BSSY B0, `(.L_x_2389) ;  /* 0x0000007000007945 */ /* 0x000fe20003800000 */
[----:B-----5:R-:W-:Y:S02]  /*1af30*/  IMAD.MOV.U32 R44, RZ, RZ, R24 ;  /* 0x000000ffff2c7224 */ /* 0x020fe400078e0018 */
[----:B------:R-:W-:Y:S02]  /*1af40*/  IMAD.MOV.U32 R42, RZ, RZ, 0x1 ;  /* 0x00000001ff2a7424 */ /* 0x000fe400078e00ff */
[----:B------:R-:W-:-:S07]  /*1af50*/  IMAD.MOV.U32 R45, RZ, RZ, -0x1 ;  /* 0xffffffffff2d7424 */ /* 0x000fce00078e00ff */
[----:B01----:R-:W-:Y:S05]  /*1af60*/  WARPSYNC.COLLECTIVE R45, `(.L_x_2390) ;  /* 0x000000002d087348 */ /* 0x003fea0003c00000 */
[----:B------:R2:W3:Y:S02]  /*1af70*/  SHFL.DOWN P3, R46, R44, R42, R41 ;  /* 0x0800002a2c2e7389 */ /* 0x0004e40000060029 */
[----:B0123--:R-:W-:Y:S05]  /*1af80*/  ENDCOLLECTIVE ;  /* 0x000000000000791b */ /* 0x00ffea0003800000 */
.L_x_2390:
[----:B------:R-:W-:Y:S05]  /*1af90*/  BSYNC B0 ;  /* 0x0000000000007941 */ /* 0x000fea0003800000 */
.L_x_2389:
[----:B------:R-:W-:Y:S02]  /*1afa0*/  IMAD.MOV.U32 R44, RZ, RZ, R25 ;  /* 0x000000ffff2c7224 */ /* 0x000fe400078e0019 */
[----:B------:R-:W-:Y:S02]  /*1afb0*/  IMAD.MOV.U32 R42, RZ, RZ, 0x1 ;  /* 0x00000001ff2a7424 */ /* 0x000fe400078e00ff */
[----:B------:R-:W-:Y:S02]  /*1afc0*/  IMAD.MOV.U32 R45, RZ, RZ, -0x1 ;  /* 0xffffffffff2d7424 */ /* 0x000fe400078e00ff */
[----:B------:R-:W-:-:S07]  /*1afd0*/  IMAD.MOV.U32 R28, RZ, RZ, R46 ;  /* 0x000000ffff1c7224 */ /* 0x000fce00078e002e */
[----:B------:R-:W-:Y:S05]  /*1afe0*/  WARPSYNC.COLLECTIVE R45, `(.L_x_2391) ;  /* 0x000000002d087348 */ /* 0x000fea0003c00000 */
[----:B------:R0:W1:Y:S02]  /*1aff0*/  SHFL.DOWN P3, R46, R44, R42, R41 ;  /* 0x0800002a2c2e7389 */ /* 0x0000640000060029 */
[----:B01----:R-:W-:Y:S05]  /*1b000*/  ENDCOLLECTIVE ;  /* 0x000000000000791b */ /* 0x003fea0003800000 */
.L_x_2391:
[----:B------:R-:W-:Y:S02]  /*1b010*/  IMAD.MOV.U32 R44, RZ, RZ, R26 ;  /* 0x000000ffff2c7224 */ /* 0x000fe400078e001a */
[----:B------:R-:W-:-:S07]  /*1b020*/  IMAD.MOV.U32 R29, RZ, RZ, R46 ;  /* 0x000000ffff1d7224 */ /* 0x000fce00078e002e */
[----:B------:R-:W-:Y:S05]  /*1b030*/  WARPSYNC.COLLECTIVE R45, `(.L_x_2392) ;  /* 0x000000002d087348 */ /* 0x000fea0003c00000 */
[----:B------:R0:W1:Y:S02]  /*1b040*/  SHFL.DOWN P3, R46, R44, R42, R41 ;  /* 0x0800002a2c2e7389 */ /* 0x0000640000060029 */
[----:B01----:R-:W-:Y:S05]  /*1b050*/  ENDCOLLECTIVE ;  /* 0x000000000000791b */ /* 0x003fea0003800000 */
.L_x_2392:
[----:B------:R-:W-:Y:S02]  /*1b060*/  IMAD.MOV.U32 R44, RZ, RZ, R27 ;  /* 0x000000ffff2c7224 */ /* 0x000fe400078e001b */
[----:B------:R-:W-:-:S07]  /*1b070*/  IMAD.MOV.U32 R72, RZ, RZ, R46 ;  /* 0x000000ffff487224 */ /* 0x000fce00078e002e */
[----:B------:R-:W-:Y:S05]  /*1b080*/  WARPSYNC.COLLECTIVE R45, `(.L_x_2393) ;  /* 0x000000002d087348 */ /* 0x000fea0003c00000 */
[----:B------:R0:W1:Y:S02]  /*1b090*/  SHFL.DOWN P3, R46, R44, R42, R41 ;  /* 0x0800002a2c2e7389 */ /* 0x0000640000060029 */
[----:B01----:R-:W-:Y:S05]  /*1b0a0*/  ENDCOLLECTIVE ;  /* 0x000000000000791b */ /* 0x003fea0003800000 */
.L_x_2393:
[----:B------:R-:W-:Y:S02]  /*1b0b0*/  IMAD.MOV.U32 R44, RZ, RZ, R67 ;  /* 0x000000ffff2c7224 */ /* 0x000fe400078e0043 */
[----:B------:R-:W-:-:S07]  /*1b0c0*/  IMAD.MOV.U32 R73, RZ, RZ, R46 ;  /* 0x000000ffff497224 */ /* 0x000fce00078e002e */
[----:B------:R-:W-:Y:S05]  /*1b0d0*/  WARPSYNC.COLLECTIVE R45, `(.L_x_2394) ;  /* 0x000000002d087348 */ /* 0x000fea0003c00000 */
[----:B------:R0:W1:Y:S02]  /*1b0e0*/  SHFL.DOWN P3, R46, R44, R42, R41 ;  /* 0x0800002a2c2e7389 */ /* 0x0000640000060029 */
[----:B01----:R-:W-:Y:S05]  /*1b0f0*/  ENDCOLLECTIVE ;  /* 0x000000000000791b */ /* 0x003fea0003800000 */
.L_x_2394:
[----:B------:R-:W-:Y:S01]  /*1b100*/  IMAD.MOV.U32 R66, RZ, RZ, R46 ;  /* 0x000000ffff427224 */ /* 0x000fe200078e002e */
[----:B------:R-:W-:Y:S06]  /*1b110*/  BRA `(.L_x_2395) ;  /* 0xffffff7400ac7947 */ /* 0x000fec000383ffff */
.L_x_1869:
[----:B------:R-:W-:Y:S01]  /*1b120*/  BSSY B0, `(.L_x_2396) ;  /* 0x0000007000007945 */ /* 0x000fe20003800000 */
[----:B------:R-:W-:Y:S02]  /*1b130*/  IMAD.MOV.U32 R44, RZ, RZ, R47 ;  /* 0x000000ffff2c7224 */ /* 0x000fe400078e002f */
[----:B------:R-:W-:Y:S02]  /*1b140*/  IMAD.MOV.U32 R42, RZ, RZ, 0x1 ;  /* 0x00000001ff2a7424 */ /* 0x000fe400078e00ff */
[----:B------:R-:W-:-:S07]  /*1b150*/  IMAD.MOV.U32 R45, RZ, RZ, -0x1 ;  /* 0xffffffffff2d7424 */ /* 0x000fce00078e00ff */
[----:B01234-:R-:W-:Y:S05]  /*1b160*/  WARPSYNC.COLLECTIVE R45, `(.L_x_2397) ;  /* 0x000000002d087348 */ /* 0x01ffea0003c00000 */
[----:B------:R0:W0:Y:S02]  /*1b170*/  SHFL.DOWN P3, R46, R44, R42, R41 ;  /* 0x0800002a2c2e7389 */ /* 0x0000240000060029 */
[----:B01234-:R-:W-:Y:S05]  /*1b180*/  ENDCOLLECTIVE ;  /* 0x000000000000791b */ /* 0x01ffea0003800000 */
.L_x_2397:
[----:B------:R-:W-:Y:S05]  /*1b190*/  BSYNC B0 ;  /* 0x0000000000007941 */ /* 0x000fea0003800000 */
.L_x_2396:
[----:B------:R-:W-:Y:S05]  /*1b1a0*/  BRA `(.L_x_2398) ;  /* 0xffffff7400947947 */ /* 0x000fea000383ffff */
.L_x_1870:
[----:B------:R-:W-:Y:S01]  /*1b1b0*/  BSSY B0, `(.L_x_2399) ;  /* 0x0000007000007945 */ /* 0x000fe20003800000 */
[----:B------:R-:W-:Y:S02]  /*1b1c0*/  IMAD.MOV.U32 R44, RZ, RZ, R65 ;  /* 0x000000ffff2c7224 */ /* 0x000fe400078e0041 */
[----:B------:R-:W-:Y:S02]  /*1b1d0*/  IMAD.MOV.U32 R42, RZ, RZ, 0x1 ;  /* 0x00000001ff2a7424 */ /* 0x000fe400078e00ff */
[----:B------:R-:W-:-:S07]  /*1b1e0*/  IMAD.MOV.U32 R45, RZ, RZ, -0x1 ;  /* 0xffffffffff2d7424 */ /* 0x000fce00078e00ff */
[----:B01234-:R-:W-:Y:S05]  /*1b1f0*/  WARPSYNC.COLLECTIVE R45, `(.L_x_2400) ;  /* 0x000000002d087348 */ /* 0x01ffea0003c00000 */
[----:B------:R0:W0:Y:S02]  /*1b200*/  SHFL.DOWN P3, R46, R44, R42, R41 ;  /* 0x0800002a2c2e7389 */ /* 0x0000240000060029 */
[----:B01234-:R-:W-:Y:S05]  /*1b210*/  ENDCOLLECTIVE ;  /* 0x000000000000791b */ /* 0x01ffea0003800000 */
.L_x_2400:
[----:B------:R-:W-:Y:S05]  /*1b220*/  BSYNC B0 ;  /* 0x0000000000007941 */ /* 0x000fea0003800000 */
.L_x_2399:
[----:B------:R-:W-:Y:S05]  /*1b230*/  BRA `(.L_x_2401) ;  /* 0xffffff7400787947 */ /* 0x000fea000383ffff */
.L_x_1871:
[----:B------:R-:W-:Y:S01]  /*1b240*/  BSSY B0, `(.L_x_2402) ;  /* 0x0000007000007945 */ /* 0x000fe20003800000 */
[----:B------:R-:W-:Y:S02]  /*1b250*/  IMAD.MOV.U32 R44, RZ, RZ, R64 ;  /* 0x000000ffff2c7224 */ /* 0x000fe400078e0040 */
[----:B------:R-:W-:Y:S02]  /*1b260*/  IMAD.MOV.U32 R42, RZ, RZ, 0x1 ;  /* 0x00000001ff2a7424 */ /* 0x000fe400078e00ff */
[----:B------:R-:W-:-:S07]  /*1b270*/  IMAD.MOV.U32 R45, RZ, RZ, -0x1 ;  /* 0xffffffffff2d7424 */ /* 0x000fce00078e00ff */
[----:B01234-:R-:W-:Y:S05]  /*1b280*/  WARPSYNC.COLLECTIVE R45, `(.L_x_2403) ;  /* 0x000000002d087348 */ /* 0x01ffea0003c00000 */
[----:B------:R0:W0:Y:S02]  /*1b290*/  SHFL.DOWN P3, R46, R44, R42, R41 ;  /* 0x0800002a2c2e7389 */ /* 0x0000240000060029 */
[----:B01234-:R-:W-:Y:S05]  /*1b2a0*/  ENDCOLLECTIVE ;  /* 0x000000000000791b */ /* 0x01ffea0003800000 */
.L_x_2403:
[----:B------:R-:W-:Y:S05]  /*1b2b0*/  BSYNC B0 ;  /* 0x0000000000007941 */ /* 0x000fea0003800000 */
.L_x_2402:
[----:B------:R-:W-:Y:S05]  /*1b2c0*/  BRA `(.L_x_2404) ;  /* 0xffffff74005c7947 */ /* 0x000fea000383ffff */
.L_x_1874:
[----:B------:R-:W-:Y:S01]  /*1b2d0*/  BSSY B0, `(.L_x_2405) ;  /* 0x0000007000007945 */ /* 0x000fe20003800000 */
[----:B------:R-:W-:Y:S02]  /*1b2e0*/  IMAD.MOV.U32 R44, RZ, RZ, R69 ;  /* 0x000000ffff2c7224 */ /* 0x000fe400078e0045 */
[----:B------:R-:W-:Y:S02]  /*1b2f0*/  IMAD.MOV.U32 R42, RZ, RZ, 0x2 ;  /* 0x00000002ff2a7424 */ /* 0x000fe400078e00ff */
[----:B------:R-:W-:-:S07]  /*1b300*/  IMAD.MOV.U32 R45, RZ, RZ, -0x1 ;  /* 0xffffffffff2d7424 */ /* 0x000fce00078e00ff */
[----:B01234-:R-:W-:Y:S05]  /*1b310*/  WARPSYNC.COLLECTIVE R45, `(.L_x_2406) ;  /* 0x000000002d087348 */ /* 0x01ffea0003c00000 */
[----:B------:R0:W0:Y:S02]  /*1b320*/  SHFL.DOWN P3, R46, R44, R42, R41 ;  /* 0x0800002a2c2e7389 */ /* 0x0000240000060029 */
[----:B01234-:R-:W-:Y:S05]  /*1b330*/  ENDCOLLECTIVE ;  /* 0x000000000000791b */ /* 0x01ffea0003800000 */
.L_x_2406:
[----:B------:R-:W-:Y:S05]  /*1b340*/  BSYNC B0 ;  /* 0x0000000000007941 */ /* 0x000fea0003800000 */
.L_x_2405:
[----:B------:R-:W-:Y:S01]  /*1b350*/  IMAD.MOV.U32 R66, RZ, RZ, R46 ;  /* 0x000000ffff427224 */ /* 0x000fe200078e002e */
[----:B------:R-:W-:Y:S06]  /*1b360*/  BRA `(.L_x_2407) ;  /* 0xffffff7400747947 */ /* 0x000fec000383ffff */
.L_x_1875:
[----:B------:R-:W-:Y:S01]  /*1b370*/  BSSY B0, `(.L_x_2408) ;  /* 0x0000007000007945 */ /* 0x000fe20003800000 */
[----:B------:R-:W-:Y:S02]  /*1b380*/  IMAD.MOV.U32 R44, RZ, RZ, R63 ;  /* 0x000000ffff2c7224 */ /* 0x000fe400078e003f */
[----:B------:R-:W-:Y:S02]  /*1b390*/  IMAD.MOV.U32 R42, RZ, RZ, 0x2 ;  /* 0x00000002ff2a7424 */ /* 0x000fe400078e00ff */
[----:B------:R-:W-:-:S07]  /*1b3a0*/  IMAD.MOV.U32 R45, RZ, RZ, -0x1 ;  /* 0xffffffffff2d7424 */ /* 0x000fce00078e00ff */
[----:B01234-:R-:W-:Y:S05]  /*1b3b0*/  WARPSYNC.COLLECTIVE R45, `(.L_x_2409) ;  /* 0x000000002d087348 */ /* 0x01ffea0003c00000 */
[----:B------:R0:W0:Y:S02]  /*1b3c0*/  SHFL.DOWN P3, R46, R44, R42, R41 ;  /* 0x0800002a2c2e7389 */ /* 0x0000240000060029 */
[----:B01234-:R-:W-:Y:S05]  /*1b3d0*/  ENDCOLLECTIVE ;  /* 0x000000000000791b */ /* 0x01ffea0003800000 */
.L_x_2409:
[----:B------:R-:W-:Y:S05]  /*1b3e0*/  BSYNC B0 ;  /* 0x0000000000007941 */ /* 0x000fea0003800000 */
.L_x_2408:
[----:B------:R-:W-:Y:S05]  /*1b3f0*/  BRA `(.L_x_2410) ;  /* 0xffffff7400587947 */ /* 0x000fea000383ffff */
.L_x_1876:
[----:B------:R-:W-:Y:S01]  /*1b400*/  BSSY B0, `(.L_x_2411) ;  /* 0x0000007000007945 */ /* 0x000fe20003800000 */
[----:B------:R-:W-:Y:S02]  /*1b410*/  IMAD.MOV.U32 R44, RZ, RZ, R31 ;  /* 0x000000ffff2c7224 */ /* 0x000fe400078e001f */
[----:B------:R-:W-:Y:S02]  /*1b420*/  IMAD.MOV.U32 R42, RZ, RZ, 0x2 ;  /* 0x00000002ff2a7424 */ /* 0x000fe400078e00ff */
[----:B------:R-:W-:-:S07]  /*1b430*/  IMAD.MOV.U32 R45, RZ, RZ, -0x1 ;  /* 0xffffffffff2d7424 */ /* 0x000fce00078e00ff */
[----:B01234-:R-:W-:Y:S05]  /*1b440*/  WARPSYNC.COLLECTIVE R45, `(.L_x_2412) ;  /* 0x000000002d087348 */ /* 0x01ffea0003c00000 */
[----:B------:R0:W0:Y:S02]  /*1b450*/  SHFL.DOWN P3, R46, R44, R42, R41 ;  /* 0x0800002a2c2e7389 */ /* 0x0000240000060029 */
[----:B01234-:R-:W-:Y:S05]  /*1b460*/  ENDCOLLECTIVE ;  /* 0x000000000000791b */ /* 0x01ffea0003800000 */
.L_x_2412:
[----:B------:R-:W-:Y:S05]  /*1b470*/  BSYNC B0 ;  /* 0x0000000000007941 */ /* 0x000fea0003800000 */
.L_x_2411:
[----:B------:R-:W-:Y:S05]  /*1b480*/  BRA `(.L_x_2413) ;  /* 0xffffff74003c7947 */ /* 0x000fea000383ffff */
.L_x_1877:
[----:B------:R-:W-:Y:S01]  /*1b490*/  BSSY B0, `(.L_x_2414) ;  /* 0x0000007000007945 */ /* 0x000fe20003800000 */
[----:B------:R-:W-:Y:S02]  /*1b4a0*/  IMAD.MOV.U32 R44, RZ, RZ, R62 ;  /* 0x000000ffff2c7224 */ /* 0x000fe400078e003e */
[----:B------:R-:W-:Y:S02]  /*1b4b0*/  IMAD.MOV.U32 R42, RZ, RZ, 0x2 ;  /* 0x00000002ff2a7424 */ /* 0x000fe400078e00ff */
[----:B------:R-:W-:-:S07]  /*1b4c0*/  IMAD.MOV.U32 R45, RZ, RZ, -0x1 ;  /* 0xffffffffff2d7424 */ /* 0x000fce00078e00ff */
[----:B01234-:R-:W-:Y:S05]  /*1b4d0*/  WARPSYNC.COLLECTIVE R45, `(.L_x_2415) ;  /* 0x000000002d087348 */ /* 0x01ffea0003c00000 */
[----:B------:R0:W0:Y:S02]  /*1b4e0*/  SHFL.DOWN P3, R46, R44, R42, R41 ;  /* 0x0800002a2c2e7389 */ /* 0x0000240000060029 */
[----:B01234-:R-:W-:Y:S05]  /*1b4f0*/  ENDCOLLECTIVE ;  /* 0x000000000000791b */ /* 0x01ffea0003800000 */
.L_x_2415:
[----:B------:R-:W-:Y:S05]  /*1b500*/  BSYNC B0 ;  /* 0x0000000000007941 */ /* 0x000fea0003800000 */
.L_x_2414:
[----:B------:R-:W-:Y:S05]  /*1b510*/  BRA `(.L_x_2416) ;  /* 0xffffff7400207947 */ /* 0x000fea000383ffff */
.L_x_1878:
[----:B------:R-:W-:Y:S01]  /*1b520*/  BSSY B0, `(.L_x_2417) ;  /* 0x0000007000007945 */ /* 0x000fe20003800000 */
[----:B------:R-:W-:Y:S02]  /*1b530*/  IMAD.MOV.U32 R44, RZ, RZ, R24 ;  /* 0x000000ffff2c7224 */ /* 0x000fe400078e0018 */
[----:B------:R-:W-:Y:S02]  /*1b540*/  IMAD.MOV.U32 R42, RZ, RZ, 0x2 ;  /* 0x00000002ff2a7424 */ /* 0x000fe400078e00ff */
[----:B------:R-:W-:-:S07]  /*1b550*/  IMAD.MOV.U32 R45, RZ, RZ, -0x1 ;  /* 0xffffffffff2d7424 */ /* 0x000fce00078e00ff */
[----:B01234-:R-:W-:Y:S05]  /*1b560*/  WARPSYNC.COLLECTIVE R45, `(.L_x_2418) ;  /* 0x000000002d087348 */ /* 0x01ffea0003c00000 */
[----:B------:R0:W0:Y:S02]  /*1b570*/  SHFL.DOWN P3, R46, R44, R42, R41 ;  /* 0x0800002a2c2e7389 */ /* 0x0000240000060029 */
[----:B01234-:R-:W-:Y:S05]  /*1b580*/  ENDCOLLECTIVE ;  /* 0x000000000000791b */ /* 0x01ffea0003800000 */
.L_x_2418:
[----:B------:R-:W-:Y:S05]  /*1b590*/  BSYNC B0 ;  /* 0x0000000000007941 */ /* 0x000fea0003800000 */
.L_x_2417:
[----:B------:R-:W-:Y:S02]  /*1b5a0*/  IMAD.MOV.U32 R44, RZ, RZ, R25 ;  /* 0x000000ffff2c7224 */ /* 0x000fe400078e0019 */
[----:B------:R-:W-:Y:S02]  /*1b5b0*/  IMAD.MOV.U32 R42, RZ, RZ, 0x2 ;  /* 0x00000002ff2a7424 */ /* 0x000fe400078e00ff */
[----:B------:R-:W-:Y:S02]  /*1b5c0*/  IMAD.MOV.U32 R45, RZ, RZ, -0x1 ;  /* 0xffffffffff2d7424 */ /* 0x000fe400078e00ff */
[----:B------:R-:W-:-:S07]  /*1b5d0*/  IMAD.MOV.U32 R28, RZ, RZ, R46 ;  /* 0x000000ffff1c7224 */ /* 0x000fce00078e002e */
[----:B------:R-:W-:Y:S05]  /*1b5e0*/  WARPSYNC.COLLECTIVE R45, `(.L_x_2419) ;  /* 0x000000002d087348 */ /* 0x000fea0003c00000 */
[----:B------:R0:W1:Y:S02]  /*1b5f0*/  SHFL.DOWN P3, R46, R44, R42, R41 ;  /* 0x0800002a2c2e7389 */ /* 0x0000640000060029 */
[----:B01----:R-:W-:Y:S05]  /*1b600*/  ENDCOLLECTIVE ;  /* 0x000000000000791b */ /* 0x003fea0003800000 */
.L_x_2419:
[----:B------:R-:W-:Y:S02]  /*1b610*/  IMAD.MOV.U32 R44, RZ, RZ, R26 ;  /* 0x000000ffff2c7224 */ /* 0x000fe400078e001a */
[----:B------:R-:W-:-:S07]  /*1b620*/  IMAD.MOV.U32 R29, RZ, RZ, R46 ;  /* 0x000000ffff1d7224 */ /* 0x000fce00078e002e */
[----:B------:R-:W-:Y:S05]  /*1b630*/  WARPSYNC.COLLECTIVE R45, `(.L_x_2420) ;  /* 0x000000002d087348 */ /* 0x000fea0003c00000 */
[----:B------:R0:W1:Y:S02]  /*1b640*/  SHFL.DOWN P3, R46, R44, R42, R41 ;  /* 0x0800002a2c2e7389 */ /* 0x0000640000060029 */
[----:B01----:R-:W-:Y:S05]  /*1b650*/  ENDCOLLECTIVE ;  /* 0x000000000000791b */ /* 0x003fea0003800000 */
.L_x_2420:
[----:B------:R-:W-:Y:S02]  /*1b660*/  IMAD.MOV.U32 R44, RZ, RZ, R27 ;  /* 0x000000ffff2c7224 */ /* 0x000fe400078e001b */
[----:B------:R-:W-:-:S07]  /*1b670*/  IMAD.MOV.U32 R70, RZ, RZ, R46 ;  /* 0x000000ffff467224 */ /* 0x000fce00078e002e */
[----:B------:R-:W-:Y:S05]  /*1b680*/  WARPSYNC.COLLECTIVE R45, `(.L_x_2421) ;  /* 0x000000002d087348 */ /* 0x000fea0003c00000 */
[----:B------:R0:W1:Y:S02]  /*1b690*/  SHFL.DOWN P3, R46, R44, R42, R41 ;  /* 0x0800002a2c2e7389 */ /* 0x0000640000060029 */
[----:B01----:R-:W-:Y:S05]  /*1b6a0*/  ENDCOLLECTIVE ;  /* 0x000000000000791b */ /* 0x003fea0003800000 */
.L_x_2421:
[----:B------:R-:W-:Y:S02]  /*1b6b0*/  IMAD.MOV.U32 R44, RZ, RZ, R67 ;  /* 0x000000ffff2c7224 */ /* 0x000fe400078e0043 */
[----:B------:R-:W-:-:S07]  /*1b6c0*/  IMAD.MOV.U32 R71, RZ, RZ, R46 ;  /* 0x000000ffff477224 */ /* 0x000fce00078e002e */
[----:B------:R-:W-:Y:S05]  /*1b6d0*/  WARPSYNC.COLLECTIVE R45, `(.L_x_2422) ;  /* 0x000000002d087348 */ /* 0x000fea0003c00000 */
[----:B------:R0:W1:Y:S02]  /*1b6e0*/  SHFL.DOWN P3, R46, R44, R42, R41 ;  /* 0x0800002a2c2e7389 */ /* 0x0000640000060029 */
[----:B01----:R-:W-:Y:S05]  /*1b6f0*/  ENDCOLLECTIVE ;  /* 0x000000000000791b */ /* 0x003fea0003800000 */
.L_x_2422:
[----:B------:R-:W-:Y:S01]  /*1b700*/  IMAD.MOV.U32 R68, RZ, RZ, R46 ;  /* 0x000000ffff447224 */ /* 0x000fe200078e002e */
[----:B------:R-:W-:Y:S06]  /*1b710*/  BRA `(.L_x_2423) ;  /* 0xffffff7000bc7947 */ /* 0x000fec000383ffff */
.L_x_1879:
[----:B------:R-:W-:Y:S01]  /*1b720*/  BSSY B0, `(.L_x_2424) ;  /* 0x0000007000007945 */ /* 0x000fe20003800000 */
[----:B------:R-:W-:Y:S02]  /*1b730*/  IMAD.MOV.U32 R44, RZ, RZ, R47 ;  /* 0x000000ffff2c7224 */ /* 0x000fe400078e002f */
[----:B------:R-:W-:Y:S02]  /*1b740*/  IMAD.MOV.U32 R42, RZ, RZ, 0x2 ;  /* 0x00000002ff2a7424 */ /* 0x000fe400078e00ff */
[----:B------:R-:W-:-:S07]  /*1b750*/  IMAD.MOV.U32 R45, RZ, RZ, -0x1 ;  /* 0xffffffffff2d7424 */ /* 0x000fce00078e00ff */
[----:B01234-:R-:W-:Y:S05]  /*1b760*/  WARPSYNC.COLLECTIVE R45, `(.L_x_2425) ;  /* 0x000000002d087348 */ /* 0x01ffea0003c00000 */
[----:B------:R0:W0:Y:S02]  /*1b770*/  SHFL.DOWN P3, R46, R44, R42, R41 ;  /* 0x0800002a2c2e7389 */ /* 0x0000240000060029 */
[----:B01234-:R-:W-:Y:S05]  /*1b780*/  ENDCOLLECTIVE ;  /* 0x000000000000791b */ /* 0x01ffea0003800000 */
.L_x_2425:
[----:B------:R-:W-:Y:S05]  /*1b790*/  BSYNC B0 ;  /* 0x0000000000007941 */ /* 0x000fea0003800000 */
.L_x_2424:
[----:B------:R-:W-:Y:S05]  /*1b7a0*/  BRA `(.L_x_2426) ;  /* 0xffffff7000a87947 */ /* 0x000fea000383ffff */
.L_x_1880:
[----:B------:R-:W-:Y:S01]  /*1b7b0*/  BSSY B0, `(.L_x_2427) ;  /* 0x0000007000007945 */ /* 0x000fe20003800000 */
[----:B------:R-:W-:Y:S02]  /*1b7c0*/  IMAD.MOV.U32 R44, RZ, RZ, R65 ;  /* 0x000000ffff2c7224 */ /* 0x000fe400078e0041 */
[----:B------:R-:W-:Y:S02]  /*1b7d0*/  IMAD.MOV.U32 R42, RZ, RZ, 0x2 ;  /* 0x00000002ff2a7424 */ /* 0x000fe400078e00ff */
[----:B------:R-:W-:-:S07]  /*1b7e0*/  IMAD.MOV.U32 R45, RZ, RZ, -0x1 ;  /* 0xffffffffff2d7424 */ /* 0x000fce00078e00ff */
[----:B01234-:R-:W-:Y:S05]  /*1b7f0*/  WARPSYNC.COLLECTIVE R45, `(.L_x_2428) ;  /* 0x000000002d087348 */ /* 0x01ffea0003c00000 */
[----:B------:R0:W0:Y:S02]  /*1b800*/  SHFL.DOWN P3, R46, R44, R42, R41 ;  /* 0x0800002a2c2e7389 */ /* 0x0000240000060029 */
[----:B01234-:R-:W-:Y:S05]  /*1b810*/  ENDCOLLECTIVE ;  /* 0x000000000000791b */ /* 0x01ffea0003800000 */
.L_x_2428:
[----:B------:R-:W-:Y:S05]  /*1b820*/  BSYNC B0 ;  /* 0x0000000000007941 */ /* 0x000fea0003800000 */
.L_x_2427:
[----:B------:R-:W-:Y:S05]  /*1b830*/  BRA `(.L_x_2429) ;  /* 0xffffff70008c7947 */ /* 0x000fea000383ffff */
.L_x_1881:
[----:B------:R-:W-:Y:S01]  /*1b840*/  BSSY B0, `(.L_x_2430) ;  /* 0x0000007000007945 */ /* 0x000fe20003800000 */
[----:B------:R-:W-:Y:S02]  /*1b850*/  IMAD.MOV.U32 R44, RZ, RZ, R64 ;  /* 0x000000ffff2c7224 */ /* 0x000fe400078e0040 */
[----:B------:R-:W-:Y:S02]  /*1b860*/  IMAD.MOV.U32 R42, RZ, RZ, 0x2 ;  /* 0x00000002ff2a7424 */ /* 0x000fe400078e00ff */
[----:B------:R-:W-:-:S07]  /*1b870*/  IMAD.MOV.U32 R45, RZ, RZ, -0x1 ;  /* 0xffffffffff2d7424 */ /* 0x000fce00078e00ff */
[----:B01234-:R-:W-:Y:S05]  /*1b880*/  WARPSYNC.COLLECTIVE R45, `(.L_x_2431) ;  /* 0x000000002d087348 */ /* 0x01ffea0003c00000 */
[----:B------:R0:W0:Y:S02]  /*1b890*/  SHFL.DOWN P3, R46, R44, R42, R41 ;  /* 0x0800002a2c2e7389 */ /* 0x0000240000060029 */
[----:B01234-:R-:W-:Y:S05]  /*1b8a0*/  ENDCOLLECTIVE ;  /* 0x000000000000791b */ /* 0x01ffea0003800000 */
.L_x_2431:
[----:B------:R-:W-:Y:S05]  /*1b8b0*/  BSYNC B0 ;  /* 0x0000000000007941 */ /* 0x000fea0003800000 */
.L_x_2430:
[----:B------:R-:W-:Y:S05]  /*1b8c0*/  BRA `(.L_x_2432) ;  /* 0xffffff7000707947 */ /* 0x000fea000383ffff */
.L_x_1884:
[----:B------:R-:W-:Y:S01]  /*1b8d0*/  BSSY B0, `(.L_x_2433) ;  /* 0x0000007000007945 */ /* 0x000fe20003800000 */
[----:B------:R-:W-:Y:S02]  /*1b8e0*/  IMAD.MOV.U32 R44, RZ, RZ, R69 ;  /* 0x000000ffff2c7224 */ /* 0x000fe400078e0045 */
[----:B------:R-:W-:Y:S02]  /*1b8f0*/  IMAD.MOV.U32 R42, RZ, RZ, 0x4 ;  /* 0x00000004ff2a7424 */ /* 0x000fe400078e00ff */
[----:B------:R-:W-:-:S07]  /*1b900*/  IMAD.MOV.U32 R45, RZ, RZ, -0x1 ;  /* 0xffffffffff2d7424 */ /* 0x000fce00078e00ff */
[----:B01234-:R-:W-:Y:S05]  /*1b910*/  WARPSYNC.COLLECTIVE R45, `(.L_x_2434) ;  /* 0x000000002d087348 */ /* 0x01ffea0003c00000 */
[----:B------:R0:W0:Y:S02]  /*1b920*/  SHFL.DOWN P3, R46, R44, R42, R41 ;  /* 0x0800002a2c2e7389 */ /* 0x0000240000060029 */
[----:B01234-:R-:W-:Y:S05]  /*1b930*/  ENDCOLLECTIVE ;  /* 0x000000000000791b */ /* 0x01ffea0003800000 */
.L_x_2434:
[----:B------:R-:W-:Y:S05]  /*1b940*/  BSYNC B0 ;  /* 0x0000000000007941 */ /* 0x000fea0003800000 */
.L_x_2433:
[----:B------:R-:W-:Y:S01]  /*1b950*/  IMAD.MOV.U32 R66, RZ, RZ, R46 ;  /* 0x000000ffff427224 */ /* 0x000fe200078e002e */
[----:B------:R-:W-:Y:S06]  /*1b960*/  BRA `(.L_x_2435) ;  /* 0xffffff7000847947 */ /* 0x000fec000383ffff */
.L_x_1885:
[----:B------:R-:W-:Y:S01]  /*1b970*/  BSSY B0, `(.L_x_2436) ;  /* 0x0000007000007945 */ /* 0x000fe20003800000 */
[----:B------:R-:W-:Y:S02]  /*1b980*/  IMAD.MOV.U32 R44, RZ, RZ, R63 ;  /* 0x000000ffff2c7224 */ /* 0x000fe400078e003f */
[----:B------:R-:W-:Y:S02]  /*1b990*/  IMAD.MOV.U32 R42, RZ, RZ, 0x4 ;  /* 0x00000004ff2a7424 */ /* 0x000fe400078e00ff */
[----:B------:R-:W-:-:S07]  /*1b9a0*/  IMAD.MOV.U32 R45, RZ, RZ, -0x1 ;  /* 0xffffffffff2d7424 */ /* 0x000fce00078e00ff */
[----:B01234-:R-:W-:Y:S05]  /*1b9b0*/  WARPSYNC.COLLECTIVE R45, `(.L_x_2437) ;  /* 0x000000002d087348 */ /* 0x01ffea0003c00000 */
[----:B------:R0:W0:Y:S02]  /*1b9c0*/  SHFL.DOWN P3, R46, R44, R42, R41 ;  /* 0x0800002a2c2e7389 */ /* 0x0000240000060029 */
[----:B01234-:R-:W-:Y:S05]  /*1b9d0*/  ENDCOLLECTIVE ;  /* 0x000000000000791b */ /* 0x01ffea0003800000 */
.L_x_2437:
[----:B------:R-:W-:Y:S05]  /*1b9e0*/  BSYNC B0 ;  /* 0x0000000000007941 */ /* 0x000fea0003800000 */
.L_x_2436:
[----:B------:R-:W-:Y:S05]  /*1b9f0*/  BRA `(.L_x_2438) ;  /* 0xffffff7000687947 */ /* 0x000fea000383ffff */
.L_x_1886:
[----:B------:R-:W-:Y:S01]  /*1ba00*/  BSSY B0, `(.L_x_2439) ;  /* 0x0000007000007945 */ /* 0x000fe20003800000 */
[----:B------:R-:W-:Y:S02]  /*1ba10*/  IMAD.MOV.U32 R44, RZ, RZ, R31 ;  /* 0x000000ffff2c7224 */ /* 0x000fe400078e001f */
[----:B------:R-:W-:Y:S02]  /*1ba20*/  IMAD.MOV.U32 R42, RZ, RZ, 0x4 ;  /* 0x00000004ff2a7424 */ /* 0x000fe400078e00ff */
[----:B------:R-:W-:-:S07]  /*1ba30*/  IMAD.MOV.U32 R45, RZ, RZ, -0x1 ;  /* 0xffffffffff2d7424 */ /* 0x000fce00078e00ff */
[----:B01234-:R-:W-:Y:S05]  /*1ba40*/  WARPSYNC.COLLECTIVE R45, `(.L_x_2440) ;  /* 0x000000002d087348 */ /* 0x01ffea0003c00000 */
[----:B------:R0:W0:Y:S02]  /*1ba50*/  SHFL.DOWN P3, R46, R44, R42, R41 ;  /* 0x0800002a2c2e7389 */ /* 0x0000240000060029 */
[----:B01234-:R-:W-:Y:S05]  /*1ba60*/  ENDCOLLECTIVE ;  /* 0x000000000000791b */ /* 0x01ffea0003800000 */
.L_x_2440:
[----:B------:R-:W-:Y:S05]  /*1ba70*/  BSYNC B0 ;  /* 0x0000000000007941 */ /* 0x000fea0003800000 */
.L_x_2439:
[----:B------:R-:W-:Y:S05]  /*1ba80*/  BRA `(.L_x_2441) ;  /* 0xffffff70004c7947 */ /* 0x000fea000383ffff */
.L_x_1887:
[----:B------:R-:W-:Y:S01]  /*1ba90*/  BSSY B0, `(.L_x_2442) ;  /* 0x0000007000007945 */ /* 0x000fe20003800000 */
[----:B------:R-:W-:Y:S02]  /*1baa0*/  IMAD.MOV.U32 R44, RZ, RZ, R62 ;  /* 0x000000ffff2c7224 */ /* 0x000fe400078e003e */
[----:B------:R-:W-:Y:S02]  /*1bab0*/  IMAD.MOV.U32 R42, RZ, RZ, 0x4 ;  /* 0x00000004ff2a7424 */ /* 0x000fe400078e00ff */
[----:B------:R-:W-:-:S07]  /*1bac0*/  IMAD.MOV.U32 R45, RZ, RZ, -0x1 ;  /* 0xffffffffff2d7424 */ /* 0x000fce00078e00ff */
[----:B01234-:R-:W-:Y:S05]  /*1bad0*/  WARPSYNC.COLLECTIVE R45, `(.L_x_2443) ;  /* 0x000000002d087348 */ /* 0x01ffea0003c00000 */
[----:B------:R0:W0:Y:S02]  /*1bae0*/  SHFL.DOWN P3, R46, R44, R42, R41 ;  /* 0x0800002a2c2e7389 */ /* 0x0000240000060029 */
[----:B01234-:R-:W-:Y:S05]  /*1baf0*/  ENDCOLLECTIVE ;  /* 0x000000000000791b */ /* 0x01ffea0003800000 */
.L_x_2443:
[----:B------:R-:W-:Y:S05]  /*1bb00*/  BSYNC B0 ;  /* 0x0000000000007941 */ /* 0x000fea0003800000 */
.L_x_2442:
[----:B------:R-:W-:Y:S05]  /*1bb10*/  BRA `(.L_x_2444) ;  /* 0xffffff7000307947 */ /* 0x000fea000383ffff */
.L_x_1888:
[----:B------:R-:W-:Y:S01]  /*1bb20*/  BSSY B0, `(.L_x_2445) ;  /* 0x0000007000007945 */ /* 0x000fe20003800000 */
[----:B------:R-:W-:Y:S02]  /*1bb30*/  IMAD.MOV.U32 R44, RZ, RZ, R24 ;  /* 0x000000ffff2c7224 */ /* 0x000fe400078e0018 */
[----:B------:R-:W-:Y:S02]  /*1bb40*/  IMAD.MOV.U32 R42, RZ, RZ, 0x4 ;  /* 0x00000004ff2a7424 */ /* 0x000fe400078e00ff */
[----:B------:R-:W-:-:S07]  /*1bb50*/  IMAD.MOV.U32 R45, RZ, RZ, -0x1 ;  /* 0xffffffffff2d7424 */ /* 0x000fce00078e00ff */
[----:B01234-:R-:W-:Y:S05]  /*1bb60*/  WARPSYNC.COLLECTIVE R45, `(.L_x_2446) ;  /* 0x000000002d087348 */ /* 0x01ffea0003c00000 */
[----:B------:R0:W0:Y:S02]  /*1bb70*/  SHFL.DOWN P3, R46, R44, R42, R41 ;  /* 0x0800002a2c2e7389 */ /* 0x0000240000060029 */
[----:B01234-:R-:W-:Y:S05]  /*1bb80*/  ENDCOLLECTIVE ;  /* 0x000000000000791b */ /* 0x01ffea0003800000 */
.L_x_2446:
[----:B------:R-:W-:Y:S05]  /*1bb90*/  BSYNC B0 ;  /* 0x0000000000007941 */ /* 0x000fea0003800000 */
.L_x_2445:
[----:B------:R-:W-:Y:S02]  /*1bba0*/  IMAD.MOV.U32 R44, RZ, RZ, R25 ;  /* 0x000000ffff2c7224 */ /* 0x000fe400078e0019 */
[----:B------:R-:W-:Y:S02]  /*1bbb0*/  IMAD.MOV.U32 R42, RZ, RZ, 0x4 ;  /* 0x00000004ff2a7424 */ /* 0x000fe400078e00ff */
[----:B------:R-:W-:Y:S02]  /*1bbc0*/  IMAD.MOV.U32 R45, RZ, RZ, -0x1 ;  /* 0xffffffffff2d7424 */ /* 0x000fe400078e00ff */
[----:B------:R-:W-:-:S07]  /*1bbd0*/  IMAD.MOV.U32 R28, RZ, RZ, R46 ;  /* 0x000000ffff1c7224 */ /* 0x000fce00078e002e */
[----:B------:R-:W-:Y:S05]  /*1bbe0*/  WARPSYNC.COLLECTIVE R45, `(.L_x_2447) ;  /* 0x000000002d087348 */ /* 0x000fea0003c00000 */
[----:B------:R0:W1:Y:S02]  /*1bbf0*/  SHFL.DOWN P3, R46, R44, R42, R41 ;  /* 0x0800002a2c2e7389 */ /* 0x0000640000060029 */
[----:B01----:R-:W-:Y:S05]  /*1bc00*/  ENDCOLLECTIVE ;  /* 0x000000000000791b */ /* 0x003fea0003800000 */
.L_x_2447:
[----:B------:R-:W-:Y:S02]  /*1bc10*/  IMAD.MOV.U32 R44, RZ, RZ, R26 ;  /* 0x000000ffff2c7224 */ /* 0x000fe400078e001a */
[----:B------:R-:W-:-:S07]  /*1bc20*/  IMAD.MOV.U32 R29, RZ, RZ, R46 ;  /* 0x000000ffff1d7224 */ /* 0x000fce00078e002e */
[----:B------:R-:W-:Y:S05]  /*1bc30*/  WARPSYNC.COLLECTIVE R45, `(.L_x_2448) ;  /* 0x000000002d087348 */ /* 0x000fea0003c00000 */
[----:B------:R0:W1:Y:S02]  /*1bc40*/  SHFL.DOWN P3, R46, R44, R42, R41 ;  /* 0x0800002a2c2e7389 */ /* 0x0000640000060029 */
[----:B01----:R-:W-:Y:S05]  /*1bc50*/  ENDCOLLECTIVE ;  /* 0x000000000000791b */ /* 0x003fea0003800000 */
.L_x_2448:
[----:B------:R-:W-:Y:S02]  /*1bc60*/  IMAD.MOV.U32 R44, RZ, RZ, R27 ;  /* 0x000000ffff2c7224 */ /* 0x000fe400078e001b */
[----:B------:R-:W-:-:S07]  /*1bc70*/  IMAD.MOV.U32 R70, RZ, RZ, R46 ;  /* 0x000000ffff467224 */ /* 0x000fce00078e002e */
[----:B------:R-:W-:Y:S05]  /*1bc80*/  WARPSYNC.COLLECTIVE R45, `(.L_x_2449) ;  /* 0x000000002d087348 */ /* 0x000fea0003c00000 */
[----:B------:R0:W1:Y:S02]  /*1bc90*/  SHFL.DOWN P3, R46, R44, R42, R41 ;  /* 0x0800002a2c2e7389 */ /* 0x0000640000060029 */
[----:B01----:R-:W-:Y:S05]  /*1bca0*/  ENDCOLLECTIVE ;  /* 0x000000000000791b */ /* 0x003fea0003800000 */
.L_x_2449:
[----:B------:R-:W-:Y:S02]  /*1bcb0*/  IMAD.MOV.U32 R44, RZ, RZ, R67 ;  /* 0x000000ffff2c7224 */ /* 0x000fe400078e0043 */
[----:B------:R-:W-:-:S07]  /*1bcc0*/  IMAD.MOV.U32 R71, RZ, RZ, R46 ;  /* 0x000000ffff477224 */ /* 0x000fce00078e002e */
[----:B------:R-:W-:Y:S05]  /*1bcd0*/  WARPSYNC.COLLECTIVE R45, `(.L_x_2450) ;  /* 0x000000002d087348 */ /* 0x000fea0003c00000 */
[----:B------:R0:W1:Y:S02]  /*1bce0*/  SHFL.DOWN P3, R46, R44, R42, R41 ;  /* 0x0800002a2c2e7389 */ /* 0x0000640000060029 */
[----:B01----:R-:W-:Y:S05]  /*1bcf0*/  ENDCOLLECTIVE ;  /* 0x000000000000791b */ /* 0x003fea0003800000 */
.L_x_2450:
[----:B------:R-:W-:Y:S01]  /*1bd00*/  IMAD.MOV.U32 R68, RZ, RZ, R46 ;  /* 0x000000ffff447224 */ /* 0x000fe200078e002e */
[----:B------:R-:W-:Y:S06]  /*1bd10*/  BRA `(.L_x_2451) ;  /* 0xffffff6c00cc7947 */ /* 0x000fec000383ffff */
.L_x_1889:
[----:B------:R-:W-:Y:S01]  /*1bd20*/  BSSY B0, `(.L_x_2452) ;  /* 0x0000007000007945 */ /* 0x000fe20003800000 */
[----:B------:R-:W-:Y:S02]  /*1bd30*/  IMAD.MOV.U32 R44, RZ, RZ, R47 ;  /* 0x000000ffff2c7224 */ /* 0x000fe400078e002f */
[----:B------:R-:W-:Y:S02]  /*1bd40*/  IMAD.MOV.U32 R42, RZ, RZ, 0x4 ;  /* 0x00000004ff2a7424 */ /* 0x000fe400078e00ff */
[----:B------:R-:W-:-:S07]  /*1bd50*/  IMAD.MOV.U32 R45, RZ, RZ, -0x1 ;  /* 0xffffffffff2d7424 */ /* 0x000fce00078e00ff */
[----:B01234-:R-:W-:Y:S05]  /*1bd60*/  WARPSYNC.COLLECTIVE R45, `(.L_x_2453) ;  /* 0x000000002d087348 */ /* 0x01ffea0003c00000 */
[----:B------:R0:W0:Y:S02]  /*1bd70*/  SHFL.DOWN P3, R46, R44, R42, R41 ;  /* 0x0800002a2c2e7389 */ /* 0x0000240000060029 */
[----:B01234-:R-:W-:Y:S05]  /*1bd80*/  ENDCOLLECTIVE ;  /* 0x000000000000791b */ /* 0x01ffea0003800000 */
.L_x_2453:
[----:B------:R-:W-:Y:S05]  /*1bd90*/  BSYNC B0 ;  /* 0x0000000000007941 */ /* 0x000fea0003800000 */
.L_x_2452:
[----:B------:R-:W-:Y:S05]  /*1bda0*/  BRA `(.L_x_2454) ;  /* 0xffffff6c00b87947 */ /* 0x000fea000383ffff */
.L_x_1890:
[----:B------:R-:W-:Y:S01]  /*1bdb0*/  BSSY B0, `(.L_x_2455) ;  /* 0x0000007000007945 */ /* 0x000fe20003800000 */
[----:B------:R-:W-:Y:S02]  /*1bdc0*/  IMAD.MOV.U32 R44, RZ, RZ, R65 ;  /* 0x000000ffff2c7224 */ /* 0x000fe400078e0041 */
[----:B------:R-:W-:Y:S02]  /*1bdd0*/  IMAD.MOV.U32 R42, RZ, RZ, 0x4 ;  /* 0x00000004ff2a7424 */ /* 0x000fe400078e00ff */
[----:B------:R-:W-:-:S07]  /*1bde0*/  IMAD.MOV.U32 R45, RZ, RZ, -0x1 ;  /* 0xffffffffff2d7424 */ /* 0x000fce00078e00ff */
[----:B01234-:R-:W-:Y:S05]  /*1bdf0*/  WARPSYNC.COLLECTIVE R45, `(.L_x_2456) ;  /* 0x000000002d087348 */ /* 0x01ffea0003c00000 */
[----:B------:R0:W0:Y:S02]  /*1be00*/  SHFL.DOWN P3, R46, R44, R42, R41 ;  /* 0x0800002a2c2e7389 */ /* 0x0000240000060029 */
[----:B01234-:R-:W-:Y:S05]  /*1be10*/  ENDCOLLECTIVE ;  /* 0x000000000000791b */ /* 0x01ffea0003800000 */
.L_x_2456:
[----:B------:R-:W-:Y:S05]  /*1be20*/  BSYNC B0 ;  /* 0x0000000000007941 */ /* 0x000fea0003800000 */
.L_x_2455:
[----:B------:R-:W-:Y:S05]  /*1be30*/  BRA `(.L_x_2457) ;  /* 0xffffff6c009c7947 */ /* 0x000fea000383ffff */
.L_x_1891:
[----:B------:R-:W-:Y:S01]  /*1be40*/  BSSY B0, `(.L_x_2458) ;  /* 0x0000007000007945 */ /* 0x000fe20003800000 */
[----:B------:R-:W-:Y:S02]  /*1be50*/  IMAD.MOV.U32 R44, RZ, RZ, R64 ;  /* 0x000000ffff2c7224 */ /* 0x000fe400078e0040 */
[----:B------:R-:W-:Y:S02]  /*1be60*/  IMAD.MOV.U32 R42, RZ, RZ, 0x4 ;  /* 0x00000004ff2a7424 */ /* 0x000fe400078e00ff */
[----:B------:R-:W-:-:S07]  /*1be70*/  IMAD.MOV.U32 R45, RZ, RZ, -0x1 ;  /* 0xffffffffff2d7424 */ /* 0x000fce00078e00ff */
[----:B01234-:R-:W-:Y:S05]  /*1be80*/  WARPSYNC.COLLECTIVE R45, `(.L_x_2459) ;  /* 0x000000002d087348 */ /* 0x01ffea0003c00000 */
[----:B------:R0:W0:Y:S02]  /*1be90*/  SHFL.DOWN P3, R46, R44, R42, R41 ;  /* 0x0800002a2c2e7389 */ /* 0x0000240000060029 */
[----:B01234-:R-:W-:Y:S05]  /*1bea0*/  ENDCOLLECTIVE ;  /* 0x000000000000791b */ /* 0x01ffea0003800000 */
.L_x_2459:
[----:B------:R-:W-:Y:S05]  /*1beb0*/  BSYNC B0 ;  /* 0x0000000000007941 */ /* 0x000fea0003800000 */
.L_x_2458:
[----:B------:R-:W-:Y:S05]  /*1bec0*/  BRA `(.L_x_2460) ;  /* 0xffffff6c00807947 */ /* 0x000fea000383ffff */
.L_x_1894:
[----:B------:R-:W-:Y:S01]  /*1bed0*/  BSSY B0, `(.L_x_2461) ;  /* 0x0000007000007945 */ /* 0x000fe20003800000 */
[----:B------:R-:W-:Y:S02]  /*1bee0*/  IMAD.MOV.U32 R44, RZ, RZ, R69 ;  /* 0x000000ffff2c7224 */ /* 0x000fe400078e0045 */
[----:B------:R-:W-:Y:S02]  /*1bef0*/  IMAD.MOV.U32 R42, RZ, RZ, 0x8 ;  /* 0x00000008ff2a7424 */ /* 0x000fe400078e00ff */
[----:B------:R-:W-:-:S07]  /*1bf00*/  IMAD.MOV.U32 R45, RZ, RZ, -0x1 ;  /* 0xffffffffff2d7424 */ /* 0x000fce00078e00ff */
[----:B01234-:R-:W-:Y:S05]  /*1bf10*/  WARPSYNC.COLLECTIVE R45, `(.L_x_2462) ;  /* 0x000000002d087348 */ /* 0x01ffea0003c00000 */
[----:B------:R0:W0:Y:S02]  /*1bf20*/  SHFL.DOWN P3, R46, R44, R42, R41 ;  /* 0x0800002a2c2e7389 */ /* 0x0000240000060029 */
[----:B01234-:R-:W-:Y:S05]  /*1bf30*/  ENDCOLLECTIVE ;  /* 0x000000000000791b */ /* 0x01ffea0003800000 */
.L_x_2462:
[----:B------:R-:W-:Y:S05]  /*1bf40*/  BSYNC B0 ;  /* 0x0000000000007941 */ /* 0x000fea0003800000 */
.L_x_2461:
[----:B------:R-:W-:Y:S01]  /*1bf50*/  IMAD.MOV.U32 R66, RZ, RZ, R46 ;  /* 0x000000ffff427224 */ /* 0x000fe200078e002e */
[----:B------:R-:W-:Y:S06]  /*1bf60*/  BRA `(.L_x_2463) ;  /* 0xffffff6c00947947 */ /* 0x000fec000383ffff */
.L_x_1895:
[----:B------:R-:W-:Y:S01]  /*1bf70*/  BSSY B0, `(.L_x_2464) ;  /* 0x0000007000007945 */ /* 0x000fe20003800000 */
[----:B------:R-:W-:Y:S02]  /*1bf80*/  IMAD.MOV.U32 R44, RZ, RZ, R63 ;  /* 0x000000ffff2c7224 */ /* 0x000fe400078e003f */
[----:B------:R-:W-:Y:S02]  /*1bf90*/  IMAD.MOV.U32 R42, RZ, RZ, 0x8 ;  /* 0x00000008ff2a7424 */ /* 0x000fe400078e00ff */
[----:B------:R-:W-:-:S07]  /*1bfa0*/  IMAD.MOV.U32 R45, RZ, RZ, -0x1 ;  /* 0xffffffffff2d7424 */ /* 0x000fce00078e00ff */
[----:B01234-:R-:W-:Y:S05]  /*1bfb0*/  WARPSYNC.COLLECTIVE R45, `(.L_x_2465) ;  /* 0x000000002d087348 */ /* 0x01ffea0003c00000 */
[----:B------:R0:W0:Y:S02]  /*1bfc0*/  SHFL.DOWN P3, R46, R44, R42, R41 ;  /* 0x0800002a2c2e7389 */ /* 0x0000240000060029 */
[----:B01234-:R-:W-:Y:S05]  /*1bfd0*/  ENDCOLLECTIVE ;  /* 0x000000000000791b */ /* 0x01ffea0003800000 */
.L_x_2465:
[----:B------:R-:W-:Y:S05]  /*1bfe0*/  BSYNC B0 ;  /* 0x0000000000007941 */ /* 0x000fea0003800000 */
.L_x_2464:
[----:B------:R-:W-:Y:S05]  /*1bff0*/  BRA `(.L_x_2466) ;  /* 0xffffff6c00787947 */ /* 0x000fea000383ffff */
.L_x_1896:
[----:B------:R-:W-:Y:S01]  /*1c000*/  BSSY B0, `(.L_x_2467) ;  /* 0x0000007000007945 */ /* 0x000fe20003800000 */
[----:B------:R-:W-:Y:S02]  /*1c010*/  IMAD.MOV.U32 R44, RZ, RZ, R31 ;  /* 0x000000ffff2c7224 */ /* 0x000fe400078e001f */
[----:B------:R-:W-:Y:S02]  /*1c020*/  IMAD.MOV.U32 R42, RZ, RZ, 0x8 ;  /* 0x00000008ff2a7424 */ /* 0x000fe400078e00ff */
[----:B------:R-:W-:-:S07]  /*1c030*/  IMAD.MOV.U32 R45, RZ, RZ, -0x1 ;  /* 0xffffffffff2d7424 */ /* 0x000fce00078e00ff */
[----:B01234-:R-:W-:Y:S05]  /*1c040*/  WARPSYNC.COLLECTIVE R45, `(.L_x_2468) ;  /* 0x000000002d087348 */ /* 0x01ffea0003c00000 */
[----:B------:R0:W0:Y:S02]  /*1c050*/  SHFL.DOWN P3, R46, R44, R42, R41 ;  /* 0x0800002a2c2e7389 */ /* 0x0000240000060029 */
[----:B01234-:R-:W-:Y:S05]  /*1c060*/  ENDCOLLECTIVE ;  /* 0x000000000000791b */ /* 0x01ffea0003800000 */
.L_x_2468:
[----:B------:R-:W-:Y:S05]  /*1c070*/  BSYNC B0 ;  /* 0x0000000000007941 */ /* 0x000fea0003800000 */
.L_x_2467:
[----:B------:R-:W-:Y:S05]  /*1c080*/  BRA `(.L_x_2469) ;  /* 0xffffff6c005c7947 */ /* 0x000fea000383ffff */
.L_x_1897:
[----:B------:R-:W-:Y:S01]  /*1c090*/  BSSY B0, `(.L_x_2470) ;  /* 0x0000007000007945 */ /* 0x000fe20003800000 */
[----:B------:R-:W-:Y:S02]  /*1c0a0*/  IMAD.MOV.U32 R44, RZ, RZ, R62 ;  /* 0x000000ffff2c7224 */ /* 0x000fe400078e003e */
[----:B------:R-:W-:Y:S02]  /*1c0b0*/  IMAD.MOV.U32 R42, RZ, RZ, 0x8 ;  /* 0x00000008ff2a7424 */ /* 0x000fe400078e00ff */
[----:B------:R-:W-:-:S07]  /*1c0c0*/  IMAD.MOV.U32 R45, RZ, RZ, -0x1 ;  /* 0xffffffffff2d7424 */ /* 0x000fce00078e00ff */
[----:B01234-:R-:W-:Y:S05]  /*1c0d0*/  WARPSYNC.COLLECTIVE R45, `(.L_x_2471) ;  /* 0x000000002d087348 */ /* 0x01ffea0003c00000 */
[----:B------:R0:W0:Y:S02]  /*1c0e0*/  SHFL.DOWN P3, R46, R44, R42, R41 ;  /* 0x0800002a2c2e7389 */ /* 0x0000240000060029 */
[----:B01234-:R-:W-:Y:S05]  /*1c0f0*/  ENDCOLLECTIVE ;  /* 0x000000000000791b */ /* 0x01ffea0003800000 */
.L_x_2471:
[----:B------:R-:W-:Y:S05]  /*1c100*/  BSYNC B0 ;  /* 0x0000000000007941 */ /* 0x000fea0003800000 */
.L_x_2470:
[----:B------:R-:W-:Y:S05]  /*1c110*/  BRA `(.L_x_2472) ;  /* 0xffffff6c00407947 */ /* 0x000fea000383ffff */
.L_x_1898:
[----:B------:R-:W-:Y:S01]  /*1c120*/  BSSY B0, `(.L_x_2473) ;  /* 0x0000007000007945 */ /* 0x000fe20003800000 */
[----:B------:R-:W-:Y:S02]  /*1c130*/  IMAD.MOV.U32 R44, RZ, RZ, R24 ;  /* 0x000000ffff2c7224 */ /* 0x000fe400078e0018 */
[----:B------:R-:W-:Y:S02]  /*1c140*/  IMAD.MOV.U32 R42, RZ, RZ, 0x8 ;  /* 0x00000008ff2a7424 */ /* 0x000fe400078e00ff */
[----:B------:R-:W-:-:S07]  /*1c150*/  IMAD.MOV.U32 R45, RZ, RZ, -0x1 ;  /* 0xffffffffff2d7424 */ /* 0x000fce00078e00ff */
[----:B01234-:R-:W-:Y:S05]  /*1c160*/  WARPSYNC.COLLECTIVE R45, `(.L_x_2474) ;  /* 0x000000002d087348 */ /* 0x01ffea0003c00000 */
[----:B------:R0:W0:Y:S02]  /*1c170*/  SHFL.DOWN P3, R46, R44, R42, R41 ;  /* 0x0800002a2c2e7389 */ /* 0x0000240000060029 */
[----:B01234-:R-:W-:Y:S05]  /*1c180*/  ENDCOLLECTIVE ;  /* 0x000000000000791b */ /* 0x01ffea0003800000 */
.L_x_2474:
[----:B------:R-:W-:Y:S05]  /*1c190*/  BSYNC B0 ;  /* 0x0000000000007941 */ /* 0x000fea0003800000 */
.L_x_2473:
[----:B------:R-:W-:Y:S02]  /*1c1a0*/  IMAD.MOV.U32 R44, RZ, RZ, R25 ;  /* 0x000000ffff2c7224 */ /* 0x000fe400078e0019 */
[----:B------:R-:W-:Y:S02]  /*1c1b0*/  IMAD.MOV.U32 R42, RZ, RZ, 0x8 ;  /* 0x00000008ff2a7424 */ /* 0x000fe400078e00ff */
[----:B------:R-:W-:Y:S02]  /*1c1c0*/  IMAD.MOV.U32 R45, RZ, RZ, -0x1 ;  /* 0xffffffffff2d7424 */ /* 0x000fe400078e00ff */
[----:B------:R-:W-:-:S07]  /*1c1d0*/  IMAD.MOV.U32 R28, RZ, RZ, R46 ;  /* 0x000000ffff1c7224 */ /* 0x000fce00078e002e */
[----:B------:R-:W-:Y:S05]  /*1c1e0*/  WARPSYNC.COLLECTIVE R45, `(.L_x_2475) ;  /* 0x000000002d087348 */ /* 0x000fea0003c00000 */
[----:B------:R0:W1:Y:S02]  /*1c1f0*/  SHFL.DOWN P3, R46, R44, R42, R41 ;  /* 0x0800002a2c2e7389 */ /* 0x0000640000060029 */
[----:B01----:R-:W-:Y:S05]  /*1c200*/  ENDCOLLECTIVE ;  /* 0x000000000000791b */ /* 0x003fea0003800000 */
.L_x_2475:
[----:B------:R-:W-:Y:S02]  /*1c210*/  IMAD.MOV.U32 R44, RZ, RZ, R26 ;  /* 0x000000ffff2c7224 */ /* 0x000fe400078e001a */
[----:B------:R-:W-:-:S07]  /*1c220*/  IMAD.MOV.U32 R29, RZ, RZ, R46 ;  /* 0x000000ffff1d7224 */ /* 0x000fce00078e002e */
[----:B------:R-:W-:Y:S05]  /*1c230*/  WARPSYNC.COLLECTIVE R45, `(.L_x_2476) ;  /* 0x000000002d087348 */ /* 0x000fea0003c00000 */
[----:B------:R0:W1:Y:S02]  /*1c240*/  SHFL.DOWN P3, R46, R44, R42, R41 ;  /* 0x0800002a2c2e7389 */ /* 0x0000640000060029 */
[----:B01----:R-:W-:Y:S05]  /*1c250*/  ENDCOLLECTIVE ;  /* 0x000000000000791b */ /* 0x003fea0003800000 */
.L_x_2476:
[----:B------:R-:W-:Y:S02]  /*1c260*/  IMAD.MOV.U32 R44, RZ, RZ, R27 ;  /* 0x000000ffff2c7224 */ /* 0x000fe400078e001b */
[----:B------:R-:W-:-:S07]  /*1c270*/  IMAD.MOV.U32 R68, RZ, RZ, R46 ;  /* 0x000000ffff447224 */ /* 0x000fce00078e002e */
[----:B------:R-:W-:Y:S05]  /*1c280*/  WARPSYNC.COLLECTIVE R45, `(.L_x_2477) ;  /* 0x000000002d087348 */ /* 0x000fea0003c00000 */
[----:B------:R0:W1:Y:S02]  /*1c290*/  SHFL.DOWN P3, R46, R44, R42, R41 ;  /* 0x0800002a2c2e7389 */ /* 0x0000640000060029 */
[----:B01----:R-:W-:Y:S05]  /*1c2a0*/  ENDCOLLECTIVE ;  /* 0x000000000000791b */ /* 0x003fea0003800000 */
.L_x_2477:
[----:B------:R-:W-:Y:S02]  /*1c2b0*/  IMAD.MOV.U32 R44, RZ, RZ, R67 ;  /* 0x000000ffff2c7224 */ /* 0x000fe400078e0043 */
[----:B------:R-:W-:-:S07]  /*1c2c0*/  IMAD.MOV.U32 R71, RZ, RZ, R46 ;  /* 0x000000ffff477224 */ /* 0x000fce00078e002e */
[----:B------:R-:W-:Y:S05]  /*1c2d0*/  WARPSYNC.COLLECTIVE R45, `(.L_x_2478) ;  /* 0x000000002d087348 */ /* 0x000fea0003c00000 */
[----:B------:R0:W1:Y:S02]  /*1c2e0*/  SHFL.DOWN P3, R46, R44, R42, R41 ;  /* 0x0800002a2c2e7389 */ /* 0x0000640000060029 */
[----:B01----:R-:W-:Y:S05]  /*1c2f0*/  ENDCOLLECTIVE ;  /* 0x000000000000791b */ /* 0x003fea0003800000 */
.L_x_2478:
[----:B------:R-:W-:Y:S01]  /*1c300*/  IMAD.MOV.U32 R70, RZ, RZ, R46 ;  /* 0x000000ffff467224 */ /* 0x000fe200078e002e */
[----:B------:R-:W-:Y:S06]  /*1c310*/  BRA `(.L_x_2479) ;  /* 0xffffff6800dc7947 */ /* 0x000fec000383ffff */
.L_x_1899:
[----:B------:R-:W-:Y:S01]  /*1c320*/  BSSY B0, `(.L_x_2480) ;  /* 0x0000007000007945 */ /* 0x000fe20003800000 */
[----:B------:R-:W-:Y:S02]  /*1c330*/  IMAD.MOV.U32 R44, RZ, RZ, R47 ;  /* 0x000000ffff2c7224 */ /* 0x000fe400078e002f */
[----:B------:R-:W-:Y:S02]  /*1c340*/  IMAD.MOV.U32 R42, RZ, RZ, 0x8 ;  /* 0x00000008ff2a7424 */ /* 0x000fe400078e00ff */
[----:B------:R-:W-:-:S07]  /*1c350*/  IMAD.MOV.U32 R45, RZ, RZ, -0x1 ;  /* 0xffffffffff2d7424 */ /* 0x000fce00078e00ff */
[----:B01234-:R-:W-:Y:S05]  /*1c360*/  WARPSYNC.COLLECTIVE R45, `(.L_x_2481) ;  /* 0x000000002d087348 */ /* 0x01ffea0003c00000 */
[----:B------:R0:W0:Y:S02]  /*1c370*/  SHFL.DOWN P3, R46, R44, R42, R41 ;  /* 0x0800002a2c2e7389 */ /* 0x0000240000060029 */
[----:B01234-:R-:W-:Y:S05]  /*1c380*/  ENDCOLLECTIVE ;  /* 0x000000000000791b */ /* 0x01ffea0003800000 */
.L_x_2481:
[----:B------:R-:W-:Y:S05]  /*1c390*/  BSYNC B0 ;  /* 0x0000000000007941 */ /* 0x000fea0003800000 */
.L_x_2480:
[----:B------:R-:W-:Y:S05]  /*1c3a0*/  BRA `(.L_x_2482) ;  /* 0xffffff6800c87947 */ /* 0x000fea000383ffff */
.L_x_1900:
[----:B------:R-:W-:Y:S01]  /*1c3b0*/  BSSY B0, `(.L_x_2483) ;  /* 0x0000007000007945 */ /* 0x000fe20003800000 */
[----:B------:R-:W-:Y:S02]  /*1c3c0*/  IMAD.MOV.U32 R44, RZ, RZ, R65 ;  /* 0x000000ffff2c7224 */ /* 0x000fe400078e0041 */
[----:B------:R-:W-:Y:S02]  /*1c3d0*/  IMAD.MOV.U32 R42, RZ, RZ, 0x8 ;  /* 0x00000008ff2a7424 */ /* 0x000fe400078e00ff */
[----:B------:R-:W-:-:S07]  /*1c3e0*/  IMAD.MOV.U32 R45, RZ, RZ, -0x1 ;  /* 0xffffffffff2d7424 */ /* 0x000fce00078e00ff */
[----:B01234-:R-:W-:Y:S05]  /*1c3f0*/  WARPSYNC.COLLECTIVE R45, `(.L_x_2484) ;  /* 0x000000002d087348 */ /* 0x01ffea0003c00000 */
[----:B------:R0:W0:Y:S02]  /*1c400*/  SHFL.DOWN P3, R46, R44, R42, R41 ;  /* 0x0800002a2c2e7389 */ /* 0x0000240000060029 */
[----:B01234-:R-:W-:Y:S05]  /*1c410*/  ENDCOLLECTIVE ;  /* 0x000000000000791b */ /* 0x01ffea0003800000 */
.L_x_2484:
[----:B------:R-:W-:Y:S05]  /*1c420*/  BSYNC B0 ;  /* 0x0000000000007941 */ /* 0x000fea0003800000 */
.L_x_2483:
[----:B------:R-:W-:Y:S05]  /*1c430*/  BRA `(.L_x_2485) ;  /* 0xffffff6800ac7947 */ /* 0x000fea000383ffff */
.L_x_1901:
[----:B------:R-:W-:Y:S01]  /*1c440*/  BSSY B0, `(.L_x_2486) ;  /* 0x0000007000007945 */ /* 0x000fe20003800000 */
[----:B------:R-:W-:Y:S02]  /*1c450*/  IMAD.MOV.U32 R44, RZ, RZ, R64 ;  /* 0x000000ffff2c7224 */ /* 0x000fe400078e0040 */
[----:B------:R-:W-:Y:S02]  /*1c460*/  IMAD.MOV.U32 R42, RZ, RZ, 0x8 ;  /* 0x00000008ff2a7424 */ /* 0x000fe400078e00ff */
[----:B------:R-:W-:-:S07]  /*1c470*/  IMAD.MOV.U32 R45, RZ, RZ, -0x1 ;  /* 0xffffffffff2d7424 */ /* 0x000fce00078e00ff */
[----:B01234-:R-:W-:Y:S05]  /*1c480*/  WARPSYNC.COLLECTIVE R45, `(.L_x_2487) ;  /* 0x000000002d087348 */ /* 0x01ffea0003c00000 */
[----:B------:R0:W0:Y:S02]  /*1c490*/  SHFL.DOWN P3, R46, R44, R42, R41 ;  /* 0x0800002a2c2e7389 */ /* 0x0000240000060029 */
[----:B01234-:R-:W-:Y:S05]  /*1c4a0*/  ENDCOLLECTIVE ;  /* 0x000000000000791b */ /* 0x01ffea0003800000 */
.L_x_2487:
[----:B------:R-:W-:Y:S05]  /*1c4b0*/  BSYNC B0 ;  /* 0x0000000000007941 */ /* 0x000fea0003800000 */
.L_x_2486:
[----:B------:R-:W-:Y:S05]  /*1c4c0*/  BRA `(.L_x_2488) ;  /* 0xffffff6800907947 */ /* 0x000fea000383ffff */
.L_x_1904:
[----:B------:R-:W-:Y:S01]  /*1c4d0*/  BSSY B0, `(.L_x_2489) ;  /* 0x0000007000007945 */ /* 0x000fe20003800000 */
[----:B------:R-:W-:Y:S02]  /*1c4e0*/  IMAD.MOV.U32 R44, RZ, RZ, R69 ;  /* 0x000000ffff2c7224 */ /* 0x000fe400078e0045 */
[----:B------:R-:W-:Y:S02]  /*1c4f0*/  IMAD.MOV.U32 R42, RZ, RZ, 0x10 ;  /* 0x00000010ff2a7424 */ /* 0x000fe400078e00ff */
[----:B------:R-:W-:-:S07]  /*1c500*/  IMAD.MOV.U32 R45, RZ, RZ, -0x1 ;  /* 0xffffffffff2d7424 */ /* 0x000fce00078e00ff */
[----:B01234-:R-:W-:Y:S05]  /*1c510*/  WARPSYNC.COLLECTIVE R45, `(.L_x_2490) ;  /* 0x000000002d087348 */ /* 0x01ffea0003c00000 */
[----:B------:R0:W0:Y:S02]  /*1c520*/  SHFL.DOWN P3, R46, R44, R42, R41 ;  /* 0x0800002a2c2e7389 */ /* 0x0000240000060029 */
[----:B01234-:R-:W-:Y:S05]  /*1c530*/  ENDCOLLECTIVE ;  /* 0x000000000000791b */ /* 0x01ffea0003800000 */
.L_x_2490:
[----:B------:R-:W-:Y:S05]  /*1c540*/  BSYNC B0 ;  /* 0x0000000000007941 */ /* 0x000fea0003800000 */
.L_x_2489:
[----:B------:R-:W-:Y:S01]  /*1c550*/  IMAD.MOV.U32 R66, RZ, RZ, R46 ;  /* 0x000000ffff427224 */ /* 0x000fe200078e002e */
[----:B------:R-:W-:Y:S06]  /*1c560*/  BRA `(.L_x_2491) ;  /* 0xffffff6800ac7947 */ /* 0x000fec000383ffff */
.L_x_1905:
[----:B------:R-:W-:Y:S01]  /*1c570*/  BSSY B0, `(.L_x_2492) ;  /* 0x0000007000007945 */ /* 0x000fe20003800000 */
[----:B------:R-:W-:Y:S02]  /*1c580*/  IMAD.MOV.U32 R44, RZ, RZ, R63 ;  /* 0x000000ffff2c7224 */ /* 0x000fe400078e003f */
[----:B------:R-:W-:Y:S02]  /*1c590*/  IMAD.MOV.U32 R42, RZ, RZ, 0x10 ;  /* 0x00000010ff2a7424 */ /* 0x000fe400078e00ff */
[----:B------:R-:W-:-:S07]  /*1c5a0*/  IMAD.MOV.U32 R45, RZ, RZ, -0x1 ;  /* 0xffffffffff2d7424 */ /* 0x000fce00078e00ff */
[----:B01234-:R-:W-:Y:S05]  /*1c5b0*/  WARPSYNC.COLLECTIVE R45, `(.L_x_2493) ;  /* 0x000000002d087348 */ /* 0x01ffea0003c00000 */
[----:B------:R0:W0:Y:S02]  /*1c5c0*/  SHFL.DOWN P3, R46, R44, R42, R41 ;  /* 0x0800002a2c2e7389 */ /* 0x0000240000060029 */
[----:B01234-:R-:W-:Y:S05]  /*1c5d0*/  ENDCOLLECTIVE ;  /* 0x000000000000791b */ /* 0x01ffea0003800000 */
.L_x_2493:
[----:B------:R-:W-:Y:S05]  /*1c5e0*/  BSYNC B0 ;  /* 0x0000000000007941 */ /* 0x000fea0003800000 */
.L_x_2492:
[----:B------:R-:W-:Y:S05]  /*1c5f0*/  BRA `(.L_x_2494) ;  /* 0xffffff6800907947 */ /* 0x000fea000383ffff */
.L_x_1906:
[----:B------:R-:W-:Y:S01]  /*1c600*/  BSSY B0, `(.L_x_2495) ;  /* 0x0000007000007945 */ /* 0x000fe20003800000 */
[----:B------:R-:W-:Y:S02]  /*1c610*/  IMAD.MOV.U32 R44, RZ, RZ, R31 ;  /* 0x000000ffff2c7224 */ /* 0x000fe400078e001f */
[----:B------:R-:W-:Y:S02]  /*1c620*/  IMAD.MOV.U32 R42, RZ, RZ, 0x10 ;  /* 0x00000010ff2a7424 */ /* 0x000fe400078e00ff */
[----:B------:R-:W-:-:S07]  /*1c630*/  IMAD.MOV.U32 R45, RZ, RZ, -0x1 ;  /* 0xffffffffff2d7424 */ /* 0x000fce00078e00ff */
[----:B01234-:R-:W-:Y:S05]  /*1c640*/  WARPSYNC.COLLECTIVE R45, `(.L_x_2496) ;  /* 0x000000002d087348 */ /* 0x01ffea0003c00000 */
[----:B------:R0:W0:Y:S02]  /*1c650*/  SHFL.DOWN P3, R46, R44, R42, R41 ;  /* 0x0800002a2c2e7389 */ /* 0x0000240000060029 */
[----:B01234-:R-:W-:Y:S05]  /*1c660*/  ENDCOLLECTIVE ;  /* 0x000000000000791b */ /* 0x01ffea0003800000 */
.L_x_2496:
[----:B------:R-:W-:Y:S05]  /*1c670*/  BSYNC B0 ;  /* 0x0000000000007941 */ /* 0x000fea0003800000 */
.L_x_2495:
[----:B------:R-:W-:Y:S05]  /*1c680*/  BRA `(.L_x_2497) ;  /* 0xffffff6800747947 */ /* 0x000fea000383ffff */
.L_x_1907:
[----:B------:R-:W-:Y:S01]  /*1c690*/  BSSY B0, `(.L_x_2498) ;  /* 0x0000007000007945 */ /* 0x000fe20003800000 */
[----:B------:R-:W-:Y:S02]  /*1c6a0*/  IMAD.MOV.U32 R44, RZ, RZ, R62 ;  /* 0x000000ffff2c7224 */ /* 0x000fe400078e003e */
[----:B------:R-:W-:Y:S02]  /*1c6b0*/  IMAD.MOV.U32 R42, RZ, RZ, 0x10 ;  /* 0x00000010ff2a7424 */ /* 0x000fe400078e00ff */
[----:B------:R-:W-:-:S07]  /*1c6c0*/  IMAD.MOV.U32 R45, RZ, RZ, -0x1 ;  /* 0xffffffffff2d7424 */ /* 0x000fce00078e00ff */
[----:B01234-:R-:W-:Y:S05]  /*1c6d0*/  WARPSYNC.COLLECTIVE R45, `(.L_x_2499) ;  /* 0x000000002d087348 */ /* 0x01ffea0003c00000 */
[----:B------:R0:W0:Y:S02]  /*1c6e0*/  SHFL.DOWN P3, R46, R44, R42, R41 ;  /* 0x0800002a2c2e7389 */ /* 0x0000240000060029 */
[----:B01234-:R-:W-:Y:S05]  /*1c6f0*/  ENDCOLLECTIVE ;  /* 0x000000000000791b */ /* 0x01ffea0003800000 */
.L_x_2499:
[----:B------:R-:W-:Y:S05]  /*1c700*/  BSYNC B0 ;  /* 0x0000000000007941 */ /* 0x000fea0003800000 */
.L_x_2498:
[----:B------:R-:W-:Y:S05]  /*1c710*/  BRA `(.L_x_2500) ;  /* 0xffffff6800587947 */ /* 0x000fea000383ffff */
.L_x_1908:
[----:B------:R-:W-:Y:S01]  /*1c720*/  BSSY B0, `(.L_x_2501) ;  /* 0x0000007000007945 */ /* 0x000fe20003800000 */
[----:B------:R-:W-:Y:S02]  /*1c730*/  IMAD.MOV.U32 R44, RZ, RZ, R24 ;  /* 0x000000ffff2c7224 */ /* 0x000fe400078e0018 */
[----:B------:R-:W-:Y:S02]  /*1c740*/  IMAD.MOV.U32 R42, RZ, RZ, 0x10 ;  /* 0x00000010ff2a7424 */ /* 0x000fe400078e00ff */
[----:B------:R-:W-:-:S07]  /*1c750*/  IMAD.MOV.U32 R45, RZ, RZ, -0x1 ;  /* 0xffffffffff2d7424 */ /* 0x000fce00078e00ff */
[----:B01234-:R-:W-:Y:S05]  /*1c760*/  WARPSYNC.COLLECTIVE R45, `(.L_x_2502) ;  /* 0x000000002d087348 */ /* 0x01ffea0003c00000 */
[----:B------:R0:W0:Y:S02]  /*1c770*/  SHFL.DOWN P3, R46, R44, R42, R41 ;  /* 0x0800002a2c2e7389 */ /* 0x0000240000060029 */
[----:B01234-:R-:W-:Y:S05]  /*1c780*/  ENDCOLLECTIVE ;  /* 0x000000000000791b */ /* 0x01ffea0003800000 */
.L_x_2502:
[----:B------:R-:W-:Y:S05]  /*1c790*/  BSYNC B0 ;  /* 0x0000000000007941 */ /* 0x000fea0003800000 */
.L_x_2501:
[----:B------:R-:W-:Y:S02]  /*1c7a0*/  IMAD.MOV.U32 R44, RZ, RZ, R25 ;  /* 0x000000ffff2c7224 */ /* 0x000fe400078e0019 */
[----:B------:R-:W-:Y:S02]  /*1c7b0*/  IMAD.MOV.U32 R42, RZ, RZ, 0x10 ;  /* 0x00000010ff2a7424 */ /* 0x000fe400078e00ff */
[----:B------:R-:W-:Y:S02]  /*1c7c0*/  IMAD.MOV.U32 R45, RZ, RZ, -0x1 ;  /* 0xffffffffff2d7424 */ /* 0x000fe400078e00ff */
[----:B------:R-:W-:-:S07]  /*1c7d0*/  IMAD.MOV.U32 R28, RZ, RZ, R46 ;  /* 0x000000ffff1c7224 */ /* 0x000fce00078e002e */
[----:B------:R-:W-:Y:S05]  /*1c7e0*/  WARPSYNC.COLLECTIVE R45, `(.L_x_2503) ;  /* 0x000000002d087348 */ /* 0x000fea0003c00000 */
[----:B------:R0:W1:Y:S02]  /*1c7f0*/  SHFL.DOWN P3, R46, R44, R42, R41 ;  /* 0x0800002a2c2e7389 */ /* 0x0000640000060029 */
[----:B01----:R-:W-:Y:S05]  /*1c800*/  ENDCOLLECTIVE ;  /* 0x000000000000791b */ /* 0x003fea0003800000 */
.L_x_2503:
[----:B------:R-:W-:Y:S02]  /*1c810*/  IMAD.MOV.U32 R44, RZ, RZ, R26 ;  /* 0x000000ffff2c7224 */ /* 0x000fe400078e001a */
[----:B------:R-:W-:-:S07]  /*1c820*/  IMAD.MOV.U32 R29, RZ, RZ, R46 ;  /* 0x000000ffff1d7224 */ /* 0x000fce00078e002e */
[----:B------:R-:W-:Y:S05]  /*1c830*/  WARPSYNC.COLLECTIVE R45, `(.L_x_2504) ;  /* 0x000000002d087348 */ /* 0x000fea0003c00000 */
[----:B------:R0:W1:Y:S02]  /*1c840*/  SHFL.DOWN P3, R46, R44, R42, R41 ;  /* 0x0800002a2c2e7389 */ /* 0x0000640000060029 */
[----:B01----:R-:W-:Y:S05]  /*1c850*/  ENDCOLLECTIVE ;  /* 0x000000000000791b */ /* 0x003fea0003800000 */
.L_x_2504:
[----:B------:R-:W-:Y:S02]  /*1c860*/  IMAD.MOV.U32 R44, RZ, RZ, R27 ;  /* 0x000000ffff2c7224 */ /* 0x000fe400078e001b */
[----:B------:R-:W-:-:S07]  /*1c870*/  IMAD.MOV.U32 R70, RZ, RZ, R46 ;  /* 0x000000ffff467224 */ /* 0x000fce00078e002e */
[----:B------:R-:W-:Y:S05]  /*1c880*/  WARPSYNC.COLLECTIVE R45, `(.L_x_2505) ;  /* 0x000000002d087348 */ /* 0x000fea0003c00000 */
[----:B------:R0:W1:Y:S02]  /*1c890*/  SHFL.DOWN P3, R46, R44, R42, R41 ;  /* 0x0800002a2c2e7389 */ /* 0x0000640000060029 */
[----:B01----:R-:W-:Y:S05]  /*1c8a0*/  ENDCOLLECTIVE ;  /* 0x000000000000791b */ /* 0x003fea0003800000 */
.L_x_2505:
[----:B------:R-:W-:Y:S02]  /*1c8b0*/  IMAD.MOV.U32 R44, RZ, RZ, R67 ;  /* 0x000000ffff2c7224 */ /* 0x000fe400078e0043 */
[----:B------:R-:W-:-:S07]  /*1c8c0*/  IMAD.MOV.U32 R71, RZ, RZ, R46 ;  /* 0x000000ffff477224 */ /* 0x000fce00078e002e */
[----:B------:R-:W-:Y:S05]  /*1c8d0*/  WARPSYNC.COLLECTIVE R45, `(.L_x_2506) ;  /* 0x000000002d087348 */ /* 0x000fea0003c00000 */
[----:B------:R0:W1:Y:S02]  /*1c8e0*/  SHFL.DOWN P3, R46, R44, R42, R41 ;  /* 0x0800002a2c2e7389 */ /* 0x0000640000060029 */
[----:B01----:R-:W-:Y:S05]  /*1c8f0*/  ENDCOLLECTIVE ;  /* 0x000000000000791b */ /* 0x003fea0003800000 */
.L_x_2506:
[----:B------:R-:W-:Y:S01]  /*1c900*/  IMAD.MOV.U32 R68, RZ, RZ, R46 ;  /* 0x000000ffff447224 */ /* 0x000fe200078e002e */
[----:B------:R-:W-:Y:S06]  /*1c910*/  BRA `(.L_x_2507) ;  /* 0xffffff6400f47947 */ /* 0x000fec000383ffff */
.L_x_1909:
[----:B------:R-:W-:Y:S01]  /*1c920*/  BSSY B0, `(.L_x_2508) ;  /* 0x0000007000007945 */ /* 0x000fe20003800000 */
[----:B------:R-:W-:Y:S02]  /*1c930*/  IMAD.MOV.U32 R44, RZ, RZ, R47 ;  /* 0x000000ffff2c7224 */ /* 0x000fe400078e002f */
[----:B------:R-:W-:Y:S02]  /*1c940*/  IMAD.MOV.U32 R42, RZ, RZ, 0x10 ;  /* 0x00000010ff2a7424 */ /* 0x000fe400078e00ff */
[----:B------:R-:W-:-:S07]  /*1c950*/  IMAD.MOV.U32 R45, RZ, RZ, -0x1 ;  /* 0xffffffffff2d7424 */ /* 0x000fce00078e00ff */
[----:B01234-:R-:W-:Y:S05]  /*1c960*/  WARPSYNC.COLLECTIVE R45, `(.L_x_2509) ;  /* 0x000000002d087348 */ /* 0x01ffea0003c00000 */
[----:B------:R0:W0:Y:S02]  /*1c970*/  SHFL.DOWN P3, R46, R44, R42, R41 ;  /* 0x0800002a2c2e7389 */ /* 0x0000240000060029 */
[----:B01234-:R-:W-:Y:S05]  /*1c980*/  ENDCOLLECTIVE ;  /* 0x000000000000791b */ /* 0x01ffea0003800000 */
.L_x_2509:
[----:B------:R-:W-:Y:S05]  /*1c990*/  BSYNC B0 ;  /* 0x0000000000007941 */ /* 0x000fea0003800000 */
.L_x_2508:
[----:B------:R-:W-:Y:S05]  /*1c9a0*/  BRA `(.L_x_2510) ;  /* 0xffffff6400e07947 */ /* 0x000fea000383ffff */
.L_x_1910:
[----:B------:R-:W-:Y:S01]  /*1c9b0*/  BSSY B0, `(.L_x_2511) ;  /* 0x0000007000007945 */ /* 0x000fe20003800000 */
[----:B------:R-:W-:Y:S02]  /*1c9c0*/  IMAD.MOV.U32 R44, RZ, RZ, R65 ;  /* 0x000000ffff2c7224 */ /* 0x000fe400078e0041 */
[----:B------:R-:W-:Y:S02]  /*1c9d0*/  IMAD.MOV.U32 R42, RZ, RZ, 0x10 ;  /* 0x00000010ff2a7424 */ /* 0x000fe400078e00ff */
[----:B------:R-:W-:-:S07]  /*1c9e0*/  IMAD.MOV.U32 R45, RZ, RZ, -0x1 ;  /* 0xffffffffff2d7424 */ /* 0x000fce00078e00ff */
[----:B01234-:R-:W-:Y:S05]  /*1c9f0*/  WARPSYNC.COLLECTIVE R45, `(.L_x_2512) ;  /* 0x000000002d087348 */ /* 0x01ffea0003c00000 */
[----:B------:R0:W0:Y:S02]  /*1ca00*/  SHFL.DOWN P3, R46, R44, R42, R41 ;  /* 0x0800002a2c2e7389 */ /* 0x0000240000060029 */
[----:B01234-:R-:W-:Y:S05]  /*1ca10*/  ENDCOLLECTIVE ;  /* 0x000000000000791b */ /* 0x01ffea0003800000 */
.L_x_2512:
[----:B------:R-:W-:Y:S05]  /*1ca20*/  BSYNC B0 ;  /* 0x0000000000007941 */ /* 0x000fea0003800000 */
.L_x_2511:
[----:B------:R-:W-:Y:S05]  /*1ca30*/  BRA `(.L_x_2513) ;  /* 0xffffff6400c47947 */ /* 0x000fea000383ffff */
.L_x_1911:
[----:B------:R-:W-:Y:S01]  /*1ca40*/  BSSY B0, `(.L_x_2514) ;  /* 0x0000007000007945 */ /* 0x000fe20003800000 */
[----:B------:R-:W-:Y:S02]  /*1ca50*/  IMAD.MOV.U32 R44, RZ, RZ, R64 ;  /* 0x000000ffff2c7224 */ /* 0x000fe400078e0040 */
[----:B------:R-:W-:Y:S02]  /*1ca60*/  IMAD.MOV.U32 R42, RZ, RZ, 0x10 ;  /* 0x00000010ff2a7424 */ /* 0x000fe400078e00ff */
[----:B------:R-:W-:-:S07]  /*1ca70*/  IMAD.MOV.U32 R45, RZ, RZ, -0x1 ;  /* 0xffffffffff2d7424 */ /* 0x000fce00078e00ff */
[----:B01234-:R-:W-:Y:S05]  /*1ca80*/  WARPSYNC.COLLECTIVE R45, `(.L_x_2515) ;  /* 0x000000002d087348 */ /* 0x01ffea0003c00000 */
[----:B------:R0:W0:Y:S02]  /*1ca90*/  SHFL.DOWN P3, R46, R44, R42, R41 ;  /* 0x0800002a2c2e7389 */ /* 0x0000240000060029 */
[----:B01234-:R-:W-:Y:S05]  /*1caa0*/  ENDCOLLECTIVE ;  /* 0x000000000000791b */ /* 0x01ffea0003800000 */
.L_x_2515:
[----:B------:R-:W-:Y:S05]  /*1cab0*/  BSYNC B0 ;  /* 0x0000000000007941 */ /* 0x000fea0003800000 */
.L_x_2514:
[----:B------:R-:W-:Y:S05]  /*1cac0*/  BRA `(.L_x_2516) ;  /* 0xffffff6400a87947 */ /* 0x000fea000383ffff */
.L_x_1914:
[----:B------:R-:W-:Y:S01]  /*1cad0*/  BSSY B0, `(.L_x_2517) ;  /* 0x0000005000007945 */ /* 0x000fe20003800000 */
[----:B------:R-:W-:-:S07]  /*1cae0*/  IMAD.MOV.U32 R45, RZ, RZ, -0x1 ;  /* 0xffffffffff2d7424 */ /* 0x000fce00078e00ff */
[----:B------:R-:W-:Y:S05]  /*1caf0*/  WARPSYNC.COLLECTIVE R45, `(.L_x_2518) ;  /* 0x000000002d087348 */ /* 0x000fea0003c00000 */
[----:B------:R-:W-:Y:S01]  /*1cb00*/  VOTE.ALL P2, P2 ;  /* 0x0000000000ff7806 */ /* 0x000fe20001040000 */
[----:B------:R-:W-:-:S12]  /*1cb10*/  ENDCOLLECTIVE ;  /* 0x000000000000791b */ /* 0x000fd80003800000 */
.L_x_2518:
[----:B------:R-:W-:Y:S05]  /*1cb20*/  BSYNC B0 ;  /* 0x0000000000007941 */ /* 0x000fea0003800000 */
.L_x_2517:
[----:B------:R-:W-:Y:S05]  /*1cb30*/  BRA `(.L_x_2519) ;  /* 0xffffff6400f87947 */ /* 0x000fea000383ffff */
        .type           $_ZN6thrust24THRUST_300001_SM_1000_NS8cuda_cub4core6detail13_kernel_agentINS1_15__reduce_by_key16ReduceByKeyAgentINS0_6detail15normal_iteratorINS0_10device_ptrIiEEEENS0_12zip_iteratorIN4cuda3std3__45tupleIJNS0_18transform_iteratorIN12Trajectories21PhaseToComplexFunctorENS0_20permutation_iteratorINS9_IdEESB_EENS0_11use_defaultESN_EESB_EEEEENS0_16discard_iteratorISN_EENSC_INSG_IJNS8_INS9_I7double2EEEESB_EEEEENSF_8equal_toIiEENSI_21ReduceComplexAndIndexEPiiEEJSB_SQ_SS_SX_S11_N3cub18CUB_300001_SM_100024ReduceByKeyScanTileStateINSG_IJST_iEEEiLb0EEESZ_S10_iiEEEvDpT0_$__internal_trig_reduction_slowpathd,@function
        .size           $_ZN6thrust24THRUST_300001_SM_1000_NS8cuda_cub4core6detail13_kernel_agentINS1_15__reduce_by_key16ReduceByKeyAgentINS0_6detail15normal_iteratorINS0_10device_ptrIiEEEENS0_12zip_iteratorIN4cuda3std3__45tupleIJNS0_18transform_iteratorIN12Trajectories21PhaseToComplexFunctorENS0_20permutation_iteratorINS9_IdEESB_EENS0_11use_defaultESN_EESB_EEEEENS0_16discard_iteratorISN_EENSC_INSG_IJNS8_INS9_I7double2EEEESB_EEEEENSF_8equal_toIiEENSI_21ReduceComplexAndIndexEPiiEEJSB_SQ_SS_SX_S11_N3cub18CUB_300001_SM_100024ReduceByKeyScanTileStateINSG_IJST_iEEEiLb0EEESZ_S10_iiEEEvDpT0_$__internal_trig_reduction_slowpathd,(.L_x_2572 - $_ZN6thrust24THRUST_300001_SM_1000_NS8cuda_cub4core6detail13_kernel_agentINS1_15__reduce_by_key16ReduceByKeyAgentINS0_6detail15normal_iteratorINS0_10device_ptrIiEEEENS0_12zip_iteratorIN4cuda3std3__45tupleIJNS0_18transform_iteratorIN12Trajectories21PhaseToComplexFunctorENS0_20permutation_iteratorINS9_IdEESB_EENS0_11use_defaultESN_EESB_EEEEENS0_16discard_iteratorISN_EENSC_INSG_IJNS8_INS9_I7double2EEEESB_EEEEENSF_8equal_toIiEENSI_21ReduceComplexAndIndexEPiiEEJSB_SQ_SS_SX_S11_N3cub18CUB_300001_SM_100024ReduceByKeyScanTileStateINSG_IJST_iEEEiLb0EEESZ_S10_iiEEEvDpT0_$__internal_trig_reduction_slowpathd)
$_ZN6thrust24THRUST_300001_SM_1000_NS8cuda_cub4core6detail13_kernel_agentINS1_15__reduce_by_key16ReduceByKeyAgentINS0_6detail15normal_iteratorINS0_10device_ptrIiEEEENS0_12zip_iteratorIN4cuda3std3__45tupleIJNS0_18transform_iteratorIN12Trajectories21PhaseToComplexFunctorENS0_20permutation_iteratorINS9_IdEESB_EENS0_11use_defaultESN_EESB_EEEEENS0_16discard_iteratorISN_EENSC_INSG_IJNS8_INS9_I7double2EEEESB_EEEEENSF_8equal_toIiEENSI_21ReduceComplexAndIndexEPiiEEJSB_SQ_SS_SX_S11_N3cub18CUB_300001_SM_100024ReduceByKeyScanTileStateINSG_IJST_iEEEiLb0EEESZ_S10_iiEEEvDpT0_$__internal_trig_reduction_slowpathd:
[----:B------:R-:W-:Y:S01]  /*1cb40*/  SHF.R.U32.HI R47, RZ, 0x14, R45 ;  /* 0x00000014ff2f7819 */ /* 0x000fe2000001162d */
[----:B------:R-:W-:-:S03]  /*1cb50*/  IMAD.MOV.U32 R4, RZ, RZ, RZ ;  /* 0x000000ffff047224 */ /* 0x000fc600078e00ff */
        /* <DEDUP_REMOVED lines=21> */
.L_x_2524:
[----:B------:R-:W1:Y:S01]  /*1ccb0*/  LDC.64 R8, c[0x4][0x168] ;  /* 0x01005a00ff087b82 */ /* 0x000e620000000a00 */
[----:B0-----:R-:W-:Y:S02]  /*1ccc0*/  R2UR UR4, R48 ;  /* 0x00000000300472ca */ /* 0x001fe400000e0000 */
[----:B------:R-:W-:Y:S01]  /*1ccd0*/  R2UR UR5, R49 ;  /* 0x00000000310572ca */ /* 0x000fe200000e0000 */
[----:B-1----:R-:W-:-:S12]  /*1cce0*/  IMAD.WIDE R50, R4, 0x8, R8 ;  /* 0x0000000804327825 */ /* 0x002fd800078e0208 */
[----:B------:R-:W2:Y:S01]  /*1ccf0*/  LDG.E.64.CONSTANT R50, desc[UR4][R50.64] ;  /* 0x0000000432327981 */ /* 0x000ea2000c1e9b00 */
[----:B------:R-:W-:Y:S02]  /*1cd00*/  IMAD.MOV.U32 R10, RZ, RZ, R52 ;  /* 0x000000ffff0a7224 */ /* 0x000fe400078e0034 */
[----:B------:R-:W-:Y:S02]  /*1cd10*/  IMAD.MOV.U32 R11, RZ, RZ, R53 ;  /* 0x000000ffff0b7224 */ /* 0x000fe400078e0035 */
[----:B------:R-:W-:Y:S02]  /*1cd20*/  VIADD R5, R5, 0x1 ;  /* 0x0000000105057836 */ /* 0x000fe40000000000 */
[C---:B------:R-:W-:Y:S02]  /*1cd30*/  IMAD R13, R6.reuse, 0x8, R1 ;  /* 0x00000008060d7824 */ /* 0x040fe400078e0201 */
[----:B------:R-:W-:Y:S02]  /*1cd40*/  VIADD R6, R6, 0x1 ;  /* 0x0000000106067836 */ /* 0x000fe40000000000 */
[----:B------:R-:W-:-:S02]  /*1cd50*/  VIADD R4, R4, 0x1 ;  /* 0x0000000104047836 */ /* 0x000fc40000000000 */
[----:B--2---:R-:W-:-:S04]  /*1cd60*/  IMAD.WIDE.U32 R10, P2, R50, R2, R10 ;  /* 0x00000002320a7225 */ /* 0x004fc8000784000a */
[C---:B------:R-:W-:Y:S02]  /*1cd70*/  IMAD R9, R50.reuse, R7, RZ ;  /* 0x0000000732097224 */ /* 0x040fe400078e02ff */
[----:B------:R-:W-:Y:S02]  /*1cd80*/  IMAD R8, R51, R2, RZ ;  /* 0x0000000233087224 */ /* 0x000fe400078e02ff */
[----:B------:R-:W-:Y:S01]  /*1cd90*/  IMAD.MOV.U32 R52, RZ, RZ, R10 ;  /* 0x000000ffff347224 */ /* 0x000fe200078e000a */
[----:B------:R-:W-:Y:S01]  /*1cda0*/  IADD3 R9, P0, PT, R9, R11, RZ ;  /* 0x0000000b09097210 */ /* 0x000fe20007f1e0ff */
[----:B------:R-:W-:-:S03]  /*1cdb0*/  IMAD.HI.U32 R11, R50, R7, RZ ;  /* 0x00000007320b7227 */ /* 0x000fc600078e00ff */
[----:B------:R-:W-:Y:S01]  /*1cdc0*/  IADD3 R53, P1, PT, R8, R9, RZ ;  /* 0x0000000908357210 */ /* 0x000fe20007f3e0ff */
[----:B------:R-:W-:-:S04]  /*1cdd0*/  IMAD.HI.U32 R8, R51, R2, RZ ;  /* 0x0000000233087227 */ /* 0x000fc800078e00ff */
[----:B------:R-:W-:Y:S01]  /*1cde0*/  IMAD.X R11, RZ, RZ, R11, P2 ;  /* 0x000000ffff0b7224 */ /* 0x000fe200010e060b */
[----:B------:R0:W-:Y:S01]  /*1cdf0*/  STL.64 [R13], R52 ;  /* 0x000000340d007387 */ /* 0x0001e20000100a00 */
[----:B------:R-:W-:-:S03]  /*1ce00*/  IMAD.HI.U32 R9, R51, R7, RZ ;  /* 0x0000000733097227 */ /* 0x000fc600078e00ff */
[----:B------:R-:W-:Y:S01]  /*1ce10*/  IADD3.X R11, P0, PT, R8, R11, RZ, P0, !PT ;  /* 0x0000000b080b7210 */ /* 0x000fe2000071e4ff */
[----:B------:R-:W-:-:S04]  /*1ce20*/  IMAD R10, R51, R7, RZ ;  /* 0x00000007330a7224 */ /* 0x000fc800078e02ff */
[----:B------:R-:W-:Y:S01]  /*1ce30*/  IMAD.X R9, RZ, RZ, R9, P0 ;  /* 0x000000ffff097224 */ /* 0x000fe200000e0609 */
[----:B------:R-:W-:Y:S02]  /*1ce40*/  ISETP.NE.AND P0, PT, R5, -0xf, PT ;  /* 0xfffffff10500780c */ /* 0x000fe40003f05270 */
[----:B------:R-:W-:-:S05]  /*1ce50*/  IADD3.X R10, P1, PT, R10, R11, RZ, P1, !PT ;  /* 0x0000000b0a0a7210 */ /* 0x000fca0000f3e4ff */
[----:B------:R-:W-:Y:S02]  /*1ce60*/  IMAD.X R11, RZ, RZ, R9, P1 ;  /* 0x000000ffff0b7224 */ /* 0x000fe400008e0609 */
[----:B0-----:R-:W-:Y:S02]  /*1ce70*/  IMAD.MOV.U32 R52, RZ, RZ, R10 ;  /* 0x000000ffff347224 */ /* 0x001fe400078e000a */
[----:B------:R-:W-:Y:S02]  /*1ce80*/  IMAD.MOV.U32 R53, RZ, RZ, R11 ;  /* 0x000000ffff357224 */ /* 0x000fe400078e000b */
[----:B------:R-:W-:Y:S05]  /*1ce90*/  @P0 BRA `(.L_x_2524) ;  /* 0xfffffffc00840947 */ /* 0x000fea000383ffff */
[----:B------:R-:W-:Y:S05]  /*1cea0*/  BSYNC.RECONVERGENT B1 ;  /* 0x0000000000017941 */ /* 0x000fea0003800200 */
.L_x_2523:
[----:B------:R-:W-:-:S07]  /*1ceb0*/  IMAD.MOV.U32 R4, RZ, RZ, R3 ;  /* 0x000000ffff047224 */ /* 0x000fce00078e0003 */
.L_x_2522:
[----:B------:R-:W-:Y:S05]  /*1cec0*/  BSYNC.RECONVERGENT B0 ;  /* 0x0000000000007941 */ /* 0x000fea0003800200 */
.L_x_2521:
[----:B------:R-:W-:Y:S01]  /*1ced0*/  LOP3.LUT P0, R47, R47, 0x3f, RZ, 0xc0, !PT ;  /* 0x0000003f2f2f7812 */ /* 0x000fe2000780c0ff */
[----:B------:R-:W-:-:S04]  /*1cee0*/  IMAD.IADD R0, R0, 0x1, R4 ;  /* 0x0000000100007824 */ /* 0x000fc800078e0204 */
[----:B------:R-:W-:-:S05]  /*1cef0*/  IMAD.U32 R10, R0, 0x8, R1 ;  /* 0x00000008000a7824 */ /* 0x000fca00078e0001 */
[----:B------:R0:W-:Y:S04]  /*1cf00*/  STL.64 [R10+-0x78], R52 ;  /* 0xffff88340a007387 */ /* 0x0001e80000100a00 */
[----:B------:R-:W2:Y:S04]  /*1cf10*/  @P0 LDL.64 R6, [R1+0x8] ;  /* 0x0000080001060983 */ /* 0x000ea80000100a00 */
[----:B------:R-:W3:Y:S04]  /*1cf20*/  LDL.64 R2, [R1+0x10] ;  /* 0x0000100001027983 */ /* 0x000ee80000100a00 */
[----:B------:R-:W0:Y:S01]  /*1cf30*/  LDL.64 R4, [R1+0x18] ;  /* 0x0000180001047983 */ /* 0x000e220000100a00 */
[----:B------:R-:W-:Y:S01]  /*1cf40*/  @P0 LOP3.LUT R0, R47, 0x3f, RZ, 0x3c, !PT ;  /* 0x0000003f2f000812 */ /* 0x000fe200078e3cff */
[----:B------:R-:W-:Y:S01]  /*1cf50*/  BSSY.RECONVERGENT B0, `(.L_x_2525) ;  /* 0x0000034000007945 */ /* 0x000fe20003800200 */
[----:B--2---:R-:W-:-:S02]  /*1cf60*/  @P0 SHF.R.U64 R11, R6, 0x1, R7 ;  /* 0x00000001060b0819 */ /* 0x004fc40000001207 */
[----:B------:R-:W-:Y:S02]  /*1cf70*/  @P0 SHF.R.U32.HI R13, RZ, 0x1, R7 ;  /* 0x00000001ff0d0819 */ /* 0x000fe40000011607 */
[CC--:B---3--:R-:W-:Y:S02]  /*1cf80*/  @P0 SHF.L.U32 R8, R2.reuse, R47.reuse, RZ ;  /* 0x0000002f02080219 */ /* 0x0c8fe400000006ff */
[----:B------:R-:W-:Y:S02]  /*1cf90*/  @P0 SHF.R.U64 R11, R11, R0, R13 ;  /* 0x000000000b0b0219 */ /* 0x000fe4000000120d */
[--C-:B------:R-:W-:Y:S02]  /*1cfa0*/  @P0 SHF.R.U32.HI R7, RZ, 0x1, R3.reuse ;  /* 0x00000001ff070819 */ /* 0x100fe40000011603 */
[C-C-:B------:R-:W-:Y:S02]  /*1cfb0*/  @P0 SHF.R.U64 R9, R2.reuse, 0x1, R3.reuse ;  /* 0x0000000102090819 */ /* 0x140fe40000001203 */
[----:B------:R-:W-:-:S02]  /*1cfc0*/  @P0 SHF.L.U64.HI R6, R2, R47, R3 ;  /* 0x0000002f02060219 */ /* 0x000fc40000010203 */
[-C--:B------:R-:W-:Y:S02]  /*1cfd0*/  @P0 SHF.R.U32.HI R13, RZ, R0.reuse, R13 ;  /* 0x00000000ff0d0219 */ /* 0x080fe4000001160d */
[----:B------:R-:W-:Y:S02]  /*1cfe0*/  @P0 LOP3.LUT R2, R8, R11, RZ, 0xfc, !PT ;  /* 0x0000000b08020212 */ /* 0x000fe400078efcff */
[----:B0-----:R-:W-:Y:S02]  /*1cff0*/  @P0 SHF.L.U32 R10, R4, R47, RZ ;  /* 0x0000002f040a0219 */ /* 0x001fe400000006ff */
[-CC-:B------:R-:W-:Y:S02]  /*1d000*/  @P0 SHF.R.U64 R9, R9, R0.reuse, R7.reuse ;  /* 0x0000000009090219 */ /* 0x180fe40000001207 */
[----:B------:R-:W-:Y:S02]  /*1d010*/  @P0 LOP3.LUT R3, R6, R13, RZ, 0xfc, !PT ;  /* 0x0000000d06030212 */ /* 0x000fe400078efcff */
[----:B------:R-:W-:Y:S01]  /*1d020*/  @P0 SHF.R.U32.HI R6, RZ, R0, R7 ;  /* 0x00000000ff060219 */ /* 0x000fe20000011607 */
[----:B------:R-:W-:Y:S01]  /*1d030*/  IMAD.SHL.U32 R0, R2, 0x4, RZ ;  /* 0x0000000402007824 */ /* 0x000fe200078e00ff */
[----:B------:R-:W-:-:S02]  /*1d040*/  @P0 SHF.L.U64.HI R47, R4, R47, R5 ;  /* 0x0000002f042f0219 */ /* 0x000fc40000010205 */
        /* <DEDUP_REMOVED lines=19> */
[----:B------:R-:W-:-:S03]  /*1d180*/  @!P0 IMAD.MOV R0, RZ, RZ, -R0 ;  /* 0x000000ffff008224 */ /* 0x000fc600078e0a00 */
        /* <DEDUP_REMOVED lines=8> */
[CC--:B------:R-:W-:Y:S02]  /*1d210*/  SHF.L.U64.HI R6, R3.reuse, R2.reuse, R6 ;  /* 0x0000000203067219 */ /* 0x0c0fe40000010206 */
[----:B------:R-:W-:Y:S02]  /*1d220*/  SHF.L.U32 R3, R3, R2, RZ ;  /* 0x0000000203037219 */ /* 0x000fe400000006ff */
[----:B------:R-:W-:Y:S02]  /*1d230*/  SHF.R.U32.HI R7, RZ, 0x1, R7 ;  /* 0x00000001ff077819 */ /* 0x000fe40000011607 */
[----:B------:R-:W-:-:S04]  /*1d240*/  LOP3.LUT R2, R9, 0x3f, RZ, 0xc, !PT ;  /* 0x0000003f09027812 */ /* 0x000fc800078e0cff */
[-CC-:B------:R-:W-:Y:S02]  /*1d250*/  SHF.R.U64 R0, R0, R2.reuse, R7.reuse ;  /* 0x0000000200007219 */ /* 0x180fe40000001207 */
[----:B------:R-:W-:Y:S02]  /*1d260*/  SHF.R.U32.HI R7, RZ, R2, R7 ;  /* 0x00000002ff077219 */ /* 0x000fe40000011607 */
[----:B------:R-:W-:Y:S02]  /*1d270*/  LOP3.LUT R3, R3, R0, RZ, 0xfc, !PT ;  /* 0x0000000003037212 */ /* 0x000fe400078efcff */
[----:B------:R-:W-:-:S07]  /*1d280*/  LOP3.LUT R6, R6, R7, RZ, 0xfc, !PT ;  /* 0x0000000706067212 */ /* 0x000fce00078efcff */
.L_x_2526:
[----:B------:R-:W-:Y:S05]  /*1d290*/  BSYNC.RECONVERGENT B0 ;  /* 0x0000000000007941 */ /* 0x000fea0003800200 */
.L_x_2525:
        /* <DEDUP_REMOVED lines=8> */
[C---:B------:R-:W-:Y:S02]  /*1d320*/  IMAD R7, R6.reuse, -0x36f0255e, RZ ;  /* 0xc90fdaa206077824 */ /* 0x040fe400078e02ff */
[----:B------:R-:W-:-:S04]  /*1d330*/  IMAD.WIDE.U32 R2, P2, R6, 0x2168c235, R2 ;  /* 0x2168c23506027825 */ /* 0x000fc80007840002 */
[----:B------:R-:W-:Y:S01]  /*1d340*/  IMAD.X R0, RZ, RZ, R0, P2 ;  /* 0x000000ffff007224 */ /* 0x000fe200010e0600 */
[----:B------:R-:W-:Y:S02]  /*1d350*/  IADD3 R7, P2, PT, R7, R3, RZ ;  /* 0x0000000307077210 */ /* 0x000fe40007f5e0ff */
[----:B------:R-:W-:Y:S02]  /*1d360*/  IADD3.X RZ, P1, PT, R2, R2, RZ, P1, !PT ;  /* 0x0000000202ff7210 */ /* 0x000fe40000f3e4ff */
[C---:B------:R-:W-:Y:S01]  /*1d370*/  ISETP.GT.U32.AND P3, PT, R7.reuse, RZ, PT ;  /* 0x000000ff0700720c */ /* 0x040fe20003f64070 */
[----:B------:R-:W-:Y:S01]  /*1d380*/  IMAD.X R3, RZ, RZ, R0, P2 ;  /* 0x000000ffff037224 */ /* 0x000fe200010e0600 */
[----:B------:R-:W-:-:S04]  /*1d390*/  IADD3.X R2, P2, PT, R7, R7, RZ, P1, !PT ;  /* 0x0000000707027210 */ /* 0x000fc80000f5e4ff */
[C---:B------:R-:W-:Y:S01]  /*1d3a0*/  ISETP.GT.AND.EX P1, PT, R3.reuse, RZ, PT, P3 ;  /* 0x000000ff0300720c */ /* 0x040fe20003f24330 */
[----:B------:R-:W-:-:S03]  /*1d3b0*/  IMAD.X R0, R3, 0x1, R3, P2 ;  /* 0x0000000103007824 */ /* 0x000fc600010e0603 */
[----:B------:R-:W-:Y:S02]  /*1d3c0*/  SEL R2, R2, R7, P1 ;  /* 0x0000000702027207 */ /* 0x000fe40000800000 */
[----:B------:R-:W-:Y:S02]  /*1d3d0*/  SEL R0, R0, R3, P1 ;  /* 0x0000000300007207 */ /* 0x000fe40000800000 */
[----:B------:R-:W-:-:S05]  /*1d3e0*/  IADD3 R3, P2, PT, R2, 0x1, RZ ;  /* 0x0000000102037810 */ /* 0x000fca0007f5e0ff */
[----:B------:R-:W-:Y:S01]  /*1d3f0*/  IMAD.X R2, RZ, RZ, R0, P2 ;  /* 0x000000ffff027224 */ /* 0x000fe200010e0600 */
[----:B------:R-:W-:Y:S02]  /*1d400*/  SEL R0, RZ, 0xffffffff, !P1 ;  /* 0xffffffffff007807 */ /* 0x000fe40004800000 */
[----:B------:R-:W-:Y:S02]  /*1d410*/  LOP3.LUT P1, R6, R45, 0x80000000, RZ, 0xc0, !PT ;  /* 0x800000002d067812 */ /* 0x000fe4000782c0ff */
[----:B------:R-:W-:Y:S01]  /*1d420*/  SHF.R.U64 R3, R3, 0xa, R2 ;  /* 0x0000000a03037819 */ /* 0x000fe20000001202 */
[----:B------:R-:W-:Y:S01]  /*1d430*/  IMAD.IADD R0, R0, 0x1, -R9 ;  /* 0x0000000100007824 */ /* 0x000fe200078e0a09 */
[----:B------:R-:W-:Y:S02]  /*1d440*/  @!P0 LOP3.LUT R6, R6, 0x80000000, RZ, 0x3c, !PT ;  /* 0x8000000006068812 */ /* 0x000fe400078e3cff */
[----:B------:R-:W-:Y:S01]  /*1d450*/  IADD3 R3, P2, PT, R3, 0x1, RZ ;  /* 0x0000000103037810 */ /* 0x000fe20007f5e0ff */
[----:B------:R-:W-:-:S03]  /*1d460*/  IMAD.SHL.U32 R0, R0, 0x100000, RZ ;  /* 0x0010000000007824 */ /* 0x000fc600078e00ff */
[----:B------:R-:W-:-:S03]  /*1d470*/  LEA.HI.X R2, R2, RZ, RZ, 0x16, P2 ;  /* 0x000000ff02027211 */ /* 0x000fc600010fb4ff */
[----:B------:R-:W-:Y:S01]  /*1d480*/  @P1 IMAD.MOV R4, RZ, RZ, -R4 ;  /* 0x000000ffff041224 */ /* 0x000fe200078e0a04 */
[--C-:B------:R-:W-:Y:S02]  /*1d490*/  SHF.R.U64 R3, R3, 0x1, R2.reuse ;  /* 0x0000000103037819 */ /* 0x100fe40000001202 */
[----:B------:R-:W-:Y:S02]  /*1d4a0*/  SHF.R.U32.HI R7, RZ, 0x1, R2 ;  /* 0x00000001ff077819 */ /* 0x000fe40000011602 */
[----:B------:R-:W-:-:S04]  /*1d4b0*/  IADD3 R2, P2, P3, RZ, RZ, R3 ;  /* 0x000000ffff027210 */ /* 0x000fc80007b5e003 */
[----:B------:R-:W-:-:S04]  /*1d4c0*/  IADD3.X R7, PT, PT, R0, 0x3fe00000, R7, P2, P3 ;  /* 0x3fe0000000077810 */ /* 0x000fc800017e6407 */
[----:B------:R-:W-:-:S07]  /*1d4d0*/  LOP3.LUT R45, R7, R6, RZ, 0xfc, !PT ;  /* 0x00000006072d7212 */ /* 0x000fce00078efcff */
.L_x_2520:
[----:B------:R-:W-:Y:S02]  /*1d4e0*/  IMAD.MOV.U32 R47, RZ, RZ, 0x0 ;  /* 0x00000000ff2f7424 */ /* 0x000fe400078e00ff */
[----:B------:R-:W-:Y:S02]  /*1d4f0*/  IMAD.MOV.U32 R3, RZ, RZ, R45 ;  /* 0x000000ffff037224 */ /* 0x000fe400078e002d */
[----:B------:R-:W-:Y:S05]  /*1d500*/  RET.REL.NODEC R46 `(_ZN6thrust24THRUST_300001_SM_1000_NS8cuda_cub4core6detail13_kernel_agentINS1_15__reduce_by_key16ReduceByKeyAgentINS0_6detail15normal_iteratorINS0_10device_ptrIiEEEENS0_12zip_iteratorIN4cuda3std3__45tupleIJNS0_18transform_iteratorIN12Trajectories21PhaseToComplexFunctorENS0_20permutation_iteratorINS9_IdEESB_EENS0_11use_defaultESN_EESB_EEEEENS0_16discard_iteratorISN_EENSC_INSG_IJNS8_INS9_I7double2EEEESB_EEEEENSF_8equal_toIiEENSI_21ReduceComplexAndIndexEPiiEEJSB_SQ_SS_SX_S11_N3cub18CUB_300001_SM_100024ReduceByKeyScanTileStateINSG_IJST_iEEEiLb0EEESZ_S10_iiEEEvDpT0_) ;  /* 0xfffffe282ebc7950 */ /* 0x000fea0003c3ffff */
.L_x_2527:
        /* <DEDUP_REMOVED lines=15> */
.L_x_2572:


//--------------------- .text._ZN6thrust24THRUST_300001_SM_1000_NS8cuda_cub4core6detail13_kernel_agentINS1_15__reduce_by_key9InitAgentIN3cub18CUB_300001_SM_100024ReduceByKeyScanTileStateIN4cuda3std3__45tupleIJ7double2iEEEiLb0EEEiPiEEJSG_iSH_EEEvDpT0_ --------------------------
	.section	.text._ZN6thrust24THRUST_300001_SM_1000_NS8cuda_cub4core6detail13_kernel_agentINS1_15__reduce_by_key9InitAgentIN3cub18CUB_300001_SM_100024ReduceByKeyScanTileStateIN4cuda3std3__45tupleIJ7double2iEEEiLb0EEEiPiEEJSG_iSH_EEEvDpT0_,"ax",@progbits
	.align	128
        .global         _ZN6thrust24THRUST_300001_SM_1000_NS8cuda_cub4core6detail13_kernel_agentINS1_15__reduce_by_key9InitAgentIN3cub18CUB_300001_SM_100024ReduceByKeyScanTileStateIN4cuda3std3__45tupleIJ7double2iEEEiLb0EEEiPiEEJSG_iSH_EEEvDpT0_
        .type           _ZN6thrust24THRUST_300001_SM_1000_NS8cuda_cub4core6detail13_kernel_agentINS1_15__reduce_by_key9InitAgentIN3cub18CUB_300001_SM_100024ReduceByKeyScanTileStateIN4cuda3std3__45tupleIJ7double2iEEEiLb0EEEiPiEEJSG_iSH_EEEvDpT0_,@function
        .size           _ZN6thrust24THRUST_300001_SM_1000_NS8cuda_cub4core6detail13_kernel_agentINS1_15__reduce_by_key9InitAgentIN3cub18CUB_300001_SM_100024ReduceByKeyScanTileStateIN4cuda3std3__45tupleIJ7double2iEEEiLb0EEEiPiEEJSG_iSH_EEEvDpT0_,(.L_x_2592 - _ZN6thrust24THRUST_300001_SM_1000_NS8cuda_cub4core6detail13_kernel_agentINS1_15__reduce_by_key9InitAgentIN3cub18CUB_300001_SM_100024ReduceByKeyScanTileStateIN4cuda3std3__45tupleIJ7double2iEEEiLb0EEEiPiEEJSG_iSH_EEEvDpT0_)
        .other          _ZN6thrust24THRUST_300001_SM_1000_NS8cuda_cub4core6detail13_kernel_agentINS1_15__reduce_by_key9InitAgentIN3cub18CUB_300001_SM_100024ReduceByKeyScanTileStateIN4cuda3std3__45tupleIJ7double2iEEEiLb0EEEiPiEEJSG_iSH_EEEvDpT0_,@"STO_CUDA_ENTRY STV_DEFAULT"
_ZN6thrust24THRUST_300001_SM_1000_NS8cuda_cub4core6detail13_kernel_agentINS1_15__reduce_by_key9InitAgentIN3cub18CUB_300001_SM_100024ReduceByKeyScanTileStateIN4cuda3std3__45tupleIJ7double2iEEEiLb0EEEiPiEEJSG_iSH_EEEvDpT0_:
.text._ZN6thrust24THRUST_300001_SM_1000_NS8cuda_cub4core6detail13_kernel_agentINS1_15__reduce_by_key9InitAgentIN3cub18CUB_300001_SM_100024ReduceByKeyScanTileStateIN4cuda3std3__45tupleIJ7double2iEEEiLb0EEEiPiEEJSG_iSH_EEEvDpT0_:
        /* <DEDUP_REMOVED lines=20> */
[----:B0-----:R-:W-:Y:S01]  /*0140*/  STG.E desc[UR4][R2.64], RZ ;  /* 0x000000ff02007986 */ /* 0x001fe2000c101904 */
[----:B------:R-:W-:Y:S05]  /*0150*/  EXIT ;  /* 0x000000000000794d */ /* 0x000fea0003800000 */
.L_x_2528:
        /* <DEDUP_REMOVED lines=10> */
.L_x_2592:


//--------------------- .text._Z20resample_wide_kernelPhPmPdiiPKhPKdS5_i --------------------------
	.section	.text._Z20resample_wide_kernelPhPmPdiiPKhPKdS5_i,"ax",@progbits
	.align	128
        .global         _Z20resample_wide_kernelPhPmPdiiPKhPKdS5_i
        .type           _Z20resample_wide_kernelPhPmPdiiPKhPKdS5_i,@function
        .size           _Z20resample_wide_kernelPhPmPdiiPKhPKdS5_i,(.L_x_2593 - _Z20resample_wide_kernelPhPmPdiiPKhPKdS5_i)
        .other          _Z20resample_wide_kernelPhPmPdiiPKhPKdS5_i,@"STO_CUDA_ENTRY STV_DEFAULT"
_Z20resample_wide_kernelPhPmPdiiPKhPKdS5_i:
.text._Z20resample_wide_kernelPhPmPdiiPKhPKdS5_i:
[----:B------:R-:W-:Y:S01]  /*0000*/  LDC R1, c[0x0][0x37c] ;  /* 0x0000df00ff017b82 */ /* 0x000fe20000000800 */
[----:B------:R-:W0:Y:S07]  /*0010*/  S2R R3, SR_TID.X ;  /* 0x0000000000037919 */ /* 0x000e2e0000002100 */
[----:B------:R-:W0:Y:S01]  /*0020*/  S2UR UR4, SR_CTAID.X ;  /* 0x00000000000479c3 */ /* 0x000e220000002500 */
[----:B------:R-:W1:Y:S07]  /*0030*/  LDCU UR5, c[0x0][0x398] ;  /* 0x00007300ff0577ac */ /* 0x000e6e0008000800 */
[----:B------:R-:W0:Y:S02]  /*0040*/  LDC R0, c[0x0][0x360] ;  /* 0x0000d800ff007b82 */ /* 0x000e240000000800 */
[----:B0-----:R-:W-:-:S05]  /*0050*/  IMAD R0, R0, UR4, R3 ;  /* 0x0000000400007c24 */ /* 0x001fca000f8e0203 */
[----:B-1----:R-:W-:-:S13]  /*0060*/  ISETP.GE.AND P0, PT, R0, UR5, PT ;  /* 0x0000000500007c0c */ /* 0x002fda000bf06270 */
[----:B------:R-:W-:Y:S05]  /*0070*/  @P0 EXIT ;  /* 0x000000000000094d */ /* 0x000fea0003800000 */
[----:B------:R-:W0:Y:S01]  /*0080*/  LDC.64 R4, c[0x0][0x388] ;  /* 0x0000e200ff047b82 */ /* 0x000e220000000a00 */
[----:B------:R-:W1:Y:S01]  /*0090*/  LDCU.64 UR6, c[0x0][0x358] ;  /* 0x00006b00ff0677ac */ /* 0x000e620008000a00 */
[----:B------:R-:W-:Y:S02]  /*00a0*/  IMAD.MOV.U32 R6, RZ, RZ, -0x8987eb1 ;  /* 0xf767814fff067424 */ /* 0x000fe400078e00ff */
[----:B------:R-:W-:Y:S01]  /*00b0*/  IMAD.MOV.U32 R7, RZ, RZ, 0x14057b7e ;  /* 0x14057b7eff077424 */ /* 0x000fe200078e00ff */
[----:B------:R-:W2:Y:S01]  /*00c0*/  LDCU UR4, c[0x0][0x3b8] ;  /* 0x00007700ff0477ac */ /* 0x000ea20008000800 */
[----:B0-----:R-:W-:-:S05]  /*00d0*/  IMAD.WIDE R4, R0, 0x8, R4 ;  /* 0x0000000800047825 */ /* 0x001fca00078e0204 */
[----:B-1----:R-:W3:Y:S01]  /*00e0*/  LDG.E.64 R2, desc[UR6][R4.64] ;  /* 0x0000000604027981 */ /* 0x002ee2000c1e1b00 */
[----:B--2---:R-:W-:Y:S01]  /*00f0*/  UISETP.GE.AND UP0, UPT, UR4, 0x2, UPT ;  /* 0x000000020400788c */ /* 0x004fe2000bf06270 */
[----:B---3--:R-:W-:Y:S02]  /*0100*/  IMAD R3, R3, 0x4c957f2d, RZ ;  /* 0x4c957f2d03037824 */ /* 0x008fe400078e02ff */
[----:B------:R-:W-:-:S04]  /*0110*/  IMAD.WIDE.U32 R6, R2, 0x4c957f2d, R6 ;  /* 0x4c957f2d02067825 */ /* 0x000fc800078e0006 */
[----:B------:R-:W-:-:S04]  /*0120*/  IMAD R3, R2, 0x5851f42d, R3 ;  /* 0x5851f42d02037824 */ /* 0x000fc800078e0203 */
[----:B------:R-:W-:Y:S01]  /*0130*/  IMAD.IADD R7, R7, 0x1, R3 ;  /* 0x0000000107077824 */ /* 0x000fe200078e0203 */
[----:B------:R-:W-:-:S04]  /*0140*/  CS2R R2, SRZ ;  /* 0x0000000000027805 */ /* 0x000fc8000001ff00 */
[----:B------:R0:W-:Y:S01]  /*0150*/  STG.E.64 desc[UR6][R4.64], R6 ;  /* 0x0000000604007986 */ /* 0x0001e2000c101b06 */
[----:B------:R-:W-:Y:S05]  /*0160*/  BRA.U !UP0, `(.L_x_2529) ;  /* 0x0000000108547547 */ /* 0x000fea000b800000 */
[----:B0-----:R-:W-:Y:S01]  /*0170*/  I2FP.F32.U32 R6, R7 ;  /* 0x0000000700067245 */ /* 0x001fe20000201000 */
[----:B------:R-:W-:Y:S01]  /*0180*/  BSSY.RECONVERGENT B0, `(.L_x_2530) ;  /* 0x0000011000007945 */ /* 0x000fe20003800200 */
[----:B------:R-:W-:Y:S01]  /*0190*/  IMAD.MOV.U32 R9, RZ, RZ, RZ ;  /* 0x000000ffff097224 */ /* 0x000fe200078e00ff */
[----:B------:R-:W-:Y:S02]  /*01a0*/  UIADD3 UR4, UPT, UPT, UR4, -0x1, URZ ;  /* 0xffffffff04047890 */ /* 0x000fe4000fffe0ff */
[----:B------:R-:W-:Y:S02]  /*01b0*/  FMUL R2, R6, 2.3283064365386962891e-10 ;  /* 0x2f80000006027820 */ /* 0x000fe40000400000 */
[----:B------:R-:W0:Y:S02]  /*01c0*/  LDC.64 R6, c[0x0][0x3a8] ;  /* 0x0000ea00ff067b82 */ /* 0x000e240000000a00 */
[----:B------:R-:W1:Y:S01]  /*01d0*/  F2F.F64.F32 R4, R2 ;  /* 0x0000000200047310 */ /* 0x000e620000201800 */
[----:B------:R-:W-:-:S04]  /*01e0*/  FSETP.NEU.AND P0, PT, R2, 1, PT ;  /* 0x3f8000000200780b */ /* 0x000fc80003f0d000 */
[----:B-1----:R-:W-:Y:S02]  /*01f0*/  FSEL R4, R4, -QNAN , P0 ;  /* 0xffffdcd104047808 */ /* 0x002fe40000000000 */
[----:B------:R-:W-:-:S07]  /*0200*/  FSEL R5, R5, 1.8749998807907104492, P0 ;  /* 0x3fefffff05057808 */ /* 0x000fce0000000000 */
.L_x_2532:
[----:B0-----:R-:W-:-:S06]  /*0210*/  IMAD.WIDE.U32 R2, R9, 0x8, R6 ;  /* 0x0000000809027825 */ /* 0x001fcc00078e0006 */
[----:B------:R-:W2:Y:S02]  /*0220*/  LDG.E.64 R2, desc[UR6][R2.64] ;  /* 0x0000000602027981 */ /* 0x000ea4000c1e1b00 */
[----:B--2---:R-:W-:-:S14]  /*0230*/  DSETP.GT.AND P0, PT, R4, R2, PT ;  /* 0x000000020400722a */ /* 0x004fdc0003f04000 */
[----:B------:R-:W-:Y:S05]  /*0240*/  @!P0 BRA `(.L_x_2531) ;  /* 0x0000000000108947 */ /* 0x000fea0003800000 */
[----:B------:R-:W-:-:S05]  /*0250*/  VIADD R9, R9, 0x1 ;  /* 0x0000000109097836 */ /* 0x000fca0000000000 */
[----:B------:R-:W-:-:S13]  /*0260*/  ISETP.NE.AND P0, PT, R9, UR4, PT ;  /* 0x0000000409007c0c */ /* 0x000fda000bf05270 */
[----:B------:R-:W-:Y:S05]  /*0270*/  @P0 BRA `(.L_x_2532) ;  /* 0xfffffffc00e40947 */ /* 0x000fea000383ffff */
[----:B------:R-:W-:-:S07]  /*0280*/  IMAD.U32 R9, RZ, RZ, UR4 ;  /* 0x00000004ff097e24 */ /* 0x000fce000f8e00ff */
.L_x_2531:
[----:B------:R-:W-:Y:S05]  /*0290*/  BSYNC.RECONVERGENT B0 ;  /* 0x0000000000007941 */ /* 0x000fea0003800200 */
.L_x_2530:
[----:B------:R-:W-:Y:S02]  /*02a0*/  IMAD.MOV.U32 R2, RZ, RZ, R9 ;  /* 0x000000ffff027224 */ /* 0x000fe400078e0009 */
[----:B------:R-:W-:-:S07]  /*02b0*/  IMAD.MOV.U32 R3, RZ, RZ, RZ ;  /* 0x000000ffff037224 */ /* 0x000fce00078e00ff */
.L_x_2529:
[----:B------:R-:W1:Y:S02]  /*02c0*/  LDC R11, c[0x0][0x39c] ;  /* 0x0000e700ff0b7b82 */ /* 0x000e640000000800 */
[----:B-1----:R-:W-:Y:S01]  /*02d0*/  ISETP.GE.AND P0, PT, R11, 0x8, PT ;  /* 0x000000080b00780c */ /* 0x002fe20003f06270 */
[----:B0-----:R-:W-:Y:S01]  /*02e0*/  IMAD R6, R3, R11, RZ ;  /* 0x0000000b03067224 */ /* 0x001fe200078e02ff */
[--C-:B------:R-:W-:Y:S02]  /*02f0*/  SHF.R.S32.HI R5, RZ, 0x1f, R11.reuse ;  /* 0x0000001fff057819 */ /* 0x100fe4000001140b */
[----:B------:R-:W-:-:S03]  /*0300*/  SHF.R.S32.HI R4, RZ, 0x1f, R11 ;  /* 0x0000001fff047819 */ /* 0x000fc6000001140b */
[----:B------:R-:W-:Y:S01]  /*0310*/  IMAD R7, R5, R2, R6 ;  /* 0x0000000205077224 */ /* 0x000fe200078e0206 */
[----:B------:R-:W-:-:S05]  /*0320*/  LEA.HI R4, R4, R11, RZ, 0x3 ;  /* 0x0000000b04047211 */ /* 0x000fca00078f18ff */
[----:B------:R-:W-:Y:S05]  /*0330*/  @!P0 BRA `(.L_x_2533) ;  /* 0x0000000800088947 */ /* 0x000fea0003800000 */
[----:B------:R-:W-:Y:S01]  /*0340*/  SHF.R.S32.HI R6, RZ, 0x3, R4 ;  /* 0x00000003ff067819 */ /* 0x000fe20000011404 */
[----:B------:R-:W-:-:S03]  /*0350*/  IMAD.MOV.U32 R9, RZ, RZ, RZ ;  /* 0x000000ffff097224 */ /* 0x000fc600078e00ff */
[C---:B------:R-:W-:Y:S01]  /*0360*/  LOP3.LUT R10, R6.reuse, 0xf, RZ, 0xc0, !PT ;  /* 0x0000000f060a7812 */ /* 0x040fe200078ec0ff */
[----:B------:R-:W-:-:S03]  /*0370*/  VIADD R4, R6, 0xffffffff ;  /* 0xffffffff06047836 */ /* 0x000fc60000000000 */
[----:B------:R-:W-:Y:S02]  /*0380*/  ISETP.NE.AND P0, PT, R10, RZ, PT ;  /* 0x000000ff0a00720c */ /* 0x000fe40003f05270 */
[----:B------:R-:W-:Y:S01]  /*0390*/  ISETP.GE.U32.AND P1, PT, R4, 0xf, PT ;  /* 0x0000000f0400780c */ /* 0x000fe20003f26070 */
[----:B------:R-:W-:-:S04]  /*03a0*/  IMAD.WIDE.U32 R4, R2, R11, RZ ;  /* 0x0000000b02047225 */ /* 0x000fc800078e00ff */
[----:B------:R-:W-:-:S08]  /*03b0*/  IMAD.IADD R7, R5, 0x1, R7 ;  /* 0x0000000105077824 */ /* 0x000fd000078e0207 */
[----:B------:R-:W-:Y:S05]  /*03c0*/  @!P1 BRA `(.L_x_2534) ;  /* 0x0000000000d49947 */ /* 0x000fea0003800000 */
[----:B------:R-:W0:Y:S01]  /*03d0*/  LDCU.64 UR8, c[0x0][0x380] ;  /* 0x00007000ff0877ac */ /* 0x000e220008000a00 */
[----:B------:R-:W-:Y:S01]  /*03e0*/  LOP3.LUT R9, R6, 0xffffff0, RZ, 0xc0, !PT ;  /* 0x0ffffff006097812 */ /* 0x000fe200078ec0ff */
[----:B------:R-:W1:Y:S04]  /*03f0*/  LDCU.64 UR4, c[0x0][0x3a0] ;  /* 0x00007400ff0477ac */ /* 0x000e680008000a00 */
[----:B------:R-:W-:Y:S02]  /*0400*/  IMAD.MOV R8, RZ, RZ, -R9 ;  /* 0x000000ffff087224 */ /* 0x000fe400078e0a09 */
[----:B0-----:R-:W-:Y:S01]  /*0410*/  IMAD.WIDE R12, R0, R11, UR8 ;  /* 0x00000008000c7e25 */ /* 0x001fe2000f8e020b */
[----:B-1----:R-:W-:Y:S02]  /*0420*/  IADD3 R26, P1, PT, R4, UR4, RZ ;  /* 0x00000004041a7c10 */ /* 0x002fe4000ff3e0ff */
[----:B------:R-:W-:-:S02]  /*0430*/  IADD3 R24, P3, PT, R12, 0x40, RZ ;  /* 0x000000400c187810 */ /* 0x000fc40007f7e0ff */
[----:B------:R-:W-:-:S03]  /*0440*/  IADD3 R26, P2, PT, R26, 0x40, RZ ;  /* 0x000000401a1a7810 */ /* 0x000fc60007f5e0ff */
[----:B------:R-:W-:Y:S01]  /*0450*/  IMAD.X R25, RZ, RZ, R13, P3 ;  /* 0x000000ffff197224 */ /* 0x000fe200018e060d */
[----:B------:R-:W-:-:S09]  /*0460*/  IADD3.X R27, PT, PT, RZ, UR5, R7, P2, P1 ;  /* 0x00000005ff1b7c10 */ /* 0x000fd200097e2407 */
.L_x_2535:
[----:B------:R-:W-:Y:S02]  /*0470*/  IMAD.MOV.U32 R12, RZ, RZ, R26 ;  /* 0x000000ffff0c7224 */ /* 0x000fe400078e001a */
[----:B------:R-:W-:-:S05]  /*0480*/  IMAD.MOV.U32 R13, RZ, RZ, R27 ;  /* 0x000000ffff0d7224 */ /* 0x000fca00078e001b */
[----:B0-----:R-:W2:Y:S01]  /*0490*/  LDG.E.64 R16, desc[UR6][R12.64+-0x40] ;  /* 0xffffc0060c107981 */ /* 0x001ea2000c1e1b00 */
[----:B------:R-:W-:Y:S02]  /*04a0*/  IMAD.MOV.U32 R14, RZ, RZ, R24 ;  /* 0x000000ffff0e7224 */ /* 0x000fe400078e0018 */
[----:B------:R-:W-:-:S05]  /*04b0*/  IMAD.MOV.U32 R15, RZ, RZ, R25 ;  /* 0x000000ffff0f7224 */ /* 0x000fca00078e0019 */
[----:B--2---:R0:W-:Y:S04]  /*04c0*/  STG.E.64 desc[UR6][R14.64+-0x40], R16 ;  /* 0xffffc0100e007986 */ /* 0x0041e8000c101b06 */
[----:B------:R-:W2:Y:S04]  /*04d0*/  LDG.E.64 R18, desc[UR6][R12.64+-0x38] ;  /* 0xffffc8060c127981 */ /* 0x000ea8000c1e1b00 */
[----:B--2---:R1:W-:Y:S04]  /*04e0*/  STG.E.64 desc[UR6][R14.64+-0x38], R18 ;  /* 0xffffc8120e007986 */ /* 0x0043e8000c101b06 */
[----:B------:R-:W2:Y:S04]  /*04f0*/  LDG.E.64 R20, desc[UR6][R12.64+-0x30] ;  /* 0xffffd0060c147981 */ /* 0x000ea8000c1e1b00 */
[----:B--2---:R2:W-:Y:S04]  /*0500*/  STG.E.64 desc[UR6][R14.64+-0x30], R20 ;  /* 0xffffd0140e007986 */ /* 0x0045e8000c101b06 */
[----:B------:R-:W3:Y:S04]  /*0510*/  LDG.E.64 R22, desc[UR6][R12.64+-0x28] ;  /* 0xffffd8060c167981 */ /* 0x000ee8000c1e1b00 */
[----:B---3--:R3:W-:Y:S04]  /*0520*/  STG.E.64 desc[UR6][R14.64+-0x28], R22 ;  /* 0xffffd8160e007986 */ /* 0x0087e8000c101b06 */
[----:B------:R-:W4:Y:S04]  /*0530*/  LDG.E.64 R24, desc[UR6][R12.64+-0x20] ;  /* 0xffffe0060c187981 */ /* 0x000f28000c1e1b00 */
[----:B----4-:R4:W-:Y:S04]  /*0540*/  STG.E.64 desc[UR6][R14.64+-0x20], R24 ;  /* 0xffffe0180e007986 */ /* 0x0109e8000c101b06 */
[----:B------:R-:W5:Y:S04]  /*0550*/  LDG.E.64 R26, desc[UR6][R12.64+-0x18] ;  /* 0xffffe8060c1a7981 */ /* 0x000f68000c1e1b00 */
[----:B-----5:R5:W-:Y:S04]  /*0560*/  STG.E.64 desc[UR6][R14.64+-0x18], R26 ;  /* 0xffffe81a0e007986 */ /* 0x020be8000c101b06 */
[----:B0-----:R-:W2:Y:S04]  /*0570*/  LDG.E.64 R16, desc[UR6][R12.64+-0x10] ;  /* 0xfffff0060c107981 */ /* 0x001ea8000c1e1b00 */
[----:B--2---:R0:W-:Y:S04]  /*0580*/  STG.E.64 desc[UR6][R14.64+-0x10], R16 ;  /* 0xfffff0100e007986 */ /* 0x0041e8000c101b06 */
[----:B-1----:R-:W2:Y:S04]  /*0590*/  LDG.E.64 R18, desc[UR6][R12.64+-0x8] ;  /* 0xfffff8060c127981 */ /* 0x002ea8000c1e1b00 */
[----:B--2---:R1:W-:Y:S04]  /*05a0*/  STG.E.64 desc[UR6][R14.64+-0x8], R18 ;  /* 0xfffff8120e007986 */ /* 0x0043e8000c101b06 */
[----:B------:R-:W2:Y:S04]  /*05b0*/  LDG.E.64 R20, desc[UR6][R12.64] ;  /* 0x000000060c147981 */ /* 0x000ea8000c1e1b00 */
[----:B--2---:R2:W-:Y:S04]  /*05c0*/  STG.E.64 desc[UR6][R14.64], R20 ;  /* 0x000000140e007986 */ /* 0x0045e8000c101b06 */
[----:B---3--:R-:W3:Y:S04]  /*05d0*/  LDG.E.64 R22, desc[UR6][R12.64+0x8] ;  /* 0x000008060c167981 */ /* 0x008ee8000c1e1b00 */
[----:B---3--:R3:W-:Y:S04]  /*05e0*/  STG.E.64 desc[UR6][R14.64+0x8], R22 ;  /* 0x000008160e007986 */ /* 0x0087e8000c101b06 */
[----:B----4-:R-:W4:Y:S04]  /*05f0*/  LDG.E.64 R24, desc[UR6][R12.64+0x10] ;  /* 0x000010060c187981 */ /* 0x010f28000c1e1b00 */
[----:B----4-:R-:W-:Y:S04]  /*0600*/  STG.E.64 desc[UR6][R14.64+0x10], R24 ;  /* 0x000010180e007986 */ /* 0x010fe8000c101b06 */
[----:B-----5:R-:W4:Y:S04]  /*0610*/  LDG.E.64 R26, desc[UR6][R12.64+0x18] ;  /* 0x000018060c1a7981 */ /* 0x020f28000c1e1b00 */
[----:B----4-:R4:W-:Y:S04]  /*0620*/  STG.E.64 desc[UR6][R14.64+0x18], R26 ;  /* 0x0000181a0e007986 */ /* 0x0109e8000c101b06 */
[----:B0-----:R-:W5:Y:S04]  /*0630*/  LDG.E.64 R16, desc[UR6][R12.64+0x20] ;  /* 0x000020060c107981 */ /* 0x001f68000c1e1b00 */
[----:B-----5:R0:W-:Y:S04]  /*0640*/  STG.E.64 desc[UR6][R14.64+0x20], R16 ;  /* 0x000020100e007986 */ /* 0x0201e8000c101b06 */
[----:B-1----:R-:W5:Y:S04]  /*0650*/  LDG.E.64 R18, desc[UR6][R12.64+0x28] ;  /* 0x000028060c127981 */ /* 0x002f68000c1e1b00 */
[----:B-----5:R0:W-:Y:S04]  /*0660*/  STG.E.64 desc[UR6][R14.64+0x28], R18 ;  /* 0x000028120e007986 */ /* 0x0201e8000c101b06 */
[----:B--2---:R-:W2:Y:S04]  /*0670*/  LDG.E.64 R20, desc[UR6][R12.64+0x30] ;  /* 0x000030060c147981 */ /* 0x004ea8000c1e1b00 */
[----:B--2---:R0:W-:Y:S04]  /*0680*/  STG.E.64 desc[UR6][R14.64+0x30], R20 ;  /* 0x000030140e007986 */ /* 0x0041e8000c101b06 */
[----:B---3--:R-:W2:Y:S01]  /*0690*/  LDG.E.64 R22, desc[UR6][R12.64+0x38] ;  /* 0x000038060c167981 */ /* 0x008ea2000c1e1b00 */
[----:B------:R-:W-:Y:S01]  /*06a0*/  VIADD R8, R8, 0x10 ;  /* 0x0000001008087836 */ /* 0x000fe20000000000 */
[----:B----4-:R-:W-:-:S02]  /*06b0*/  IADD3 R26, P2, PT, R12, 0x80, RZ ;  /* 0x000000800c1a7810 */ /* 0x010fc40007f5e0ff */
[----:B------:R-:W-:Y:S02]  /*06c0*/  IADD3 R24, P3, PT, R14, 0x80, RZ ;  /* 0x000000800e187810 */ /* 0x000fe40007f7e0ff */
[----:B------:R-:W-:Y:S01]  /*06d0*/  ISETP.NE.AND P1, PT, R8, RZ, PT ;  /* 0x000000ff0800720c */ /* 0x000fe20003f25270 */
[----:B------:R-:W-:Y:S02]  /*06e0*/  IMAD.X R27, RZ, RZ, R13, P2 ;  /* 0x000000ffff1b7224 */ /* 0x000fe400010e060d */
[----:B------:R-:W-:Y:S01]  /*06f0*/  IMAD.X R25, RZ, RZ, R15, P3 ;  /* 0x000000ffff197224 */ /* 0x000fe200018e060f */
[----:B--2---:R0:W-:Y:S09]  /*0700*/  STG.E.64 desc[UR6][R14.64+0x38], R22 ;  /* 0x000038160e007986 */ /* 0x0041f2000c101b06 */
[----:B------:R-:W-:Y:S05]  /*0710*/  @P1 BRA `(.L_x_2535) ;  /* 0xfffffffc00541947 */ /* 0x000fea000383ffff */
.L_x_2534:
[----:B------:R-:W-:Y:S01]  /*0720*/  IMAD.WIDE R12, R0, R11, RZ ;  /* 0x0000000b000c7225 */ /* 0x000fe200078e02ff */
[----:B------:R-:W-:Y:S06]  /*0730*/  @!P0 BRA `(.L_x_2533) ;  /* 0x0000000400088947 */ /* 0x000fec0003800000 */
[----:B------:R-:W0:Y:S01]  /*0740*/  LDCU.64 UR8, c[0x0][0x3a0] ;  /* 0x00007400ff0877ac */ /* 0x000e220008000a00 */
[----:B------:R-:W-:Y:S01]  /*0750*/  ISETP.GE.U32.AND P0, PT, R10, 0x8, PT ;  /* 0x000000080a00780c */ /* 0x000fe20003f06070 */
[----:B------:R-:W1:Y:S01]  /*0760*/  LDCU.64 UR4, c[0x0][0x380] ;  /* 0x00007000ff0477ac */ /* 0x000e620008000a00 */
[----:B0-----:R-:W-:-:S04]  /*0770*/  IADD3 R14, P1, PT, R4, UR8, RZ ;  /* 0x00000008040e7c10 */ /* 0x001fc8000ff3e0ff */
[----:B------:R-:W-:-:S07]  /*0780*/  IADD3.X R15, PT, PT, R7, UR9, RZ, P1, !PT ;  /* 0x00000009070f7c10 */ /* 0x000fce0008ffe4ff */
[----:B------:R-:W-:-:S05]  /*0790*/  @P0 IMAD.WIDE.U32 R16, R9, 0x8, R14 ;  /* 0x0000000809100825 */ /* 0x000fca00078e000e */
[----:B------:R-:W2:Y:S01]  /*07a0*/  @P0 LDG.E.64 R20, desc[UR6][R16.64] ;  /* 0x0000000610140981 */ /* 0x000ea2000c1e1b00 */
[----:B-1----:R-:W-:-:S04]  /*07b0*/  IMAD.WIDE R10, R0, R11, UR4 ;  /* 0x00000004000a7e25 */ /* 0x002fc8000f8e020b */
[----:B------:R-:W-:-:S05]  /*07c0*/  @P0 IMAD.WIDE.U32 R18, R9, 0x8, R10 ;  /* 0x0000000809120825 */ /* 0x000fca00078e000a */
[----:B--2---:R0:W-:Y:S04]  /*07d0*/  @P0 STG.E.64 desc[UR6][R18.64], R20 ;  /* 0x0000001412000986 */ /* 0x0041e8000c101b06 */
[----:B------:R-:W2:Y:S04]  /*07e0*/  @P0 LDG.E.64 R22, desc[UR6][R16.64+0x8] ;  /* 0x0000080610160981 */ /* 0x000ea8000c1e1b00 */
[----:B--2---:R-:W-:Y:S04]  /*07f0*/  @P0 STG.E.64 desc[UR6][R18.64+0x8], R22 ;  /* 0x0000081612000986 */ /* 0x004fe8000c101b06 */
[----:B------:R-:W2:Y:S04]  /*0800*/  @P0 LDG.E.64 R24, desc[UR6][R16.64+0x10] ;  /* 0x0000100610180981 */ /* 0x000ea8000c1e1b00 */
[----:B--2---:R-:W-:Y:S04]  /*0810*/  @P0 STG.E.64 desc[UR6][R18.64+0x10], R24 ;  /* 0x0000101812000986 */ /* 0x004fe8000c101b06 */
[----:B------:R-:W2:Y:S04]  /*0820*/  @P0 LDG.E.64 R26, desc[UR6][R16.64+0x18] ;  /* 0x00001806101a0981 */ /* 0x000ea8000c1e1b00 */
[----:B--2---:R-:W-:Y:S04]  /*0830*/  @P0 STG.E.64 desc[UR6][R18.64+0x18], R26 ;  /* 0x0000181a12000986 */ /* 0x004fe8000c101b06 */
[----:B------:R-:W2:Y:S04]  /*0840*/  @P0 LDG.E.64 R28, desc[UR6][R16.64+0x20] ;  /* 0x00002006101c0981 */ /* 0x000ea8000c1e1b00 */
[----:B--2---:R-:W-:Y:S04]  /*0850*/  @P0 STG.E.64 desc[UR6][R18.64+0x20], R28 ;  /* 0x0000201c12000986 */ /* 0x004fe8000c101b06 */
[----:B0-----:R-:W2:Y:S04]  /*0860*/  @P0 LDG.E.64 R20, desc[UR6][R16.64+0x28] ;  /* 0x0000280610140981 */ /* 0x001ea8000c1e1b00 */
[----:B--2---:R0:W-:Y:S04]  /*0870*/  @P0 STG.E.64 desc[UR6][R18.64+0x28], R20 ;  /* 0x0000281412000986 */ /* 0x0041e8000c101b06 */
[----:B0-----:R-:W2:Y:S04]  /*0880*/  @P0 LDG.E.64 R20, desc[UR6][R16.64+0x30] ;  /* 0x0000300610140981 */ /* 0x001ea8000c1e1b00 */
[----:B--2---:R1:W-:Y:S04]  /*0890*/  @P0 STG.E.64 desc[UR6][R18.64+0x30], R20 ;  /* 0x0000301412000986 */ /* 0x0043e8000c101b06 */
[----:B------:R-:W2:Y:S01]  /*08a0*/  @P0 LDG.E.64 R22, desc[UR6][R16.64+0x38] ;  /* 0x0000380610160981 */ /* 0x000ea2000c1e1b00 */
[----:B------:R-:W-:Y:S01]  /*08b0*/  LOP3.LUT R24, R6, 0x7, RZ, 0xc0, !PT ;  /* 0x0000000706187812 */ /* 0x000fe200078ec0ff */
[----:B------:R-:W-:-:S03]  /*08c0*/  @P0 VIADD R9, R9, 0x8 ;  /* 0x0000000809090836 */ /* 0x000fc60000000000 */
[----:B------:R-:W-:Y:S01]  /*08d0*/  ISETP.NE.AND P1, PT, R24, RZ, PT ;  /* 0x000000ff1800720c */ /* 0x000fe20003f25270 */
[----:B--2---:R1:W-:-:S12]  /*08e0*/  @P0 STG.E.64 desc[UR6][R18.64+0x38], R22 ;  /* 0x0000381612000986 */ /* 0x0043d8000c101b06 */
[----:B------:R-:W-:Y:S05]  /*08f0*/  @!P1 BRA `(.L_x_2533) ;  /* 0x0000000000989947 */ /* 0x000fea0003800000 */
[----:B------:R-:W-:Y:S02]  /*0900*/  ISETP.GE.U32.AND P0, PT, R24, 0x4, PT ;  /* 0x000000041800780c */ /* 0x000fe40003f06070 */
[----:B------:R-:W-:-:S04]  /*0910*/  LOP3.LUT R8, R6, 0x3, RZ, 0xc0, !PT ;  /* 0x0000000306087812 */ /* 0x000fc800078ec0ff */
[----:B------:R-:W-:-:S07]  /*0920*/  ISETP.NE.AND P1, PT, R8, RZ, PT ;  /* 0x000000ff0800720c */ /* 0x000fce0003f25270 */
[----:B------:R-:W-:Y:S06]  /*0930*/  @!P0 BRA `(.L_x_2536) ;  /* 0x00000000002c8947 */ /* 0x000fec0003800000 */
[----:B-1----:R-:W-:-:S05]  /*0940*/  IMAD.WIDE.U32 R20, R9, 0x8, R14 ;  /* 0x0000000809147825 */ /* 0x002fca00078e000e */
[----:B------:R-:W2:Y:S01]  /*0950*/  LDG.E.64 R14, desc[UR6][R20.64] ;  /* 0x00000006140e7981 */ /* 0x000ea2000c1e1b00 */
[----:B------:R-:W-:-:S05]  /*0960*/  IMAD.WIDE.U32 R22, R9, 0x8, R10 ;  /* 0x0000000809167825 */ /* 0x000fca00078e000a */
[----:B--2---:R0:W-:Y:S04]  /*0970*/  STG.E.64 desc[UR6][R22.64], R14 ;  /* 0x0000000e16007986 */ /* 0x0041e8000c101b06 */
[----:B------:R-:W2:Y:S04]  /*0980*/  LDG.E.64 R10, desc[UR6][R20.64+0x8] ;  /* 0x00000806140a7981 */ /* 0x000ea8000c1e1b00 */
[----:B--2---:R0:W-:Y:S04]  /*0990*/  STG.E.64 desc[UR6][R22.64+0x8], R10 ;  /* 0x0000080a16007986 */ /* 0x0041e8000c101b06 */
[----:B------:R-:W2:Y:S04]  /*09a0*/  LDG.E.64 R16, desc[UR6][R20.64+0x10] ;  /* 0x0000100614107981 */ /* 0x000ea8000c1e1b00 */
[----:B--2---:R0:W-:Y:S04]  /*09b0*/  STG.E.64 desc[UR6][R22.64+0x10], R16 ;  /* 0x0000101016007986 */ /* 0x0041e8000c101b06 */
[----:B------:R-:W2:Y:S01]  /*09c0*/  LDG.E.64 R18, desc[UR6][R20.64+0x18] ;  /* 0x0000180614127981 */ /* 0x000ea2000c1e1b00 */
[----:B------:R-:W-:-:S03]  /*09d0*/  VIADD R9, R9, 0x4 ;  /* 0x0000000409097836 */ /* 0x000fc60000000000 */
[----:B--2---:R0:W-:Y:S04]  /*09e0*/  STG.E.64 desc[UR6][R22.64+0x18], R18 ;  /* 0x0000181216007986 */ /* 0x0041e8000c101b06 */
.L_x_2536:
[----:B------:R-:W-:Y:S05]  /*09f0*/  @!P1 BRA `(.L_x_2533) ;  /* 0x0000000000589947 */ /* 0x000fea0003800000 */
[----:B------:R-:W2:Y:S01]  /*0a00*/  LDCU.64 UR4, c[0x0][0x380] ;  /* 0x00007000ff0477ac */ /* 0x000ea20008000a00 */
[----:B------:R-:W-:Y:S02]  /*0a10*/  IMAD.MOV.U32 R6, RZ, RZ, R4 ;  /* 0x000000ffff067224 */ /* 0x000fe400078e0004 */
[----:B------:R-:W-:-:S04]  /*0a20*/  IMAD.WIDE.U32 R12, R9, 0x8, R12 ;  /* 0x00000008090c7825 */ /* 0x000fc800078e000c */
[----:B------:R-:W-:-:S04]  /*0a30*/  IMAD.WIDE.U32 R6, R9, 0x8, R6 ;  /* 0x0000000809067825 */ /* 0x000fc800078e0006 */
[----:B------:R-:W-:Y:S01]  /*0a40*/  IMAD.MOV R8, RZ, RZ, -R8 ;  /* 0x000000ffff087224 */ /* 0x000fe200078e0a08 */
[----:B------:R-:W-:-:S04]  /*0a50*/  IADD3 R9, P1, PT, R6, UR8, RZ ;  /* 0x0000000806097c10 */ /* 0x000fc8000ff3e0ff */
[----:B0-----:R-:W-:Y:S02]  /*0a60*/  IADD3.X R10, PT, PT, R7, UR9, RZ, P1, !PT ;  /* 0x00000009070a7c10 */ /* 0x001fe40008ffe4ff */
[----:B--2---:R-:W-:-:S04]  /*0a70*/  IADD3 R11, P0, PT, R12, UR4, RZ ;  /* 0x000000040c0b7c10 */ /* 0x004fc8000ff1e0ff */
[----:B------:R-:W-:-:S09]  /*0a80*/  IADD3.X R12, PT, PT, R13, UR5, RZ, P0, !PT ;  /* 0x000000050d0c7c10 */ /* 0x000fd200087fe4ff */
.L_x_2537:
[----:B--2---:R-:W-:Y:S02]  /*0a90*/  IMAD.MOV.U32 R4, RZ, RZ, R9 ;  /* 0x000000ffff047224 */ /* 0x004fe400078e0009 */
[----:B------:R-:W-:-:S06]  /*0aa0*/  IMAD.MOV.U32 R5, RZ, RZ, R10 ;  /* 0x000000ffff057224 */ /* 0x000fcc00078e000a */
[----:B------:R-:W2:Y:S01]  /*0ab0*/  LDG.E.64 R4, desc[UR6][R4.64] ;  /* 0x0000000604047981 */ /* 0x000ea2000c1e1b00 */
[----:B------:R-:W-:Y:S01]  /*0ac0*/  IMAD.MOV.U32 R6, RZ, RZ, R11 ;  /* 0x000000ffff067224 */ /* 0x000fe200078e000b */
[----:B------:R-:W-:Y:S01]  /*0ad0*/  IADD3 R11, P1, PT, R11, 0x8, RZ ;  /* 0x000000080b0b7810 */ /* 0x000fe20007f3e0ff */
[--C-:B------:R-:W-:Y:S01]  /*0ae0*/  IMAD.MOV.U32 R7, RZ, RZ, R12.reuse ;  /* 0x000000ffff077224 */ /* 0x100fe200078e000c */
[----:B------:R-:W-:Y:S01]  /*0af0*/  IADD3 R9, P2, PT, R9, 0x8, RZ ;  /* 0x0000000809097810 */ /* 0x000fe20007f5e0ff */
[----:B------:R-:W-:Y:S02]  /*0b00*/  VIADD R8, R8, 0x1 ;  /* 0x0000000108087836 */ /* 0x000fe40000000000 */
[----:B------:R-:W-:Y:S02]  /*0b10*/  IMAD.X R12, RZ, RZ, R12, P1 ;  /* 0x000000ffff0c7224 */ /* 0x000fe400008e060c */
[----:B------:R-:W-:Y:S01]  /*0b20*/  IMAD.X R10, RZ, RZ, R10, P2 ;  /* 0x000000ffff0a7224 */ /* 0x000fe200010e060a */
[----:B------:R-:W-:Y:S01]  /*0b30*/  ISETP.NE.AND P0, PT, R8, RZ, PT ;  /* 0x000000ff0800720c */ /* 0x000fe20003f05270 */
[----:B--2---:R2:W-:-:S12]  /*0b40*/  STG.E.64 desc[UR6][R6.64], R4 ;  /* 0x0000000406007986 */ /* 0x0045d8000c101b06 */
[----:B------:R-:W-:Y:S05]  /*0b50*/  @P0 BRA `(.L_x_2537) ;  /* 0xfffffffc00cc0947 */ /* 0x000fea000383ffff */
.L_x_2533:
[----:B------:R-:W2:Y:S02]  /*0b60*/  LDCU.64 UR4, c[0x0][0x3b0] ;  /* 0x00007600ff0477ac */ /* 0x000ea40008000a00 */
[----:B--2---:R-:W-:-:S04]  /*0b70*/  LEA R4, P0, R2, UR4, 0x3 ;  /* 0x0000000402047c11 */ /* 0x004fc8000f8018ff */
[----:B------:R-:W-:-:S05]  /*0b80*/  LEA.HI.X R5, R2, UR5, R3, 0x3, P0 ;  /* 0x0000000502057c11 */ /* 0x000fca00080f1c03 */
[----:B------:R-:W2:Y:S01]  /*0b90*/  LDG.E.64 R2, desc[UR6][R4.64] ;  /* 0x0000000604027981 */ /* 0x000ea2000c1e1b00 */
[----:B------:R-:W-:Y:S01]  /*0ba0*/  BSSY.RECONVERGENT B0, `(.L_x_2538) ;  /* 0x0000073000007945 */ /* 0x000fe20003800200 */
[----:B--2---:R-:W-:Y:S01]  /*0bb0*/  LOP3.LUT R5, R3, 0x7fffffff, RZ, 0xc0, !PT ;  /* 0x7fffffff03057812 */ /* 0x004fe200078ec0ff */
[----:B------:R-:W-:-:S03]  /*0bc0*/  IMAD.MOV.U32 R4, RZ, RZ, R2 ;  /* 0x000000ffff047224 */ /* 0x000fc600078e0002 */
[----:B------:R-:W-:-:S04]  /*0bd0*/  VIMNMX.U32 R6, PT, PT, R5, 0x401921fb, !PT ;  /* 0x401921fb05067848 */ /* 0x000fc80007fe0000 */
[----:B------:R-:W-:-:S13]  /*0be0*/  ISETP.GE.U32.AND P0, PT, R6, 0x7ff00000, PT ;  /* 0x7ff000000600780c */ /* 0x000fda0003f06070 */
[----:B------:R-:W-:Y:S05]  /*0bf0*/  @!P0 BRA `(.L_x_2539) ;  /* 0x0000000000208947 */ /* 0x000fea0003800000 */
[----:B------:R-:W-:-:S14]  /*0c00*/  DSETP.NAN.AND P0, PT, R4, R4, PT ;  /* 0x000000040400722a */ /* 0x000fdc0003f08000 */
[----:B------:R-:W-:Y:S01]  /*0c10*/  @P0 IMAD.MOV.U32 R6, RZ, RZ, 0x54442d18 ;  /* 0x54442d18ff060424 */ /* 0x000fe200078e00ff */
[----:B------:R-:W-:Y:S01]  /*0c20*/  @!P0 DSETP.NEU.AND P1, PT, R4, +INF , PT ;  /* 0x7ff000000400842a */ /* 0x000fe20003f2d000 */
[----:B------:R-:W-:-:S06]  /*0c30*/  @P0 IMAD.MOV.U32 R7, RZ, RZ, 0x401921fb ;  /* 0x401921fbff070424 */ /* 0x000fcc00078e00ff */
[----:B------:R-:W-:-:S06]  /*0c40*/  @P0 DADD R6, R2, R6 ;  /* 0x0000000002060229 */ /* 0x000fcc0000000006 */
[----:B------:R-:W-:Y:S02]  /*0c50*/  @!P0 FSEL R6, R2, RZ, P1 ;  /* 0x000000ff02068208 */ /* 0x000fe40000800000 */
[----:B------:R-:W-:Y:S01]  /*0c60*/  @!P0 FSEL R7, R3, -QNAN , P1 ;  /* 0xfff8000003078808 */ /* 0x000fe20000800000 */
[----:B------:R-:W-:Y:S06]  /*0c70*/  BRA `(.L_x_2540) ;  /* 0x0000000400947947 */ /* 0x000fec0003800000 */
.L_x_2539:
[----:B------:R-:W-:Y:S01]  /*0c80*/  UMOV UR4, 0x54442d18 ;  /* 0x54442d1800047882 */ /* 0x000fe20000000000 */
[----:B------:R-:W-:Y:S01]  /*0c90*/  UMOV UR5, 0x401921fb ;  /* 0x401921fb00057882 */ /* 0x000fe20000000000 */
[----:B------:R-:W-:Y:S01]  /*0ca0*/  IMAD.MOV.U32 R6, RZ, RZ, R2 ;  /* 0x000000ffff067224 */ /* 0x000fe200078e0002 */
[----:B------:R-:W-:Y:S01]  /*0cb0*/  DSETP.GE.AND P0, PT, R4, UR4, PT ;  /* 0x0000000404007e2a */ /* 0x000fe2000bf06000 */
[----:B------:R-:W-:-:S13]  /*0cc0*/  IMAD.MOV.U32 R7, RZ, RZ, R3 ;  /* 0x000000ffff077224 */ /* 0x000fda00078e0003 */
[----:B------:R-:W-:Y:S05]  /*0cd0*/  @!P0 BRA `(.L_x_2540) ;  /* 0x00000004007c8947 */ /* 0x000fea0003800000 */
[----:B------:R-:W-:Y:S01]  /*0ce0*/  ISETP.GT.U32.AND P0, PT, R5, 0xfffff, PT ;  /* 0x000fffff0500780c */ /* 0x000fe20003f04070 */
[----:B------:R-:W-:Y:S01]  /*0cf0*/  BSSY.RECONVERGENT B1, `(.L_x_2541) ;  /* 0x000001e000017945 */ /* 0x000fe20003800200 */
[----:B------:R-:W-:-:S11]  /*0d00*/  SHF.R.U32.HI R7, RZ, 0x14, R5 ;  /* 0x00000014ff077819 */ /* 0x000fd60000011605 */
[----:B------:R-:W-:-:S10]  /*0d10*/  @!P0 DMUL R4, R4, 1.80143985094819840000e+16 ;  /* 0x4350000004048828 */ /* 0x000fd40000000000 */
[C---:B------:R-:W-:Y:S02]  /*0d20*/  @!P0 LEA.HI R6, R5.reuse, R7, RZ, 0xc ;  /* 0x0000000705068211 */ /* 0x040fe400078f60ff */
[----:B------:R-:W-:-:S03]  /*0d30*/  LOP3.LUT R9, R5, 0xfffff, RZ, 0xc0, !PT ;  /* 0x000fffff05097812 */ /* 0x000fc600078ec0ff */
[----:B------:R-:W-:Y:S01]  /*0d40*/  @!P0 VIADD R7, R6, 0xffffffca ;  /* 0xffffffca06078836 */ /* 0x000fe20000000000 */
[----:B------:R-:W-:-:S03]  /*0d50*/  LOP3.LUT R9, R9, 0x100000, RZ, 0xfc, !PT ;  /* 0x0010000009097812 */ /* 0x000fc600078efcff */
[----:B0-----:R-:W-:-:S05]  /*0d60*/  VIADD R10, R7, 0xfffffbff ;  /* 0xfffffbff070a7836 */ /* 0x001fca0000000000 */
[----:B------:R-:W-:-:S04]  /*0d70*/  VIMNMX R11, PT, PT, RZ, R10, PT ;  /* 0x0000000aff0b7248 */ /* 0x000fc80003fe0100 */
[----:B------:R-:W-:-:S05]  /*0d80*/  IADD3 R7, PT, PT, R7, -0x401, -R11 ;  /* 0xfffffbff07077810 */ /* 0x000fca0007ffe80b */
[----:B------:R-:W-:-:S05]  /*0d90*/  VIADD R7, R7, 0x1 ;  /* 0x0000000107077836 */ /* 0x000fca0000000000 */
[----:B------:R-:W-:Y:S01]  /*0da0*/  LOP3.LUT P0, R6, R7, 0x3, RZ, 0xc0, !PT ;  /* 0x0000000307067812 */ /* 0x000fe2000780c0ff */
[----:B------:R-:W-:Y:S02]  /*0db0*/  IMAD.MOV.U32 R7, RZ, RZ, R4 ;  /* 0x000000ffff077224 */ /* 0x000fe400078e0004 */
[----:B------:R-:W-:-:S10]  /*0dc0*/  IMAD.MOV.U32 R4, RZ, RZ, R10 ;  /* 0x000000ffff047224 */ /* 0x000fd400078e000a */
[----:B------:R-:W-:Y:S05]  /*0dd0*/  @!P0 BRA `(.L_x_2542) ;  /* 0x00000000003c8947 */ /* 0x000fea0003800000 */
[----:B------:R-:W-:Y:S01]  /*0de0*/  BSSY.RECONVERGENT B2, `(.L_x_2542) ;  /* 0x000000e000027945 */ /* 0x000fe20003800200 */
[----:B------:R-:W-:Y:S02]  /*0df0*/  IMAD.MOV R5, RZ, RZ, -R6 ;  /* 0x000000ffff057224 */ /* 0x000fe400078e0a06 */
[----:B------:R-:W-:-:S07]  /*0e00*/  IMAD.MOV.U32 R4, RZ, RZ, R10 ;  /* 0x000000ffff047224 */ /* 0x000fce00078e000a */
.L_x_2543:
[----:B------:R-:W-:Y:S01]  /*0e10*/  VIADD R5, R5, 0x1 ;  /* 0x0000000105057836 */ /* 0x000fe20000000000 */
[----:B------:R-:W-:Y:S01]  /*0e20*/  IADD3 R8, P0, PT, R7, -0x54442d18, RZ ;  /* 0xabbbd2e807087810 */ /* 0x000fe20007f1e0ff */
[----:B------:R-:W-:-:S03]  /*0e30*/  VIADD R4, R4, 0xffffffff ;  /* 0xffffffff04047836 */ /* 0x000fc60000000000 */
[----:B------:R-:W-:Y:S02]  /*0e40*/  ISETP.NE.AND P1, PT, R5, RZ, PT ;  /* 0x000000ff0500720c */ /* 0x000fe40003f25270 */
[----:B------:R-:W-:-:S04]  /*0e50*/  IADD3.X R6, PT, PT, R9, -0x1921fc, RZ, P0, !PT ;  /* 0xffe6de0409067810 */ /* 0x000fc800007fe4ff */
[----:B------:R-:W-:-:S04]  /*0e60*/  ISETP.GE.AND P0, PT, R6, RZ, PT ;  /* 0x000000ff0600720c */ /* 0x000fc80003f06270 */
[----:B------:R-:W-:Y:S02]  /*0e70*/  SEL R8, R7, R8, !P0 ;  /* 0x0000000807087207 */ /* 0x000fe40004000000 */
[----:B------:R-:W-:-:S03]  /*0e80*/  SEL R6, R9, R6, !P0 ;  /* 0x0000000609067207 */ /* 0x000fc60004000000 */
[C---:B------:R-:W-:Y:S01]  /*0e90*/  IMAD.SHL.U32 R7, R8.reuse, 0x2, RZ ;  /* 0x0000000208077824 */ /* 0x040fe200078e00ff */
[----:B------:R-:W-:Y:S01]  /*0ea0*/  SHF.L.U64.HI R9, R8, 0x1, R6 ;  /* 0x0000000108097819 */ /* 0x000fe20000010206 */
[----:B------:R-:W-:Y:S06]  /*0eb0*/  @P1 BRA `(.L_x_2543) ;  /* 0xfffffffc00d41947 */ /* 0x000fec000383ffff */
[----:B------:R-:W-:Y:S05]  /*0ec0*/  BSYNC.RECONVERGENT B2 ;  /* 0x0000000000027941 */ /* 0x000fea0003800200 */
.L_x_2542:
[----:B------:R-:W-:Y:S05]  /*0ed0*/  BSYNC.RECONVERGENT B1 ;  /* 0x0000000000017941 */ /* 0x000fea0003800200 */
.L_x_2541:
[----:B------:R-:W-:Y:S01]  /*0ee0*/  IMAD.IADD R5, R10, 0x1, -R11 ;  /* 0x000000010a057824 */ /* 0x000fe200078e0a0b */
[----:B------:R-:W-:Y:S04]  /*0ef0*/  BSSY.RECONVERGENT B1, `(.L_x_2544) ;  /* 0x0000025000017945 */ /* 0x000fe80003800200 */
[----:B------:R-:W-:-:S13]  /*0f00*/  ISETP.GE.U32.AND P0, PT, R5, 0x3, PT ;  /* 0x000000030500780c */ /* 0x000fda0003f06070 */
[----:B------:R-:W-:Y:S05]  /*0f10*/  @!P0 BRA `(.L_x_2545) ;  /* 0x0000000000888947 */ /* 0x000fea0003800000 */
[----:B------:R-:W-:Y:S01]  /*0f20*/  BSSY.RECONVERGENT B2, `(.L_x_2546) ;  /* 0x0000020000027945 */ /* 0x000fe20003800200 */
.L_x_2547:
[----:B------:R-:W-:Y:S02]  /*0f30*/  IADD3 R6, P0, PT, R7, -0x54442d18, RZ ;  /* 0xabbbd2e807067810 */ /* 0x000fe40007f1e0ff */
[C---:B------:R-:W-:Y:S01]  /*0f40*/  ISETP.GT.AND P1, PT, R4.reuse, 0x3, PT ;  /* 0x000000030400780c */ /* 0x040fe20003f24270 */
[----:B------:R-:W-:Y:S01]  /*0f50*/  VIADD R4, R4, 0xfffffffc ;  /* 0xfffffffc04047836 */ /* 0x000fe20000000000 */
[----:B------:R-:W-:-:S04]  /*0f60*/  IADD3.X R8, PT, PT, R9, -0x1921fc, RZ, P0, !PT ;  /* 0xffe6de0409087810 */ /* 0x000fc800007fe4ff */
[----:B------:R-:W-:-:S04]  /*0f70*/  ISETP.GE.AND P0, PT, R8, RZ, PT ;  /* 0x000000ff0800720c */ /* 0x000fc80003f06270 */
[----:B------:R-:W-:Y:S02]  /*0f80*/  SEL R6, R7, R6, !P0 ;  /* 0x0000000607067207 */ /* 0x000fe40004000000 */
[----:B------:R-:W-:-:S03]  /*0f90*/  SEL R9, R9, R8, !P0 ;  /* 0x0000000809097207 */ /* 0x000fc60004000000 */
[C---:B------:R-:W-:Y:S01]  /*0fa0*/  IMAD.SHL.U32 R8, R6.reuse, 0x2, RZ ;  /* 0x0000000206087824 */ /* 0x040fe200078e00ff */
[----:B------:R-:W-:-:S04]  /*0fb0*/  SHF.L.U64.HI R9, R6, 0x1, R9 ;  /* 0x0000000106097819 */ /* 0x000fc80000010209 */
[----:B------:R-:W-:-:S04]  /*0fc0*/  IADD3 R5, P0, PT, R8, -0x54442d18, RZ ;  /* 0xabbbd2e808057810 */ /* 0x000fc80007f1e0ff */
        /* <DEDUP_REMOVED lines=22> */
.L_x_2546:
[----:B------:R-:W-:-:S07]  /*1130*/  IMAD.MOV.U32 R8, RZ, RZ, R5 ;  /* 0x000000ffff087224 */ /* 0x000fce00078e0005 */
.L_x_2545:
[----:B------:R-:W-:Y:S05]  /*1140*/  BSYNC.RECONVERGENT B1 ;  /* 0x0000000000017941 */ /* 0x000fea0003800200 */
.L_x_2544:
[----:B------:R-:W-:Y:S01]  /*1150*/  LOP3.LUT R7, R6, 0x7fffffff, RZ, 0xc0, !PT ;  /* 0x7fffffff06077812 */ /* 0x000fe200078ec0ff */
[----:B------:R-:W-:Y:S01]  /*1160*/  BSSY.RECONVERGENT B1, `(.L_x_2548) ;  /* 0x0000014000017945 */ /* 0x000fe20003800200 */
[----:B------:R-:W-:Y:S01]  /*1170*/  ISETP.NE.U32.AND P0, PT, R8, RZ, PT ;  /* 0x000000ff0800720c */ /* 0x000fe20003f05070 */
[----:B------:R-:W-:Y:S02]  /*1180*/  IMAD.MOV.U32 R9, RZ, RZ, RZ ;  /* 0x000000ffff097224 */ /* 0x000fe400078e00ff */
[----:B------:R-:W-:Y:S01]  /*1190*/  IMAD.MOV.U32 R11, RZ, RZ, RZ ;  /* 0x000000ffff0b7224 */ /* 0x000fe200078e00ff */
[----:B------:R-:W-:-:S13]  /*11a0*/  ISETP.NE.AND.EX P0, PT, R7, RZ, PT, P0 ;  /* 0x000000ff0700720c */ /* 0x000fda0003f05300 */
[----:B------:R-:W-:Y:S05]  /*11b0*/  @!P0 BRA `(.L_x_2549) ;  /* 0x0000000000388947 */ /* 0x000fea0003800000 */
[----:B------:R-:W-:-:S06]  /*11c0*/  IMAD.MOV.U32 R6, RZ, RZ, R8 ;  /* 0x000000ffff067224 */ /* 0x000fcc00078e0008 */
[----:B------:R-:W-:-:S10]  /*11d0*/  DMUL R4, R6, 1.80143985094819840000e+16 ;  /* 0x4350000006047828 */ /* 0x000fd40000000000 */
[----:B------:R-:W-:-:S04]  /*11e0*/  SHF.R.U32.HI R4, RZ, 0x14, R5 ;  /* 0x00000014ff047819 */ /* 0x000fc80000011605 */
[----:B------:R-:W-:-:S04]  /*11f0*/  IADD3 R5, PT, PT, -R4, 0x37, RZ ;  /* 0x0000003704057810 */ /* 0x000fc80007ffe1ff */
[----:B------:R-:W-:Y:S02]  /*1200*/  IADD3 R6, PT, PT, -R5, 0x401, RZ ;  /* 0x0000040105067810 */ /* 0x000fe40007ffe1ff */
[-C--:B------:R-:W-:Y:S02]  /*1210*/  SHF.L.U64.HI R7, R8, R5.reuse, R7 ;  /* 0x0000000508077219 */ /* 0x080fe40000010207 */
[----:B------:R-:W-:Y:S02]  /*1220*/  ISETP.GT.AND P0, PT, R6, RZ, PT ;  /* 0x000000ff0600720c */ /* 0x000fe40003f04270 */
[----:B------:R-:W-:-:S11]  /*1230*/  SHF.L.U32 R5, R8, R5, RZ ;  /* 0x0000000508057219 */ /* 0x000fd600000006ff */
[----:B------:R-:W-:-:S04]  /*1240*/  @!P0 IADD3 R4, PT, PT, -R6, 0x1, RZ ;  /* 0x0000000106048810 */ /* 0x000fc80007ffe1ff */
[-CC-:B------:R-:W-:Y:S02]  /*1250*/  @!P0 SHF.R.U64 R9, R5, R4.reuse, R7.reuse ;  /* 0x0000000405098219 */ /* 0x180fe40000001207 */
[----:B------:R-:W-:Y:S01]  /*1260*/  @P0 IADD3 R9, P1, PT, RZ, R5, RZ ;  /* 0x00000005ff090210 */ /* 0x000fe20007f3e0ff */
[----:B------:R-:W-:Y:S01]  /*1270*/  @P0 VIADD R5, R6, 0xffffffff ;  /* 0xffffffff06050836 */ /* 0x000fe20000000000 */
[----:B------:R-:W-:-:S03]  /*1280*/  @!P0 SHF.R.U32.HI R11, RZ, R4, R7 ;  /* 0x00000004ff0b8219 */ /* 0x000fc60000011607 */
[----:B------:R-:W-:-:S08]  /*1290*/  @P0 IMAD.U32.X R11, R5, 0x100000, R7, P1 ;  /* 0x00100000050b0824 */ /* 0x000fd000008e0407 */
.L_x_2549:
[----:B------:R-:W-:Y:S05]  /*12a0*/  BSYNC.RECONVERGENT B1 ;  /* 0x0000000000017941 */ /* 0x000fea0003800200 */
.L_x_2548:
[----:B------:R-:W-:Y:S01]  /*12b0*/  LOP3.LUT R7, R11, 0x80000000, R3, 0xb8, !PT ;  /* 0x800000000b077812 */ /* 0x000fe200078eb803 */
[----:B------:R-:W-:-:S07]  /*12c0*/  IMAD.MOV.U32 R6, RZ, RZ, R9 ;  /* 0x000000ffff067224 */ /* 0x000fce00078e0009 */
.L_x_2540:
[----:B------:R-:W-:Y:S05]  /*12d0*/  BSYNC.RECONVERGENT B0 ;  /* 0x0000000000007941 */ /* 0x000fea0003800200 */
.L_x_2538:
[----:B------:R-:W2:Y:S02]  /*12e0*/  LDC.64 R2, c[0x0][0x390] ;  /* 0x0000e400ff027b82 */ /* 0x000ea40000000a00 */
[----:B--2---:R-:W-:-:S05]  /*12f0*/  IMAD.WIDE R2, R0, 0x8, R2 ;  /* 0x0000000800027825 */ /* 0x004fca00078e0202 */
[----:B------:R-:W-:Y:S01]  /*1300*/  STG.E.64 desc[UR6][R2.64], R6 ;  /* 0x0000000602007986 */ /* 0x000fe2000c101b06 */
[----:B------:R-:W-:Y:S05]  /*1310*/  EXIT ;  /* 0x000000000000794d */ /* 0x000fea0003800000 */
.L_x_2550:
        /* <DEDUP_REMOVED lines=14> */
.L_x_2593:


//--------------------- .text._Z27gather_unique_states_kernelPKhPhPKiii --------------------------
	.section	.text._Z27gather_unique_states_kernelPKhPhPKiii,"ax",@progbits
	.align	128
        .global         _Z27gather_unique_states_kernelPKhPhPKiii
        .type           _Z27gather_unique_states_kernelPKhPhPKiii,@function
        .size           _Z27gather_unique_states_kernelPKhPhPKiii,(.L_x_2594 - _Z27gather_unique_states_kernelPKhPhPKiii)
        .other          _Z27gather_unique_states_kernelPKhPhPKiii,@"STO_CUDA_ENTRY STV_DEFAULT"
_Z27gather_unique_states_kernelPKhPhPKiii:
.text._Z27gather_unique_states_kernelPKhPhPKiii:
        /* <DEDUP_REMOVED lines=8> */
[----:B------:R-:W0:Y:S02]  /*0080*/  LDC R0, c[0x0][0x39c] ;  /* 0x0000e700ff007b82 */ /* 0x000e240000000800 */
[----:B0-----:R-:W-:-:S13]  /*0090*/  ISETP.GE.AND P0, PT, R0, 0x1, PT ;  /* 0x000000010000780c */ /* 0x001fda0003f06270 */
[----:B------:R-:W-:Y:S05]  /*00a0*/  @!P0 EXIT ;  /* 0x000000000000894d */ /* 0x000fea0003800000 */
[----:B------:R-:W0:Y:S01]  /*00b0*/  LDC.64 R6, c[0x0][0x390] ;  /* 0x0000e400ff067b82 */ /* 0x000e220000000a00 */
[----:B------:R-:W1:Y:S01]  /*00c0*/  LDCU.64 UR4, c[0x0][0x358] ;  /* 0x00006b00ff0477ac */ /* 0x000e620008000a00 */
[C---:B------:R-:W-:Y:S02]  /*00d0*/  ISETP.GE.U32.AND P1, PT, R0.reuse, 0x10, PT ;  /* 0x000000100000780c */ /* 0x040fe40003f26070 */
[----:B------:R-:W-:Y:S01]  /*00e0*/  LOP3.LUT R4, R0, 0xf, RZ, 0xc0, !PT ;  /* 0x0000000f00047812 */ /* 0x000fe200078ec0ff */
[----:B------:R-:W-:-:S03]  /*00f0*/  IMAD.MOV.U32 R2, RZ, RZ, RZ ;  /* 0x000000ffff027224 */ /* 0x000fc600078e00ff */
[----:B------:R-:W-:Y:S01]  /*0100*/  ISETP.NE.AND P0, PT, R4, RZ, PT ;  /* 0x000000ff0400720c */ /* 0x000fe20003f05270 */
[----:B0-----:R-:W-:-:S05]  /*0110*/  IMAD.WIDE R6, R3, 0x4, R6 ;  /* 0x0000000403067825 */ /* 0x001fca00078e0206 */
[----:B-1----:R0:W5:Y:S01]  /*0120*/  LDG.E R5, desc[UR4][R6.64] ;  /* 0x0000000406057981 */ /* 0x002162000c1e1900 */
[----:B------:R-:W-:Y:S06]  /*0130*/  @!P1 BRA `(.L_x_2551) ;  /* 0x0000000000d09947 */ /* 0x000fec0003800000 */
[----:B------:R-:W0:Y:S01]  /*0140*/  LDCU.128 UR8, c[0x0][0x380] ;  /* 0x00007000ff0877ac */ /* 0x000e220008000c00 */
[----:B------:R-:W-:-:S05]  /*0150*/  LOP3.LUT R2, R0, 0x7ffffff0, RZ, 0xc0, !PT ;  /* 0x7ffffff000027812 */ /* 0x000fca00078ec0ff */
[----:B------:R-:W-:Y:S02]  /*0160*/  IMAD.MOV R10, RZ, RZ, -R2 ;  /* 0x000000ffff0a7224 */ /* 0x000fe400078e0a02 */
[----:B0----5:R-:W-:-:S04]  /*0170*/  IMAD.WIDE R6, R5, R0, UR8 ;  /* 0x0000000805067e25 */ /* 0x021fc8000f8e0200 */
[----:B------:R-:W-:Y:S01]  /*0180*/  IMAD.WIDE R8, R3, R0, UR10 ;  /* 0x0000000a03087e25 */ /* 0x000fe2000f8e0200 */
[----:B------:R-:W-:Y:S02]  /*0190*/  IADD3 R14, P1, PT, R6, 0x7, RZ ;  /* 0x00000007060e7810 */ /* 0x000fe40007f3e0ff */
[----:B------:R-:W-:-:S03]  /*01a0*/  IADD3 R12, P2, PT, R8, 0x7, RZ ;  /* 0x00000007080c7810 */ /* 0x000fc60007f5e0ff */
[----:B------:R-:W-:Y:S02]  /*01b0*/  IMAD.X R11, RZ, RZ, R7, P1 ;  /* 0x000000ffff0b7224 */ /* 0x000fe400008e0607 */
[----:B------:R-:W-:-:S08]  /*01c0*/  IMAD.X R19, RZ, RZ, R9, P2 ;  /* 0x000000ffff137224 */ /* 0x000fd000010e0609 */
.L_x_2552:
[----:B------:R-:W-:Y:S02]  /*01d0*/  IMAD.MOV.U32 R8, RZ, RZ, R14 ;  /* 0x000000ffff087224 */ /* 0x000fe400078e000e */
[----:B------:R-:W-:-:S05]  /*01e0*/  IMAD.MOV.U32 R9, RZ, RZ, R11 ;  /* 0x000000ffff097224 */ /* 0x000fca00078e000b */
[----:B------:R-:W2:Y:S01]  /*01f0*/  LDG.E.U8 R11, desc[UR4][R8.64+-0x7] ;  /* 0xfffff904080b7981 */ /* 0x000ea2000c1e1100 */
[----:B-1----:R-:W-:Y:S01]  /*0200*/  MOV R6, R12 ;  /* 0x0000000c00067202 */ /* 0x002fe20000000f00 */
[----:B------:R-:W-:-:S05]  /*0210*/  IMAD.MOV.U32 R7, RZ, RZ, R19 ;  /* 0x000000ffff077224 */ /* 0x000fca00078e0013 */
[----:B--2---:R0:W-:Y:S04]  /*0220*/  STG.E.U8 desc[UR4][R6.64+-0x7], R11 ;  /* 0xfffff90b06007986 */ /* 0x0041e8000c101104 */
[----:B------:R-:W2:Y:S04]  /*0230*/  LDG.E.U8 R13, desc[UR4][R8.64+-0x6] ;  /* 0xfffffa04080d7981 */ /* 0x000ea8000c1e1100 */
[----:B--2---:R1:W-:Y:S04]  /*0240*/  STG.E.U8 desc[UR4][R6.64+-0x6], R13 ;  /* 0xfffffa0d06007986 */ /* 0x0043e8000c101104 */
[----:B------:R-:W2:Y:S04]  /*0250*/  LDG.E.U8 R15, desc[UR4][R8.64+-0x5] ;  /* 0xfffffb04080f7981 */ /* 0x000ea8000c1e1100 */
[----:B--2---:R2:W-:Y:S04]  /*0260*/  STG.E.U8 desc[UR4][R6.64+-0x5], R15 ;  /* 0xfffffb0f06007986 */ /* 0x0045e8000c101104 */
[----:B------:R-:W3:Y:S04]  /*0270*/  LDG.E.U8 R17, desc[UR4][R8.64+-0x4] ;  /* 0xfffffc0408117981 */ /* 0x000ee8000c1e1100 */
[----:B---3--:R3:W-:Y:S04]  /*0280*/  STG.E.U8 desc[UR4][R6.64+-0x4], R17 ;  /* 0xfffffc1106007986 */ /* 0x0087e8000c101104 */
[----:B------:R-:W4:Y:S04]  /*0290*/  LDG.E.U8 R19, desc[UR4][R8.64+-0x3] ;  /* 0xfffffd0408137981 */ /* 0x000f28000c1e1100 */
[----:B----4-:R4:W-:Y:S04]  /*02a0*/  STG.E.U8 desc[UR4][R6.64+-0x3], R19 ;  /* 0xfffffd1306007986 */ /* 0x0109e8000c101104 */
[----:B------:R-:W5:Y:S04]  /*02b0*/  LDG.E.U8 R21, desc[UR4][R8.64+-0x2] ;  /* 0xfffffe0408157981 */ /* 0x000f68000c1e1100 */
[----:B-----5:R5:W-:Y:S04]  /*02c0*/  STG.E.U8 desc[UR4][R6.64+-0x2], R21 ;  /* 0xfffffe1506007986 */ /* 0x020be8000c101104 */
[----:B0-----:R-:W2:Y:S04]  /*02d0*/  LDG.E.U8 R11, desc[UR4][R8.64+-0x1] ;  /* 0xffffff04080b7981 */ /* 0x001ea8000c1e1100 */
[----:B--2---:R0:W-:Y:S04]  /*02e0*/  STG.E.U8 desc[UR4][R6.64+-0x1], R11 ;  /* 0xffffff0b06007986 */ /* 0x0041e8000c101104 */
[----:B-1----:R-:W2:Y:S04]  /*02f0*/  LDG.E.U8 R13, desc[UR4][R8.64] ;  /* 0x00000004080d7981 */ /* 0x002ea8000c1e1100 */
[----:B--2---:R1:W-:Y:S04]  /*0300*/  STG.E.U8 desc[UR4][R6.64], R13 ;  /* 0x0000000d06007986 */ /* 0x0043e8000c101104 */
[----:B------:R-:W2:Y:S04]  /*0310*/  LDG.E.U8 R15, desc[UR4][R8.64+0x1] ;  /* 0x00000104080f7981 */ /* 0x000ea8000c1e1100 */
[----:B--2---:R2:W-:Y:S04]  /*0320*/  STG.E.U8 desc[UR4][R6.64+0x1], R15 ;  /* 0x0000010f06007986 */ /* 0x0045e8000c101104 */
[----:B---3--:R-:W3:Y:S04]  /*0330*/  LDG.E.U8 R17, desc[UR4][R8.64+0x2] ;  /* 0x0000020408117981 */ /* 0x008ee8000c1e1100 */
[----:B---3--:R3:W-:Y:S04]  /*0340*/  STG.E.U8 desc[UR4][R6.64+0x2], R17 ;  /* 0x0000021106007986 */ /* 0x0087e8000c101104 */
[----:B----4-:R-:W4:Y:S04]  /*0350*/  LDG.E.U8 R19, desc[UR4][R8.64+0x3] ;  /* 0x0000030408137981 */ /* 0x010f28000c1e1100 */
[----:B----4-:R-:W-:Y:S04]  /*0360*/  STG.E.U8 desc[UR4][R6.64+0x3], R19 ;  /* 0x0000031306007986 */ /* 0x010fe8000c101104 */
[----:B-----5:R-:W4:Y:S04]  /*0370*/  LDG.E.U8 R21, desc[UR4][R8.64+0x4] ;  /* 0x0000040408157981 */ /* 0x020f28000c1e1100 */
[----:B----4-:R-:W-:Y:S04]  /*0380*/  STG.E.U8 desc[UR4][R6.64+0x4], R21 ;  /* 0x0000041506007986 */ /* 0x010fe8000c101104 */
[----:B0-----:R-:W4:Y:S04]  /*0390*/  LDG.E.U8 R11, desc[UR4][R8.64+0x5] ;  /* 0x00000504080b7981 */ /* 0x001f28000c1e1100 */
[----:B----4-:R0:W-:Y:S04]  /*03a0*/  STG.E.U8 desc[UR4][R6.64+0x5], R11 ;  /* 0x0000050b06007986 */ /* 0x0101e8000c101104 */
[----:B-1----:R-:W4:Y:S04]  /*03b0*/  LDG.E.U8 R13, desc[UR4][R8.64+0x6] ;  /* 0x00000604080d7981 */ /* 0x002f28000c1e1100 */
[----:B----4-:R1:W-:Y:S04]  /*03c0*/  STG.E.U8 desc[UR4][R6.64+0x6], R13 ;  /* 0x0000060d06007986 */ /* 0x0103e8000c101104 */
[----:B--2---:R-:W2:Y:S01]  /*03d0*/  LDG.E.U8 R15, desc[UR4][R8.64+0x7] ;  /* 0x00000704080f7981 */ /* 0x004ea2000c1e1100 */
[----:B------:R-:W-:-:S05]  /*03e0*/  VIADD R10, R10, 0x10 ;  /* 0x000000100a0a7836 */ /* 0x000fca0000000000 */
[----:B------:R-:W-:Y:S01]  /*03f0*/  ISETP.NE.AND P1, PT, R10, RZ, PT ;  /* 0x000000ff0a00720c */ /* 0x000fe20003f25270 */
[----:B--2---:R1:W-:Y:S04]  /*0400*/  STG.E.U8 desc[UR4][R6.64+0x7], R15 ;  /* 0x0000070f06007986 */ /* 0x0043e8000c101104 */
[----:B---3--:R-:W2:Y:S01]  /*0410*/  LDG.E.U8 R17, desc[UR4][R8.64+0x8] ;  /* 0x0000080408117981 */ /* 0x008ea2000c1e1100 */
[----:B------:R-:W-:Y:S02]  /*0420*/  IADD3 R14, P2, PT, R8, 0x10, RZ ;  /* 0x00000010080e7810 */ /* 0x000fe40007f5e0ff */
[----:B------:R-:W-:-:S03]  /*0430*/  IADD3 R12, P3, PT, R6, 0x10, RZ ;  /* 0x00000010060c7810 */ /* 0x000fc60007f7e0ff */
[----:B0-----:R-:W-:Y:S02]  /*0440*/  IMAD.X R11, RZ, RZ, R9, P2 ;  /* 0x000000ffff0b7224 */ /* 0x001fe400010e0609 */
[----:B------:R-:W-:Y:S01]  /*0450*/  IMAD.X R19, RZ, RZ, R7, P3 ;  /* 0x000000ffff137224 */ /* 0x000fe200018e0607 */
[----:B--2---:R1:W-:Y:S01]  /*0460*/  STG.E.U8 desc[UR4][R6.64+0x8], R17 ;  /* 0x0000081106007986 */ /* 0x0043e2000c101104 */
[----:B------:R-:W-:Y:S06]  /*0470*/  @P1 BRA `(.L_x_2552) ;  /* 0xfffffffc00541947 */ /* 0x000fec000383ffff */
.L_x_2551:
[----:B------:R-:W-:Y:S05]  /*0480*/  @!P0 EXIT ;  /* 0x000000000000894d */ /* 0x000fea0003800000 */
[----:B------:R-:W-:Y:S02]  /*0490*/  ISETP.GE.U32.AND P0, PT, R4, 0x8, PT ;  /* 0x000000080400780c */ /* 0x000fe40003f06070 */
[----:B------:R-:W-:-:S04]  /*04a0*/  LOP3.LUT R10, R0, 0x7, RZ, 0xc0, !PT ;  /* 0x00000007000a7812 */ /* 0x000fc800078ec0ff */
[----:B------:R-:W-:-:S07]  /*04b0*/  ISETP.NE.AND P1, PT, R10, RZ, PT ;  /* 0x000000ff0a00720c */ /* 0x000fce0003f25270 */
[----:B------:R-:W-:Y:S06]  /*04c0*/  @!P0 BRA `(.L_x_2553) ;  /* 0x0000000000688947 */ /* 0x000fec0003800000 */
[----:B------:R-:W2:Y:S01]  /*04d0*/  LDCU.128 UR8, c[0x0][0x380] ;  /* 0x00007000ff0877ac */ /* 0x000ea20008000c00 */
[----:B------:R-:W-:Y:S02]  /*04e0*/  HFMA2 R9, -RZ, RZ, 0, 0 ;  /* 0x00000000ff097431 */ /* 0x000fe400000001ff */
[----:B------:R-:W-:-:S04]  /*04f0*/  IMAD.MOV.U32 R8, RZ, RZ, R2 ;  /* 0x000000ffff087224 */ /* 0x000fc800078e0002 */
[----:B01---5:R-:W-:-:S03]  /*0500*/  IMAD.WIDE R6, R5, R0, R8 ;  /* 0x0000000005067225 */ /* 0x023fc600078e0208 */
[----:B--2---:R-:W-:-:S04]  /*0510*/  IADD3 R6, P0, PT, R6, UR8, RZ ;  /* 0x0000000806067c10 */ /* 0x004fc8000ff1e0ff */
[----:B------:R-:W-:-:S05]  /*0520*/  IADD3.X R7, PT, PT, R7, UR9, RZ, P0, !PT ;  /* 0x0000000907077c10 */ /* 0x000fca00087fe4ff */
[----:B------:R-:W2:Y:S01]  /*0530*/  LDG.E.U8 R11, desc[UR4][R6.64] ;  /* 0x00000004060b7981 */ /* 0x000ea2000c1e1100 */
[----:B------:R-:W-:-:S03]  /*0540*/  IMAD.WIDE R8, R3, R0, R8 ;  /* 0x0000000003087225 */ /* 0x000fc600078e0208 */
[----:B------:R-:W-:-:S04]  /*0550*/  IADD3 R8, P0, PT, R8, UR10, RZ ;  /* 0x0000000a08087c10 */ /* 0x000fc8000ff1e0ff */
[----:B------:R-:W-:-:S05]  /*0560*/  IADD3.X R9, PT, PT, R9, UR11, RZ, P0, !PT ;  /* 0x0000000b09097c10 */ /* 0x000fca00087fe4ff */
[----:B--2---:R0:W-:Y:S04]  /*0570*/  STG.E.U8 desc[UR4][R8.64], R11 ;  /* 0x0000000b08007986 */ /* 0x0041e8000c101104 */
[----:B------:R-:W2:Y:S04]  /*0580*/  LDG.E.U8 R13, desc[UR4][R6.64+0x1] ;  /* 0x00000104060d7981 */ /* 0x000ea8000c1e1100 */
[----:B--2---:R1:W-:Y:S04]  /*0590*/  STG.E.U8 desc[UR4][R8.64+0x1], R13 ;  /* 0x0000010d08007986 */ /* 0x0043e8000c101104 */
[----:B------:R-:W2:Y:S04]  /*05a0*/  LDG.E.U8 R15, desc[UR4][R6.64+0x2] ;  /* 0x00000204060f7981 */ /* 0x000ea8000c1e1100 */
[----:B--2---:R2:W-:Y:S04]  /*05b0*/  STG.E.U8 desc[UR4][R8.64+0x2], R15 ;  /* 0x0000020f08007986 */ /* 0x0045e8000c101104 */
[----:B------:R-:W3:Y:S04]  /*05c0*/  LDG.E.U8 R17, desc[UR4][R6.64+0x3] ;  /* 0x0000030406117981 */ /* 0x000ee8000c1e1100 */
[----:B---3--:R2:W-:Y:S04]  /*05d0*/  STG.E.U8 desc[UR4][R8.64+0x3], R17 ;  /* 0x0000031108007986 */ /* 0x0085e8000c101104 */
[----:B------:R-:W3:Y:S04]  /*05e0*/  LDG.E.U8 R19, desc[UR4][R6.64+0x4] ;  /* 0x0000040406137981 */ /* 0x000ee8000c1e1100 */
[----:B---3--:R2:W-:Y:S04]  /*05f0*/  STG.E.U8 desc[UR4][R8.64+0x4], R19 ;  /* 0x0000041308007986 */ /* 0x0085e8000c101104 */
[----:B------:R-:W3:Y:S04]  /*0600*/  LDG.E.U8 R21, desc[UR4][R6.64+0x5] ;  /* 0x0000050406157981 */ /* 0x000ee8000c1e1100 */
[----:B---3--:R2:W-:Y:S04]  /*0610*/  STG.E.U8 desc[UR4][R8.64+0x5], R21 ;  /* 0x0000051508007986 */ /* 0x0085e8000c101104 */
[----:B0-----:R-:W3:Y:S04]  /*0620*/  LDG.E.U8 R11, desc[UR4][R6.64+0x6] ;  /* 0x00000604060b7981 */ /* 0x001ee8000c1e1100 */
[----:B---3--:R2:W-:Y:S04]  /*0630*/  STG.E.U8 desc[UR4][R8.64+0x6], R11 ;  /* 0x0000060b08007986 */ /* 0x0085e8000c101104 */
[----:B-1----:R-:W3:Y:S01]  /*0640*/  LDG.E.U8 R13, desc[UR4][R6.64+0x7] ;  /* 0x00000704060d7981 */ /* 0x002ee2000c1e1100 */
[----:B------:R-:W-:-:S03]  /*0650*/  VIADD R2, R2, 0x8 ;  /* 0x0000000802027836 */ /* 0x000fc60000000000 */
[----:B---3--:R2:W-:Y:S04]  /*0660*/  STG.E.U8 desc[UR4][R8.64+0x7], R13 ;  /* 0x0000070d08007986 */ /* 0x0085e8000c101104 */
.L_x_2553:
[----:B------:R-:W-:Y:S05]  /*0670*/  @!P1 EXIT ;  /* 0x000000000000994d */ /* 0x000fea0003800000 */
[----:B------:R-:W-:Y:S02]  /*0680*/  ISETP.GE.U32.AND P0, PT, R10, 0x4, PT ;  /* 0x000000040a00780c */ /* 0x000fe40003f06070 */
[----:B------:R-:W-:-:S04]  /*0690*/  LOP3.LUT R4, R0, 0x3, RZ, 0xc0, !PT ;  /* 0x0000000300047812 */ /* 0x000fc800078ec0ff */
[----:B------:R-:W-:-:S07]  /*06a0*/  ISETP.NE.AND P1, PT, R4, RZ, PT ;  /* 0x000000ff0400720c */ /* 0x000fce0003f25270 */
[----:B------:R-:W-:Y:S06]  /*06b0*/  @!P0 BRA `(.L_x_2554) ;  /* 0x0000000000488947 */ /* 0x000fec0003800000 */
[----:B------:R-:W3:Y:S01]  /*06c0*/  LDCU.128 UR8, c[0x0][0x380] ;  /* 0x00007000ff0877ac */ /* 0x000ee20008000c00 */
[----:B01----:R-:W-:Y:S02]  /*06d0*/  IMAD.MOV.U32 R6, RZ, RZ, R2 ;  /* 0x000000ffff067224 */ /* 0x003fe400078e0002 */
[----:B------:R-:W-:Y:S02]  /*06e0*/  IMAD.MOV.U32 R7, RZ, RZ, RZ ;  /* 0x000000ffff077224 */ /* 0x000fe400078e00ff */
[----:B--2--5:R-:W-:-:S03]  /*06f0*/  IMAD.WIDE R8, R5, R0, R6 ;  /* 0x0000000005087225 */ /* 0x024fc600078e0206 */
[----:B---3--:R-:W-:-:S04]  /*0700*/  IADD3 R8, P0, PT, R8, UR8, RZ ;  /* 0x0000000808087c10 */ /* 0x008fc8000ff1e0ff */
        /* <DEDUP_REMOVED lines=10> */
[----:B------:R-:W2:Y:S01]  /*07b0*/  LDG.E.U8 R17, desc[UR4][R8.64+0x3] ;  /* 0x0000030408117981 */ /* 0x000ea2000c1e1100 */
[----:B------:R-:W-:-:S03]  /*07c0*/  VIADD R2, R2, 0x4 ;  /* 0x0000000402027836 */ /* 0x000fc60000000000 */
[----:B--2---:R3:W-:Y:S04]  /*07d0*/  STG.E.U8 desc[UR4][R6.64+0x3], R17 ;  /* 0x0000031106007986 */ /* 0x0047e8000c101104 */
.L_x_2554:
[----:B------:R-:W-:Y:S05]  /*07e0*/  @!P1 EXIT ;  /* 0x000000000000994d */ /* 0x000fea0003800000 */
[----:B------:R-:W2:Y:S01]  /*07f0*/  LDCU.128 UR8, c[0x0][0x380] ;  /* 0x00007000ff0877ac */ /* 0x000ea20008000c00 */
[----:B01-3--:R-:W-:Y:S01]  /*0800*/  MOV R7, RZ ;  /* 0x000000ff00077202 */ /* 0x00bfe20000000f00 */
[----:B------:R-:W-:Y:S02]  /*0810*/  IMAD.MOV.U32 R6, RZ, RZ, R2 ;  /* 0x000000ffff067224 */ /* 0x000fe400078e0002 */
[----:B------:R-:W-:Y:S02]  /*0820*/  IMAD.MOV R4, RZ, RZ, -R4 ;  /* 0x000000ffff047224 */ /* 0x000fe400078e0a04 */
[----:B------:R-:W-:-:S04]  /*0830*/  IMAD.WIDE R2, R3, R0, R6 ;  /* 0x0000000003027225 */ /* 0x000fc800078e0206 */
[----:B-----5:R-:W-:Y:S01]  /*0840*/  IMAD.WIDE R6, R5, R0, R6 ;  /* 0x0000000005067225 */ /* 0x020fe200078e0206 */
[----:B--2---:R-:W-:Y:S02]  /*0850*/  IADD3 R8, P0, PT, R2, UR10, RZ ;  /* 0x0000000a02087c10 */ /* 0x004fe4000ff1e0ff */
[----:B------:R-:W-:Y:S02]  /*0860*/  IADD3 R0, P1, PT, R6, UR8, RZ ;  /* 0x0000000806007c10 */ /* 0x000fe4000ff3e0ff */
[----:B------:R-:W-:Y:S02]  /*0870*/  IADD3.X R9, PT, PT, R3, UR11, RZ, P0, !PT ;  /* 0x0000000b03097c10 */ /* 0x000fe400087fe4ff */
[----:B------:R-:W-:-:S09]  /*0880*/  IADD3.X R7, PT, PT, R7, UR9, RZ, P1, !PT ;  /* 0x0000000907077c10 */ /* 0x000fd20008ffe4ff */
.L_x_2555:
[----:B0-----:R-:W-:Y:S02]  /*0890*/  IMAD.MOV.U32 R2, RZ, RZ, R0 ;  /* 0x000000ffff027224 */ /* 0x001fe400078e0000 */
[----:B------:R-:W-:-:S05]  /*08a0*/  IMAD.MOV.U32 R3, RZ, RZ, R7 ;  /* 0x000000ffff037224 */ /* 0x000fca00078e0007 */
[----:B------:R0:W2:Y:S01]  /*08b0*/  LDG.E.U8 R5, desc[UR4][R2.64] ;  /* 0x0000000402057981 */ /* 0x0000a2000c1e1100 */
[----:B------:R-:W-:Y:S01]  /*08c0*/  VIADD R4, R4, 0x1 ;  /* 0x0000000104047836 */ /* 0x000fe20000000000 */
[----:B------:R-:W-:-:S04]  /*08d0*/  IADD3 R0, P2, PT, R0, 0x1, RZ ;  /* 0x0000000100007810 */ /* 0x000fc80007f5e0ff */
[----:B------:R-:W-:Y:S01]  /*08e0*/  ISETP.NE.AND P0, PT, R4, RZ, PT ;  /* 0x000000ff0400720c */ /* 0x000fe20003f05270 */
[----:B------:R-:W-:Y:S02]  /*08f0*/  IMAD.X R7, RZ, RZ, R7, P2 ;  /* 0x000000ffff077224 */ /* 0x000fe400010e0607 */
[----:B0-----:R-:W-:Y:S01]  /*0900*/  IMAD.MOV.U32 R2, RZ, RZ, R8 ;  /* 0x000000ffff027224 */ /* 0x001fe200078e0008 */
[----:B------:R-:W-:Y:S02]  /*0910*/  MOV R3, R9 ;  /* 0x0000000900037202 */ /* 0x000fe40000000f00 */
[----:B------:R-:W-:-:S05]  /*0920*/  IADD3 R8, P1, PT, R8, 0x1, RZ ;  /* 0x0000000108087810 */ /* 0x000fca0007f3e0ff */
[----:B------:R-:W-:Y:S01]  /*0930*/  IMAD.X R9, RZ, RZ, R9, P1 ;  /* 0x000000ffff097224 */ /* 0x000fe200008e0609 */
[----:B--2---:R0:W-:Y:S01]  /*0940*/  STG.E.U8 desc[UR4][R2.64], R5 ;  /* 0x0000000502007986 */ /* 0x0041e2000c101104 */
[----:B------:R-:W-:Y:S06]  /*0950*/  @P0 BRA `(.L_x_2555) ;  /* 0xfffffffc00cc0947 */ /* 0x000fec000383ffff */
[----:B------:R-:W-:Y:S05]  /*0960*/  EXIT ;  /* 0x000000000000794d */ /* 0x000fea0003800000 */
.L_x_2556:
        /* <DEDUP_REMOVED lines=9> */
.L_x_2594:


//--------------------- .text._Z22mark_boundaries_kernelPKhPKiPiiii --------------------------
	.section	.text._Z22mark_boundaries_kernelPKhPKiPiiii,"ax",@progbits
	.align	128
        .global         _Z22mark_boundaries_kernelPKhPKiPiiii
        .type           _Z22mark_boundaries_kernelPKhPKiPiiii,@function
        .size           _Z22mark_boundaries_kernelPKhPKiPiiii,(.L_x_2595 - _Z22mark_boundaries_kernelPKhPKiPiiii)
        .other          _Z22mark_boundaries_kernelPKhPKiPiiii,@"STO_CUDA_ENTRY STV_DEFAULT"
_Z22mark_boundaries_kernelPKhPKiPiiii:
.text._Z22mark_boundaries_kernelPKhPKiPiiii:
        /* <DEDUP_REMOVED lines=8> */
[----:B------:R-:W-:Y:S01]  /*0080*/  ISETP.NE.AND P0, PT, R11, RZ, PT ;  /* 0x000000ff0b00720c */ /* 0x000fe20003f05270 */
[----:B------:R-:W0:-:S12]  /*0090*/  LDCU.64 UR4, c[0x0][0x358] ;  /* 0x00006b00ff0477ac */ /* 0x000e180008000a00 */
[----:B------:R-:W0:Y:S01]  /*00a0*/  @!P0 LDC.64 R2, c[0x0][0x390] ;  /* 0x0000e400ff028b82 */ /* 0x000e220000000a00 */
[----:B------:R-:W-:-:S05]  /*00b0*/  @!P0 MOV R5, 0x1 ;  /* 0x0000000100058802 */ /* 0x000fca0000000f00 */
[----:B0-----:R0:W-:Y:S01]  /*00c0*/  @!P0 STG.E desc[UR4][R2.64], R5 ;  /* 0x0000000502008986 */ /* 0x0011e2000c101904 */
[----:B------:R-:W-:Y:S05]  /*00d0*/  @!P0 EXIT ;  /* 0x000000000000894d */ /* 0x000fea0003800000 */
[----:B0-----:R-:W0:Y:S01]  /*00e0*/  LDC.64 R2, c[0x0][0x388] ;  /* 0x0000e200ff027b82 */ /* 0x001e220000000a00 */
[----:B------:R-:W1:Y:S01]  /*00f0*/  LDCU UR7, c[0x0][0x3a0] ;  /* 0x00007400ff0777ac */ /* 0x000e620008000800 */
[----:B------:R-:W2:Y:S06]  /*0100*/  LDCU UR6, c[0x0][0x39c] ;  /* 0x00007380ff0677ac */ /* 0x000eac0008000800 */
[----:B------:R-:W2:Y:S01]  /*0110*/  LDC.64 R6, c[0x0][0x380] ;  /* 0x0000e000ff067b82 */ /* 0x000ea20000000a00 */
[----:B0-----:R-:W-:-:S05]  /*0120*/  IMAD.WIDE R2, R11, 0x4, R2 ;  /* 0x000000040b027825 */ /* 0x001fca00078e0202 */
[----:B------:R-:W2:Y:S04]  /*0130*/  LDG.E R5, desc[UR4][R2.64] ;  /* 0x0000000402057981 */ /* 0x000ea8000c1e1900 */
[----:B------:R-:W3:Y:S01]  /*0140*/  LDG.E R9, desc[UR4][R2.64+-0x4] ;  /* 0xfffffc0402097981 */ /* 0x000ee2000c1e1900 */
[----:B-1----:R-:W-:Y:S01]  /*0150*/  UISETP.GE.AND UP0, UPT, UR7, 0x1, UPT ;  /* 0x000000010700788c */ /* 0x002fe2000bf06270 */
[----:B------:R-:W-:Y:S02]  /*0160*/  HFMA2 R13, -RZ, RZ, 0, 0 ;  /* 0x00000000ff0d7431 */ /* 0x000fe400000001ff */
[----:B--2---:R-:W-:-:S04]  /*0170*/  IMAD.WIDE R4, R5, UR6, R6 ;  /* 0x0000000605047c25 */ /* 0x004fc8000f8e0206 */
[----:B---3--:R-:W-:Y:S02]  /*0180*/  IMAD.WIDE R6, R9, UR6, R6 ;  /* 0x0000000609067c25 */ /* 0x008fe4000f8e0206 */
[----:B------:R-:W-:Y:S05]  /*0190*/  BRA.U !UP0, `(.L_x_2557) ;  /* 0x0000000108407547 */ /* 0x000fea000b800000 */
[----:B------:R-:W-:Y:S01]  /*01a0*/  BSSY.RECONVERGENT B0, `(.L_x_2557) ;  /* 0x000000f000007945 */ /* 0x000fe20003800200 */
[----:B------:R-:W-:Y:S01]  /*01b0*/  MOV R15, RZ ;  /* 0x000000ff000f7202 */ /* 0x000fe20000000f00 */
[----:B------:R-:W0:Y:S06]  /*01c0*/  LDCU UR6, c[0x0][0x3a0] ;  /* 0x00007400ff0677ac */ /* 0x000e2c0008000800 */
.L_x_2559:
[----:B------:R-:W-:-:S04]  /*01d0*/  IMAD.WIDE.U32 R2, R15, 0x8, R4 ;  /* 0x000000080f027825 */ /* 0x000fc800078e0004 */
[----:B------:R-:W-:Y:S02]  /*01e0*/  IMAD.WIDE.U32 R8, R15, 0x8, R6 ;  /* 0x000000080f087825 */ /* 0x000fe400078e0006 */
[----:B------:R-:W2:Y:S04]  /*01f0*/  LDG.E.64 R2, desc[UR4][R2.64] ;  /* 0x0000000402027981 */ /* 0x000ea8000c1e1b00 */
[----:B------:R-:W2:Y:S01]  /*0200*/  LDG.E.64 R8, desc[UR4][R8.64] ;  /* 0x0000000408087981 */ /* 0x000ea2000c1e1b00 */
[----:B------:R-:W-:Y:S01]  /*0210*/  IMAD.MOV.U32 R13, RZ, RZ, 0x1 ;  /* 0x00000001ff0d7424 */ /* 0x000fe200078e00ff */
[----:B--2---:R-:W-:-:S04]  /*0220*/  ISETP.NE.U32.AND P0, PT, R2, R8, PT ;  /* 0x000000080200720c */ /* 0x004fc80003f05070 */
[----:B------:R-:W-:-:S13]  /*0230*/  ISETP.NE.AND.EX P0, PT, R3, R9, PT, P0 ;  /* 0x000000090300720c */ /* 0x000fda0003f05300 */
[----:B------:R-:W-:Y:S05]  /*0240*/  @P0 BRA `(.L_x_2558) ;  /* 0x0000000000100947 */ /* 0x000fea0003800000 */
[----:B------:R-:W-:-:S04]  /*0250*/  IADD3 R15, PT, PT, R15, 0x1, RZ ;  /* 0x000000010f0f7810 */ /* 0x000fc80007ffe0ff */
[----:B0-----:R-:W-:-:S13]  /*0260*/  ISETP.NE.AND P0, PT, R15, UR6, PT ;  /* 0x000000060f007c0c */ /* 0x001fda000bf05270 */
[----:B------:R-:W-:Y:S05]  /*0270*/  @P0 BRA `(.L_x_2559) ;  /* 0xfffffffc00d40947 */ /* 0x000fea000383ffff */
[----:B------:R-:W-:-:S07]  /*0280*/  IMAD.MOV.U32 R13, RZ, RZ, RZ ;  /* 0x000000ffff0d7224 */ /* 0x000fce00078e00ff */
.L_x_2558:
[----:B0-----:R-:W-:Y:S05]  /*0290*/  BSYNC.RECONVERGENT B0 ;  /* 0x0000000000007941 */ /* 0x001fea0003800200 */
.L_x_2557:
[----:B------:R-:W0:Y:S02]  /*02a0*/  LDC.64 R2, c[0x0][0x390] ;  /* 0x0000e400ff027b82 */ /* 0x000e240000000a00 */
[----:B0-----:R-:W-:-:S05]  /*02b0*/  IMAD.WIDE R2, R11, 0x4, R2 ;  /* 0x000000040b027825 */ /* 0x001fca00078e0202 */
[----:B------:R-:W-:Y:S01]  /*02c0*/  STG.E desc[UR4][R2.64], R13 ;  /* 0x0000000d02007986 */ /* 0x000fe2000c101904 */
[----:B------:R-:W-:Y:S05]  /*02d0*/  EXIT ;  /* 0x000000000000794d */ /* 0x000fea0003800000 */
.L_x_2560:
        /* <DEDUP_REMOVED lines=10> */
.L_x_2595:


//--------------------- .text._Z19extract_word_kernelPKhPKiPmiii --------------------------
	.section	.text._Z19extract_word_kernelPKhPKiPmiii,"ax",@progbits
	.align	128
        .global         _Z19extract_word_kernelPKhPKiPmiii
        .type           _Z19extract_word_kernelPKhPKiPmiii,@function
        .size           _Z19extract_word_kernelPKhPKiPmiii,(.L_x_2596 - _Z19extract_word_kernelPKhPKiPmiii)
        .other          _Z19extract_word_kernelPKhPKiPmiii,@"STO_CUDA_ENTRY STV_DEFAULT"
_Z19extract_word_kernelPKhPKiPmiii:
.text._Z19extract_word_kernelPKhPKiPmiii:
        /* <DEDUP_REMOVED lines=10> */
[----:B------:R-:W2:Y:S06]  /*00a0*/  LDCU UR6, c[0x0][0x39c] ;  /* 0x00007380ff0677ac */ /* 0x000eac0008000800 */
[----:B------:R-:W2:Y:S08]  /*00b0*/  LDC.64 R4, c[0x0][0x380] ;  /* 0x0000e000ff047b82 */ /* 0x000eb00000000a00 */
[----:B------:R-:W3:Y:S01]  /*00c0*/  LDC R7, c[0x0][0x3a0] ;  /* 0x0000e800ff077b82 */ /* 0x000ee20000000800 */
[----:B0-----:R-:W-:-:S06]  /*00d0*/  IMAD.WIDE R2, R9, 0x4, R2 ;  /* 0x0000000409027825 */ /* 0x001fcc00078e0202 */
[----:B-1----:R-:W2:Y:S02]  /*00e0*/  LDG.E R3, desc[UR4][R2.64] ;  /* 0x0000000402037981 */ /* 0x002ea4000c1e1900 */
[----:B--2---:R-:W-:-:S04]  /*00f0*/  IMAD.WIDE R4, R3, UR6, R4 ;  /* 0x0000000603047c25 */ /* 0x004fc8000f8e0204 */
[----:B---3--:R-:W-:Y:S02]  /*0100*/  IMAD.WIDE R4, R7, 0x8, R4 ;  /* 0x0000000807047825 */ /* 0x008fe400078e0204 */
[----:B------:R-:W0:Y:S04]  /*0110*/  LDC.64 R6, c[0x0][0x390] ;  /* 0x0000e400ff067b82 */ /* 0x000e280000000a00 */
[----:B------:R-:W2:Y:S01]  /*0120*/  LDG.E.64 R4, desc[UR4][R4.64] ;  /* 0x0000000404047981 */ /* 0x000ea2000c1e1b00 */
[----:B0-----:R-:W-:-:S05]  /*0130*/  IMAD.WIDE R6, R9, 0x8, R6 ;  /* 0x0000000809067825 */ /* 0x001fca00078e0206 */
[----:B--2---:R-:W-:Y:S01]  /*0140*/  STG.E.64 desc[UR4][R6.64], R4 ;  /* 0x0000000406007986 */ /* 0x004fe2000c101b04 */
[----:B------:R-:W-:Y:S05]  /*0150*/  EXIT ;  /* 0x000000000000794d */ /* 0x000fea0003800000 */
.L_x_2561:
        /* <DEDUP_REMOVED lines=10> */
.L_x_2596:


//--------------------- .text._Z12cswap_kernelPhiiiii --------------------------
	.section	.text._Z12cswap_kernelPhiiiii,"ax",@progbits
	.align	128
        .global         _Z12cswap_kernelPhiiiii
        .type           _Z12cswap_kernelPhiiiii,@function
        .size           _Z12cswap_kernelPhiiiii,(.L_x_2597 - _Z12cswap_kernelPhiiiii)
        .other          _Z12cswap_kernelPhiiiii,@"STO_CUDA_ENTRY STV_DEFAULT"
_Z12cswap_kernelPhiiiii:
.text._Z12cswap_kernelPhiiiii:
        /* <DEDUP_REMOVED lines=8> */
[----:B------:R-:W0:Y:S01]  /*0080*/  LDC R7, c[0x0][0x390] ;  /* 0x0000e400ff077b82 */ /* 0x000e220000000800 */
[----:B------:R-:W1:Y:S01]  /*0090*/  LDCU UR6, c[0x0][0x38c] ;  /* 0x00007180ff0677ac */ /* 0x000e620008000800 */
[----:B------:R-:W2:Y:S06]  /*00a0*/  LDCU.64 UR4, c[0x0][0x358] ;  /* 0x00006b00ff0477ac */ /* 0x000eac0008000a00 */
[----:B------:R-:W1:Y:S01]  /*00b0*/  LDC.64 R2, c[0x0][0x380] ;  /* 0x0000e000ff027b82 */ /* 0x000e620000000a00 */
[----:B0-----:R-:W-:-:S04]  /*00c0*/  SHF.R.S32.HI R0, RZ, 0x1f, R7 ;  /* 0x0000001fff007819 */ /* 0x001fc80000011407 */
[----:B------:R-:W-:Y:S01]  /*00d0*/  LEA.HI R0, R0, R7, RZ, 0x3 ;  /* 0x0000000700007211 */ /* 0x000fe200078f18ff */
[----:B-1----:R-:W-:-:S03]  /*00e0*/  IMAD.WIDE R2, R5, UR6, R2 ;  /* 0x0000000605027c25 */ /* 0x002fc6000f8e0202 */
[----:B------:R-:W-:-:S04]  /*00f0*/  SHF.R.S32.HI R5, RZ, 0x3, R0 ;  /* 0x00000003ff057819 */ /* 0x000fc80000011400 */
[----:B------:R-:W-:-:S04]  /*0100*/  IADD3 R4, P0, PT, R2, R5, RZ ;  /* 0x0000000502047210 */ /* 0x000fc80007f1e0ff */
[----:B------:R-:W-:-:S05]  /*0110*/  LEA.HI.X.SX32 R5, R5, R3, 0x1, P0 ;  /* 0x0000000305057211 */ /* 0x000fca00000f0eff */
[----:B--2---:R-:W2:Y:S01]  /*0120*/  LDG.E.U8 R4, desc[UR4][R4.64] ;  /* 0x0000000404047981 */ /* 0x004ea2000c1e1100 */
[----:B------:R-:W-:-:S04]  /*0130*/  LOP3.LUT R7, R7, 0x7, RZ, 0xc0, !PT ;  /* 0x0000000707077812 */ /* 0x000fc800078ec0ff */
[----:B--2---:R-:W-:-:S04]  /*0140*/  SHF.R.U32.HI R7, RZ, R7, R4 ;  /* 0x00000007ff077219 */ /* 0x004fc80000011604 */
[----:B------:R-:W-:-:S04]  /*0150*/  LOP3.LUT R7, R7, 0x1, RZ, 0xc0, !PT ;  /* 0x0000000107077812 */ /* 0x000fc800078ec0ff */
[----:B------:R-:W-:-:S13]  /*0160*/  ISETP.NE.U32.AND P0, PT, R7, 0x1, PT ;  /* 0x000000010700780c */ /* 0x000fda0003f05070 */
[----:B------:R-:W-:Y:S05]  /*0170*/  @P0 EXIT ;  /* 0x000000000000094d */ /* 0x000fea0003800000 */
[----:B------:R-:W0:Y:S08]  /*0180*/  LDC R13, c[0x0][0x394] ;  /* 0x0000e500ff0d7b82 */ /* 0x000e300000000800 */
[----:B------:R-:W1:Y:S01]  /*0190*/  LDC R0, c[0x0][0x398] ;  /* 0x0000e600ff007b82 */ /* 0x000e620000000800 */
[----:B0-----:R-:W-:-:S04]  /*01a0*/  SHF.R.S32.HI R4, RZ, 0x1f, R13 ;  /* 0x0000001fff047819 */ /* 0x001fc8000001140d */
[----:B------:R-:W-:Y:S02]  /*01b0*/  LEA.HI R6, R4, R13, RZ, 0x3 ;  /* 0x0000000d04067211 */ /* 0x000fe400078f18ff */
[----:B-1----:R-:W-:-:S04]  /*01c0*/  SHF.R.S32.HI R5, RZ, 0x1f, R0 ;  /* 0x0000001fff057819 */ /* 0x002fc80000011400 */
[----:B------:R-:W-:Y:S02]  /*01d0*/  LEA.HI R9, R5, R0, RZ, 0x3 ;  /* 0x0000000005097211 */ /* 0x000fe400078f18ff */
[----:B------:R-:W-:Y:S02]  /*01e0*/  SHF.R.S32.HI R5, RZ, 0x3, R6 ;  /* 0x00000003ff057819 */ /* 0x000fe40000011406 */
[----:B------:R-:W-:Y:S02]  /*01f0*/  SHF.R.S32.HI R7, RZ, 0x3, R9 ;  /* 0x00000003ff077819 */ /* 0x000fe40000011409 */
[C---:B------:R-:W-:Y:S02]  /*0200*/  IADD3 R4, P0, PT, R2.reuse, R5, RZ ;  /* 0x0000000502047210 */ /* 0x040fe40007f1e0ff */
[----:B------:R-:W-:Y:S02]  /*0210*/  IADD3 R2, P1, PT, R2, R7, RZ ;  /* 0x0000000702027210 */ /* 0x000fe40007f3e0ff */
[----:B------:R-:W-:-:S02]  /*0220*/  LEA.HI.X.SX32 R5, R5, R3, 0x1, P0 ;  /* 0x0000000305057211 */ /* 0x000fc400000f0eff */
[----:B------:R-:W-:-:S03]  /*0230*/  LEA.HI.X.SX32 R3, R7, R3, 0x1, P1 ;  /* 0x0000000307037211 */ /* 0x000fc600008f0eff */
[----:B------:R-:W2:Y:S04]  /*0240*/  LDG.E.U8 R7, desc[UR4][R4.64] ;  /* 0x0000000404077981 */ /* 0x000ea8000c1e1100 */
[----:B------:R-:W3:Y:S01]  /*0250*/  LDG.E.U8 R10, desc[UR4][R2.64] ;  /* 0x00000004020a7981 */ /* 0x000ee2000c1e1100 */
[----:B------:R-:W-:Y:S02]  /*0260*/  LOP3.LUT R11, R0, 0x7, RZ, 0xc0, !PT ;  /* 0x00000007000b7812 */ /* 0x000fe400078ec0ff */
[----:B------:R-:W-:-:S04]  /*0270*/  LOP3.LUT R8, R13, 0x7, RZ, 0xc0, !PT ;  /* 0x000000070d087812 */ /* 0x000fc800078ec0ff */
[----:B--2---:R-:W-:Y:S02]  /*0280*/  SHF.R.U32.HI R8, RZ, R8, R7 ;  /* 0x00000008ff087219 */ /* 0x004fe40000011607 */
[----:B---3--:R-:W-:Y:S02]  /*0290*/  SHF.R.U32.HI R10, RZ, R11, R10 ;  /* 0x0000000bff0a7219 */ /* 0x008fe4000001160a */
[----:B------:R-:W-:Y:S02]  /*02a0*/  LOP3.LUT R8, R8, 0x1, RZ, 0xc0, !PT ;  /* 0x0000000108087812 */ /* 0x000fe400078ec0ff */
[----:B------:R-:W-:-:S04]  /*02b0*/  LOP3.LUT R11, R10, 0x1, RZ, 0xc0, !PT ;  /* 0x000000010a0b7812 */ /* 0x000fc800078ec0ff */
[----:B------:R-:W-:-:S13]  /*02c0*/  ISETP.NE.AND P0, PT, R8, R11, PT ;  /* 0x0000000b0800720c */ /* 0x000fda0003f05270 */
[----:B------:R-:W-:Y:S05]  /*02d0*/  @!P0 EXIT ;  /* 0x000000000000894d */ /* 0x000fea0003800000 */
[----:B------:R-:W-:Y:S01]  /*02e0*/  LOP3.LUT R6, R6, 0xfffffff8, RZ, 0xc0, !PT ;  /* 0xfffffff806067812 */ /* 0x000fe200078ec0ff */
[----:B------:R-:W-:-:S04]  /*02f0*/  IMAD.MOV.U32 R10, RZ, RZ, 0x1 ;  /* 0x00000001ff0a7424 */ /* 0x000fc800078e00ff */
[----:B------:R-:W-:-:S05]  /*0300*/  IMAD.IADD R6, R13, 0x1, -R6 ;  /* 0x000000010d067824 */ /* 0x000fca00078e0a06 */
[-C--:B------:R-:W-:Y:S02]  /*0310*/  SHF.L.U32 R11, R11, R6.reuse, RZ ;  /* 0x000000060b0b7219 */ /* 0x080fe400000006ff */
[----:B------:R-:W-:-:S04]  /*0320*/  SHF.L.U32 R6, R10, R6, RZ ;  /* 0x000000060a067219 */ /* 0x000fc800000006ff */
[----:B------:R-:W-:-:S05]  /*0330*/  LOP3.LUT R11, R11, R7, R6, 0xf4, !PT ;  /* 0x000000070b0b7212 */ /* 0x000fca00078ef406 */
[----:B------:R-:W-:Y:S04]  /*0340*/  STG.E.U8 desc[UR4][R4.64], R11 ;  /* 0x0000000b04007986 */ /* 0x000fe8000c101104 */
[----:B------:R-:W2:Y:S01]  /*0350*/  LDG.E.U8 R7, desc[UR4][R2.64] ;  /* 0x0000000402077981 */ /* 0x000ea2000c1e1100 */
[----:B------:R-:W-:-:S05]  /*0360*/  LOP3.LUT R9, R9, 0xfffffff8, RZ, 0xc0, !PT ;  /* 0xfffffff809097812 */ /* 0x000fca00078ec0ff */
[----:B------:R-:W-:-:S05]  /*0370*/  IMAD.IADD R9, R0, 0x1, -R9 ;  /* 0x0000000100097824 */ /* 0x000fca00078e0a09 */
[-C--:B------:R-:W-:Y:S02]  /*0380*/  SHF.L.U32 R0, R10, R9.reuse, RZ ;  /* 0x000000090a007219 */ /* 0x080fe400000006ff */
[----:B------:R-:W-:-:S04]  /*0390*/  SHF.L.U32 R8, R8, R9, RZ ;  /* 0x0000000908087219 */ /* 0x000fc800000006ff */
[----:B--2---:R-:W-:-:S05]  /*03a0*/  LOP3.LUT R7, R8, R7, R0, 0xf4, !PT ;  /* 0x0000000708077212 */ /* 0x004fca00078ef400 */
[----:B------:R-:W-:Y:S01]  /*03b0*/  STG.E.U8 desc[UR4][R2.64], R7 ;  /* 0x0000000702007986 */ /* 0x000fe2000c101104 */
[----:B------:R-:W-:Y:S05]  /*03c0*/  EXIT ;  /* 0x000000000000794d */ /* 0x000fea0003800000 */
.L_x_2562:
        /* <DEDUP_REMOVED lines=11> */
.L_x_2597:


//--------------------- .text._Z11swap_kernelPhiiii --------------------------
	.section	.text._Z11swap_kernelPhiiii,"ax",@progbits
	.align	128
        .global         _Z11swap_kernelPhiiii
        .type           _Z11swap_kernelPhiiii,@function
        .size           _Z11swap_kernelPhiiii,(.L_x_2598 - _Z11swap_kernelPhiiii)
        .other          _Z11swap_kernelPhiiii,@"STO_CUDA_ENTRY STV_DEFAULT"
_Z11swap_kernelPhiiii:
.text._Z11swap_kernelPhiiii:
        /* <DEDUP_REMOVED lines=9> */
[----:B------:R-:W1:Y:S01]  /*0090*/  LDCU UR6, c[0x0][0x38c] ;  /* 0x00007180ff0677ac */ /* 0x000e620008000800 */
[----:B------:R-:W2:Y:S06]  /*00a0*/  LDCU.64 UR4, c[0x0][0x358] ;  /* 0x00006b00ff0477ac */ /* 0x000eac0008000a00 */
[----:B------:R-:W1:Y:S01]  /*00b0*/  LDC.64 R6, c[0x0][0x380] ;  /* 0x0000e000ff067b82 */ /* 0x000e620000000a00 */
[----:B0-----:R-:W-:Y:S02]  /*00c0*/  SHF.R.S32.HI R9, RZ, 0x1f, R2 ;  /* 0x0000001fff097819 */ /* 0x001fe40000011402 */
[----:B------:R-:W-:-:S02]  /*00d0*/  SHF.R.S32.HI R0, RZ, 0x1f, R3 ;  /* 0x0000001fff007819 */ /* 0x000fc40000011403 */
[----:B------:R-:W-:Y:S02]  /*00e0*/  LEA.HI R9, R9, R2, RZ, 0x3 ;  /* 0x0000000209097211 */ /* 0x000fe400078f18ff */
[----:B------:R-:W-:Y:S01]  /*00f0*/  LEA.HI R0, R0, R3, RZ, 0x3 ;  /* 0x0000000300007211 */ /* 0x000fe200078f18ff */
[----:B-1----:R-:W-:Y:S01]  /*0100*/  IMAD.WIDE R6, R5, UR6, R6 ;  /* 0x0000000605067c25 */ /* 0x002fe2000f8e0206 */
[----:B------:R-:W-:Y:S02]  /*0110*/  SHF.R.S32.HI R5, RZ, 0x3, R9 ;  /* 0x00000003ff057819 */ /* 0x000fe40000011409 */
[----:B------:R-:W-:Y:S02]  /*0120*/  SHF.R.S32.HI R11, RZ, 0x3, R0 ;  /* 0x00000003ff0b7819 */ /* 0x000fe40000011400 */
[C---:B------:R-:W-:Y:S02]  /*0130*/  IADD3 R4, P0, PT, R6.reuse, R5, RZ ;  /* 0x0000000506047210 */ /* 0x040fe40007f1e0ff */
[----:B------:R-:W-:-:S02]  /*0140*/  IADD3 R6, P1, PT, R6, R11, RZ ;  /* 0x0000000b06067210 */ /* 0x000fc40007f3e0ff */
[-C--:B------:R-:W-:Y:S02]  /*0150*/  LEA.HI.X.SX32 R5, R5, R7.reuse, 0x1, P0 ;  /* 0x0000000705057211 */ /* 0x080fe400000f0eff */
[----:B------:R-:W-:-:S03]  /*0160*/  LEA.HI.X.SX32 R7, R11, R7, 0x1, P1 ;  /* 0x000000070b077211 */ /* 0x000fc600008f0eff */
[----:B--2---:R-:W2:Y:S04]  /*0170*/  LDG.E.U8 R8, desc[UR4][R4.64] ;  /* 0x0000000404087981 */ /* 0x004ea8000c1e1100 */
        /* <DEDUP_REMOVED lines=9> */
[----:B------:R-:W-:-:S05]  /*0210*/  LOP3.LUT R9, R9, 0xfffffff8, RZ, 0xc0, !PT ;  /* 0xfffffff809097812 */ /* 0x000fca00078ec0ff */
[----:B------:R-:W-:Y:S02]  /*0220*/  IMAD.IADD R9, R2, 0x1, -R9 ;  /* 0x0000000102097824 */ /* 0x000fe400078e0a09 */
[----:B------:R-:W-:-:S03]  /*0230*/  IMAD.MOV.U32 R2, RZ, RZ, 0x1 ;  /* 0x00000001ff027424 */ /* 0x000fc600078e00ff */
        /* <DEDUP_REMOVED lines=12> */
.L_x_2563:
        /* <DEDUP_REMOVED lines=16> */
.L_x_2598:


//--------------------- .text._Z10ccx_kernelPhiiiii --------------------------
	.section	.text._Z10ccx_kernelPhiiiii,"ax",@progbits
	.align	128
        .global         _Z10ccx_kernelPhiiiii
        .type           _Z10ccx_kernelPhiiiii,@function
        .size           _Z10ccx_kernelPhiiiii,(.L_x_2599 - _Z10ccx_kernelPhiiiii)
        .other          _Z10ccx_kernelPhiiiii,@"STO_CUDA_ENTRY STV_DEFAULT"
_Z10ccx_kernelPhiiiii:
.text._Z10ccx_kernelPhiiiii:
        /* <DEDUP_REMOVED lines=25> */
[----:B------:R-:W-:Y:S01]  /*0190*/  IMAD.MOV.U32 R13, RZ, RZ, 0x1 ;  /* 0x00000001ff0d7424 */ /* 0x000fe200078e00ff */
[----:B------:R-:W-:Y:S02]  /*01a0*/  LOP3.LUT R0, R3, 0x7, RZ, 0xc0, !PT ;  /* 0x0000000703007812 */ /* 0x000fe400078ec0ff */
[----:B------:R-:W-:Y:S02]  /*01b0*/  LOP3.LUT R3, R2, 0x7, RZ, 0xc0, !PT ;  /* 0x0000000702037812 */ /* 0x000fe400078ec0ff */
[----:B------:R-:W-:-:S02]  /*01c0*/  SHF.L.U32 R11, R13, R0, RZ ;  /* 0x000000000d0b7219 */ /* 0x000fc400000006ff */
[----:B--2---:R-:W-:Y:S02]  /*01d0*/  SHF.R.U32.HI R3, RZ, R3, R6 ;  /* 0x00000003ff037219 */ /* 0x004fe40000011606 */
[----:B---3--:R-:W-:Y:S02]  /*01e0*/  LOP3.LUT P0, RZ, R11, R8, RZ, 0xc0, !PT ;  /* 0x000000080bff7212 */ /* 0x008fe4000780c0ff */
[----:B------:R-:W-:-:S04]  /*01f0*/  LOP3.LUT R3, R3, 0x1, RZ, 0xc0, !PT ;  /* 0x0000000103037812 */ /* 0x000fc800078ec0ff */
[----:B------:R-:W-:-:S13]  /*0200*/  ISETP.NE.U32.OR P0, PT, R3, 0x1, !P0 ;  /* 0x000000010300780c */ /* 0x000fda0004705470 */
[----:B------:R-:W-:Y:S05]  /*0210*/  @P0 EXIT ;  /* 0x000000000000094d */ /* 0x000fea0003800000 */
[----:B------:R-:W0:Y:S02]  /*0220*/  LDC R7, c[0x0][0x398] ;  /* 0x0000e600ff077b82 */ /* 0x000e240000000800 */
[----:B0-----:R-:W-:-:S04]  /*0230*/  SHF.R.S32.HI R0, RZ, 0x1f, R7 ;  /* 0x0000001fff007819 */ /* 0x001fc80000011407 */
[----:B------:R-:W-:-:S04]  /*0240*/  LEA.HI R0, R0, R7, RZ, 0x3 ;  /* 0x0000000700007211 */ /* 0x000fc800078f18ff */
[----:B------:R-:W-:-:S04]  /*0250*/  SHF.R.S32.HI R3, RZ, 0x3, R0 ;  /* 0x00000003ff037819 */ /* 0x000fc80000011400 */
[----:B------:R-:W-:-:S04]  /*0260*/  IADD3 R2, P0, PT, R4, R3, RZ ;  /* 0x0000000304027210 */ /* 0x000fc80007f1e0ff */
[----:B------:R-:W-:-:S05]  /*0270*/  LEA.HI.X.SX32 R3, R3, R5, 0x1, P0 ;  /* 0x0000000503037211 */ /* 0x000fca00000f0eff */
[----:B------:R-:W2:Y:S01]  /*0280*/  LDG.E.U8 R4, desc[UR4][R2.64] ;  /* 0x0000000402047981 */ /* 0x000ea2000c1e1100 */
[----:B------:R-:W-:Y:S02]  /*0290*/  LOP3.LUT R5, R7, 0x7, RZ, 0xc0, !PT ;  /* 0x0000000707057812 */ /* 0x000fe400078ec0ff */
[----:B------:R-:W-:-:S05]  /*02a0*/  LOP3.LUT R0, R0, 0xfffffff8, RZ, 0xc0, !PT ;  /* 0xfffffff800007812 */ /* 0x000fca00078ec0ff */
[----:B------:R-:W-:-:S05]  /*02b0*/  IMAD.IADD R0, R7, 0x1, -R0 ;  /* 0x0000000107007824 */ /* 0x000fca00078e0a00 */
[----:B------:R-:W-:Y:S02]  /*02c0*/  SHF.L.U32 R7, R13, R0, RZ ;  /* 0x000000000d077219 */ /* 0x000fe400000006ff */
[----:B--2---:R-:W-:-:S04]  /*02d0*/  SHF.R.U32.HI R5, RZ, R5, R4 ;  /* 0x00000005ff057219 */ /* 0x004fc80000011604 */
[----:B------:R-:W-:-:S04]  /*02e0*/  LOP3.LUT R5, R5, 0x1, RZ, 0xc, !PT ;  /* 0x0000000105057812 */ /* 0x000fc800078e0cff */
[----:B------:R-:W-:-:S04]  /*02f0*/  SHF.L.U32 R5, R5, R0, RZ ;  /* 0x0000000005057219 */ /* 0x000fc800000006ff */
[----:B------:R-:W-:-:S05]  /*0300*/  LOP3.LUT R5, R5, R4, R7, 0xf4, !PT ;  /* 0x0000000405057212 */ /* 0x000fca00078ef407 */
[----:B------:R-:W-:Y:S01]  /*0310*/  STG.E.U8 desc[UR4][R2.64], R5 ;  /* 0x0000000502007986 */ /* 0x000fe2000c101104 */
[----:B------:R-:W-:Y:S05]  /*0320*/  EXIT ;  /* 0x000000000000794d */ /* 0x000fea0003800000 */
.L_x_2564:
        /* <DEDUP_REMOVED lines=13> */
.L_x_2599:


//--------------------- .text._Z9cx_kernelPhiiii  --------------------------
	.section	.text._Z9cx_kernelPhiiii,"ax",@progbits
	.align	128
        .global         _Z9cx_kernelPhiiii
        .type           _Z9cx_kernelPhiiii,@function
        .size           _Z9cx_kernelPhiiii,(.L_x_2600 - _Z9cx_kernelPhiiii)
        .other          _Z9cx_kernelPhiiii,@"STO_CUDA_ENTRY STV_DEFAULT"
_Z9cx_kernelPhiiii:
.text._Z9cx_kernelPhiiii:
        /* <DEDUP_REMOVED lines=26> */
[----:B------:R-:W-:Y:S02]  /*01a0*/  LOP3.LUT R11, R3, 0x7, RZ, 0xc0, !PT ;  /* 0x00000007030b7812 */ /* 0x000fe400078ec0ff */
[----:B------:R-:W-:-:S05]  /*01b0*/  LOP3.LUT R2, R0, 0xfffffff8, RZ, 0xc0, !PT ;  /* 0xfffffff800027812 */ /* 0x000fca00078ec0ff */
[----:B------:R-:W-:Y:S02]  /*01c0*/  IMAD.IADD R3, R3, 0x1, -R2 ;  /* 0x0000000103037824 */ /* 0x000fe400078e0a02 */
[----:B------:R-:W-:Y:S01]  /*01d0*/  IMAD.MOV.U32 R2, RZ, RZ, 0x1 ;  /* 0x00000001ff027424 */ /* 0x000fe200078e00ff */
[----:B--2---:R-:W-:Y:S02]  /*01e0*/  SHF.R.U32.HI R9, RZ, R9, R6 ;  /* 0x00000009ff097219 */ /* 0x004fe40000011606 */
[----:B---3--:R-:W-:-:S04]  /*01f0*/  SHF.R.U32.HI R0, RZ, R11, R8 ;  /* 0x0000000bff007219 */ /* 0x008fc80000011608 */
[----:B------:R-:W-:Y:S02]  /*0200*/  LOP3.LUT R0, R0, 0x1, R9, 0x48, !PT ;  /* 0x0000000100007812 */ /* 0x000fe400078e4809 */
[-C--:B------:R-:W-:Y:S02]  /*0210*/  SHF.L.U32 R9, R2, R3.reuse, RZ ;  /* 0x0000000302097219 */ /* 0x080fe400000006ff */
[----:B------:R-:W-:-:S04]  /*0220*/  SHF.L.U32 R0, R0, R3, RZ ;  /* 0x0000000300007219 */ /* 0x000fc800000006ff */
[----:B------:R-:W-:-:S05]  /*0230*/  LOP3.LUT R9, R0, R8, R9, 0xf4, !PT ;  /* 0x0000000800097212 */ /* 0x000fca00078ef409 */
[----:B------:R-:W-:Y:S01]  /*0240*/  STG.E.U8 desc[UR4][R4.64], R9 ;  /* 0x0000000904007986 */ /* 0x000fe2000c101104 */
[----:B------:R-:W-:Y:S05]  /*0250*/  EXIT ;  /* 0x000000000000794d */ /* 0x000fea0003800000 */
.L_x_2565:
        /* <DEDUP_REMOVED lines=10> */
.L_x_2600:


//--------------------- .text._Z10cu3_kernelPhPmPdiiiiddddd --------------------------
	.section	.text._Z10cu3_kernelPhPmPdiiiiddddd,"ax",@progbits
	.align	128
        .global         _Z10cu3_kernelPhPmPdiiiiddddd
        .type           _Z10cu3_kernelPhPmPdiiiiddddd,@function
        .size           _Z10cu3_kernelPhPmPdiiiiddddd,(.L_x_2601 - _Z10cu3_kernelPhPmPdiiiiddddd)
        .other          _Z10cu3_kernelPhPmPdiiiiddddd,@"STO_CUDA_ENTRY STV_DEFAULT"
_Z10cu3_kernelPhPmPdiiiiddddd:
.text._Z10cu3_kernelPhPmPdiiiiddddd:
        /* <DEDUP_REMOVED lines=24> */
[----:B------:R-:W0:Y:S08]  /*0180*/  LDC.64 R8, c[0x0][0x388] ;  /* 0x0000e200ff087b82 */ /* 0x000e300000000a00 */
[----:B------:R-:W1:Y:S01]  /*0190*/  LDC R4, c[0x0][0x3a4] ;  /* 0x0000e900ff047b82 */ /* 0x000e620000000800 */
[----:B------:R-:W-:Y:S01]  /*01a0*/  IMAD.MOV.U32 R10, RZ, RZ, -0x8987eb1 ;  /* 0xf767814fff0a7424 */ /* 0x000fe200078e00ff */
[----:B------:R-:W2:Y:S01]  /*01b0*/  LDCU.64 UR6, c[0x0][0x3a8] ;  /* 0x00007500ff0677ac */ /* 0x000ea20008000a00 */
[----:B0-----:R-:W-:-:S05]  /*01c0*/  IMAD.WIDE R8, R0, 0x8, R8 ;  /* 0x0000000800087825 */ /* 0x001fca00078e0208 */
[----:B------:R-:W3:Y:S01]  /*01d0*/  LDG.E.64 R6, desc[UR4][R8.64] ;  /* 0x0000000408067981 */ /* 0x000ee2000c1e1b00 */
[----:B-1----:R-:W-:-:S04]  /*01e0*/  SHF.R.S32.HI R5, RZ, 0x1f, R4 ;  /* 0x0000001fff057819 */ /* 0x002fc80000011404 */
[----:B------:R-:W-:-:S04]  /*01f0*/  LEA.HI R5, R5, R4, RZ, 0x3 ;  /* 0x0000000405057211 */ /* 0x000fc800078f18ff */
[----:B------:R-:W-:-:S04]  /*0200*/  SHF.R.S32.HI R11, RZ, 0x3, R5 ;  /* 0x00000003ff0b7819 */ /* 0x000fc80000011405 */
[----:B------:R-:W-:-:S04]  /*0210*/  IADD3 R2, P0, PT, R2, R11, RZ ;  /* 0x0000000b02027210 */ /* 0x000fc80007f1e0ff */
[----:B------:R-:W-:-:S05]  /*0220*/  LEA.HI.X.SX32 R3, R11, R3, 0x1, P0 ;  /* 0x000000030b037211 */ /* 0x000fca00000f0eff */
[----:B------:R-:W4:Y:S01]  /*0230*/  LDG.E.U8 R12, desc[UR4][R2.64] ;  /* 0x00000004020c7981 */ /* 0x000f22000c1e1100 */
[----:B------:R-:W-:Y:S02]  /*0240*/  IMAD.MOV.U32 R11, RZ, RZ, 0x14057b7e ;  /* 0x14057b7eff0b7424 */ /* 0x000fe400078e00ff */
[----:B---3--:R-:W-:Y:S02]  /*0250*/  IMAD R7, R7, 0x4c957f2d, RZ ;  /* 0x4c957f2d07077824 */ /* 0x008fe400078e02ff */
[----:B------:R-:W-:-:S04]  /*0260*/  IMAD.WIDE.U32 R10, R6, 0x4c957f2d, R10 ;  /* 0x4c957f2d060a7825 */ /* 0x000fc800078e000a */
[----:B------:R-:W-:-:S04]  /*0270*/  IMAD R7, R6, 0x5851f42d, R7 ;  /* 0x5851f42d06077824 */ /* 0x000fc800078e0207 */
[----:B------:R-:W-:-:S05]  /*0280*/  IMAD.IADD R11, R11, 0x1, R7 ;  /* 0x000000010b0b7824 */ /* 0x000fca00078e0207 */
[----:B------:R0:W-:Y:S04]  /*0290*/  STG.E.64 desc[UR4][R8.64], R10 ;  /* 0x0000000a08007986 */ /* 0x0001e8000c101b04 */
[----:B------:R-:W3:Y:S01]  /*02a0*/  LDG.E.U8 R15, desc[UR4][R2.64] ;  /* 0x00000004020f7981 */ /* 0x000ee2000c1e1100 */
[----:B------:R-:W-:Y:S02]  /*02b0*/  I2FP.F32.U32 R6, R11 ;  /* 0x0000000b00067245 */ /* 0x000fe40000201000 */
[----:B------:R-:W-:Y:S02]  /*02c0*/  LOP3.LUT R7, R4, 0x7, RZ, 0xc0, !PT ;  /* 0x0000000704077812 */ /* 0x000fe400078ec0ff */
[----:B------:R-:W-:Y:S01]  /*02d0*/  LOP3.LUT R5, R5, 0xfffffff8, RZ, 0xc0, !PT ;  /* 0xfffffff805057812 */ /* 0x000fe200078ec0ff */
[----:B------:R-:W-:Y:S01]  /*02e0*/  FMUL R6, R6, 2.3283064365386962891e-10 ;  /* 0x2f80000006067820 */ /* 0x000fe20000400000 */
[----:B----4-:R-:W-:-:S03]  /*02f0*/  SHF.R.U32.HI R7, RZ, R7, R12 ;  /* 0x00000007ff077219 */ /* 0x010fc6000001160c */
[----:B------:R-:W-:Y:S01]  /*0300*/  IMAD.IADD R5, R4, 0x1, -R5 ;  /* 0x0000000104057824 */ /* 0x000fe200078e0a05 */
[----:B------:R-:W-:Y:S01]  /*0310*/  LOP3.LUT R12, R7, 0x1, RZ, 0xc0, !PT ;  /* 0x00000001070c7812 */ /* 0x000fe200078ec0ff */
[----:B------:R-:W-:Y:S01]  /*0320*/  IMAD.MOV.U32 R4, RZ, RZ, 0x1 ;  /* 0x00000001ff047424 */ /* 0x000fe200078e00ff */
[----:B------:R-:W2:Y:S01]  /*0330*/  F2F.F64.F32 R6, R6 ;  /* 0x0000000600067310 */ /* 0x000ea20000201800 */
[----:B0-----:R-:W0:Y:S01]  /*0340*/  LDC.64 R10, c[0x0][0x3c8] ;  /* 0x0000f200ff0a7b82 */ /* 0x001e220000000a00 */
[----:B------:R-:W-:Y:S02]  /*0350*/  ISETP.NE.U32.AND P1, PT, R12, 0x1, PT ;  /* 0x000000010c00780c */ /* 0x000fe40003f25070 */
[----:B------:R-:W-:-:S05]  /*0360*/  SHF.L.U32 R4, R4, R5, RZ ;  /* 0x0000000504047219 */ /* 0x000fca00000006ff */
[----:B------:R-:W1:Y:S06]  /*0370*/  LDC.64 R12, c[0x0][0x390] ;  /* 0x0000e400ff0c7b82 */ /* 0x000e6c0000000a00 */
[----:B--2---:R-:W-:-:S06]  /*0380*/  DSETP.LT.XOR P0, PT, R6, UR6, !P1 ;  /* 0x0000000606007e2a */ /* 0x004fcc000cf01800 */
[----:B------:R-:W-:-:S04]  /*0390*/  SEL R8, RZ, 0x1, !P0 ;  /* 0x00000001ff087807 */ /* 0x000fc80004000000 */
[----:B------:R-:W-:Y:S01]  /*03a0*/  SHF.L.U32 R8, R8, R5, RZ ;  /* 0x0000000508087219 */ /* 0x000fe200000006ff */
[----:B0-----:R-:W0:Y:S08]  /*03b0*/  @P1 LDC R10, c[0x0][0x3b0] ;  /* 0x0000ec00ff0a1b82 */ /* 0x001e300000000800 */
[----:B------:R-:W2:Y:S01]  /*03c0*/  @P1 LDC R11, c[0x0][0x3b4] ;  /* 0x0000ed00ff0b1b82 */ /* 0x000ea20000000800 */
[----:B---3--:R-:W-:Y:S01]  /*03d0*/  LOP3.LUT R15, R8, R15, R4, 0xf4, !PT ;  /* 0x0000000f080f7212 */ /* 0x008fe200078ef404 */
[----:B-1----:R-:W-:-:S06]  /*03e0*/  IMAD.WIDE R4, R0, 0x8, R12 ;  /* 0x0000000800047825 */ /* 0x002fcc00078e020c */
[----:B------:R-:W1:Y:S01]  /*03f0*/  LDC.64 R12, c[0x0][0x3c0] ;  /* 0x0000f000ff0c7b82 */ /* 0x000e620000000a00 */
[----:B------:R-:W-:Y:S04]  /*0400*/  STG.E.U8 desc[UR4][R2.64], R15 ;  /* 0x0000000f02007986 */ /* 0x000fe8000c101104 */
[----:B------:R-:W3:Y:S01]  /*0410*/  LDG.E.64 R8, desc[UR4][R4.64] ;  /* 0x0000000404087981 */ /* 0x000ee2000c1e1b00 */
[----:B------:R-:W-:Y:S02]  /*0420*/  DSETP.GEU.AND P0, PT, R6, UR6, PT ;  /* 0x0000000606007e2a */ /* 0x000fe4000bf0e000 */
[----:B-1----:R-:W0:Y:S08]  /*0430*/  @P1 LDC R12, c[0x0][0x3b8] ;  /* 0x0000ee00ff0c1b82 */ /* 0x002e300000000800 */
[----:B------:R-:W2:Y:S01]  /*0440*/  @P1 LDC R13, c[0x0][0x3bc] ;  /* 0x0000ef00ff0d1b82 */ /* 0x000ea20000000800 */
[----:B0-----:R-:W-:-:S02]  /*0450*/  FSEL R6, R12, R10, !P0 ;  /* 0x0000000a0c067208 */ /* 0x001fc40004000000 */
[----:B--2---:R-:W-:-:S06]  /*0460*/  FSEL R7, R13, R11, !P0 ;  /* 0x0000000b0d077208 */ /* 0x004fcc0004000000 */
[----:B---3--:R-:W-:-:S07]  /*0470*/  DADD R8, R8, R6 ;  /* 0x0000000008087229 */ /* 0x008fce0000000006 */
[----:B------:R-:W-:Y:S01]  /*0480*/  STG.E.64 desc[UR4][R4.64], R8 ;  /* 0x0000000804007986 */ /* 0x000fe2000c101b04 */
[----:B------:R-:W-:Y:S05]  /*0490*/  EXIT ;  /* 0x000000000000794d */ /* 0x000fea0003800000 */
.L_x_2566:
        /* <DEDUP_REMOVED lines=14> */
.L_x_2601:


//--------------------- .text._Z9u3_kernelPhPmPdiiiddddd --------------------------
	.section	.text._Z9u3_kernelPhPmPdiiiddddd,"ax",@progbits
	.align	128
        .global         _Z9u3_kernelPhPmPdiiiddddd
        .type           _Z9u3_kernelPhPmPdiiiddddd,@function
        .size           _Z9u3_kernelPhPmPdiiiddddd,(.L_x_2602 - _Z9u3_kernelPhPmPdiiiddddd)
        .other          _Z9u3_kernelPhPmPdiiiddddd,@"STO_CUDA_ENTRY STV_DEFAULT"
_Z9u3_kernelPhPmPdiiiddddd:
.text._Z9u3_kernelPhPmPdiiiddddd:
        /* <DEDUP_REMOVED lines=11> */
[----:B------:R-:W3:Y:S01]  /*00b0*/  LDC R3, c[0x0][0x39c] ;  /* 0x0000e700ff037b82 */ /* 0x000ee20000000800 */
[----:B------:R-:W4:Y:S01]  /*00c0*/  LDCU.64 UR10, c[0x0][0x380] ;  /* 0x00007000ff0a77ac */ /* 0x000f220008000a00 */
[----:B------:R-:W-:-:S02]  /*00d0*/  IMAD.MOV.U32 R8, RZ, RZ, -0x8987eb1 ;  /* 0xf767814fff087424 */ /* 0x000fc400078e00ff */
[----:B------:R-:W-:-:S04]  /*00e0*/  IMAD.MOV.U32 R9, RZ, RZ, 0x14057b7e ;  /* 0x14057b7eff097424 */ /* 0x000fc800078e00ff */
[----:B------:R-:W5:Y:S01]  /*00f0*/  LDC.64 R14, c[0x0][0x3c0] ;  /* 0x0000f000ff0e7b82 */ /* 0x000f620000000a00 */
[----:B0-----:R-:W-:-:S05]  /*0100*/  IMAD.WIDE R4, R0, 0x8, R4 ;  /* 0x0000000800047825 */ /* 0x001fca00078e0204 */
[----:B-1----:R-:W5:Y:S01]  /*0110*/  LDG.E.64 R6, desc[UR8][R4.64] ;  /* 0x0000000804067981 */ /* 0x002f62000c1e1b00 */
[----:B--2---:R-:W-:-:S04]  /*0120*/  USHF.R.S32.HI UR4, URZ, 0x1f, UR5 ;  /* 0x0000001fff047899 */ /* 0x004fc80008011405 */
[----:B------:R-:W-:-:S04]  /*0130*/  ULEA.HI UR4, UR4, UR5, URZ, 0x3 ;  /* 0x0000000504047291 */ /* 0x000fc8000f8f18ff */
[----:B------:R-:W-:-:S04]  /*0140*/  USHF.R.S32.HI UR6, URZ, 0x3, UR4 ;  /* 0x00000003ff067899 */ /* 0x000fc80008011404 */
[----:B------:R-:W-:-:S06]  /*0150*/  USHF.R.S32.HI UR7, URZ, 0x1f, UR6 ;  /* 0x0000001fff077899 */ /* 0x000fcc0008011406 */
[----:B---3--:R-:W-:-:S03]  /*0160*/  IMAD.WIDE R2, R0, R3, UR6 ;  /* 0x0000000600027e25 */ /* 0x008fc6000f8e0203 */
[----:B----4-:R-:W-:-:S04]  /*0170*/  IADD3 R2, P0, PT, R2, UR10, RZ ;  /* 0x0000000a02027c10 */ /* 0x010fc8000ff1e0ff */
[----:B------:R-:W-:-:S05]  /*0180*/  IADD3.X R3, PT, PT, R3, UR11, RZ, P0, !PT ;  /* 0x0000000b03037c10 */ /* 0x000fca00087fe4ff */
[----:B------:R-:W2:Y:S01]  /*0190*/  LDG.E.U8 R10, desc[UR8][R2.64] ;  /* 0x00000008020a7981 */ /* 0x000ea2000c1e1100 */
[----:B-----5:R-:W-:Y:S02]  /*01a0*/  IMAD R7, R7, 0x4c957f2d, RZ ;  /* 0x4c957f2d07077824 */ /* 0x020fe400078e02ff */
[----:B------:R-:W-:-:S04]  /*01b0*/  IMAD.WIDE.U32 R8, R6, 0x4c957f2d, R8 ;  /* 0x4c957f2d06087825 */ /* 0x000fc800078e0008 */
[----:B------:R-:W-:-:S04]  /*01c0*/  IMAD R7, R6, 0x5851f42d, R7 ;  /* 0x5851f42d06077824 */ /* 0x000fc800078e0207 */
[----:B------:R-:W-:-:S05]  /*01d0*/  IMAD.IADD R9, R9, 0x1, R7 ;  /* 0x0000000109097824 */ /* 0x000fca00078e0207 */
[----:B------:R0:W-:Y:S04]  /*01e0*/  STG.E.64 desc[UR8][R4.64], R8 ;  /* 0x0000000804007986 */ /* 0x0001e8000c101b08 */
[----:B------:R-:W3:Y:S01]  /*01f0*/  LDG.E.U8 R12, desc[UR8][R2.64] ;  /* 0x00000008020c7981 */ /* 0x000ee2000c1e1100 */
[----:B------:R-:W-:Y:S01]  /*0200*/  ULOP3.LUT UR6, UR5, 0x7, URZ, 0xc0, !UPT ;  /* 0x0000000705067892 */ /* 0x000fe2000f8ec0ff */
[----:B------:R-:W-:Y:S01]  /*0210*/  I2FP.F32.U32 R6, R9 ;  /* 0x0000000900067245 */ /* 0x000fe20000201000 */
[----:B------:R-:W-:-:S04]  /*0220*/  ULOP3.LUT UR4, UR4, 0xfffffff8, URZ, 0xc0, !UPT ;  /* 0xfffffff804047892 */ /* 0x000fc8000f8ec0ff */
[----:B------:R-:W-:Y:S01]  /*0230*/  FMUL R6, R6, 2.3283064365386962891e-10 ;  /* 0x2f80000006067820 */ /* 0x000fe20000400000 */
[----:B------:R-:W-:-:S03]  /*0240*/  UIADD3 UR4, UPT, UPT, -UR4, UR5, URZ ;  /* 0x0000000504047290 */ /* 0x000fc6000fffe1ff */
[----:B------:R-:W-:Y:S02]  /*0250*/  UMOV UR5, 0x1 ;  /* 0x0000000100057882 */ /* 0x000fe40000000000 */
[----:B------:R-:W1:Y:S01]  /*0260*/  F2F.F64.F32 R6, R6 ;  /* 0x0000000600067310 */ /* 0x000e620000201800 */
[----:B--2---:R-:W-:Y:S01]  /*0270*/  SHF.R.U32.HI R10, RZ, UR6, R10 ;  /* 0x00000006ff0a7c19 */ /* 0x004fe2000801160a */
[----:B------:R-:W1:Y:S03]  /*0280*/  LDCU.64 UR6, c[0x0][0x3a8] ;  /* 0x00007500ff0677ac */ /* 0x000e660008000a00 */
[----:B------:R-:W-:Y:S01]  /*0290*/  LOP3.LUT R10, R10, 0x1, RZ, 0xc0, !PT ;  /* 0x000000010a0a7812 */ /* 0x000fe200078ec0ff */
[----:B------:R-:W-:-:S03]  /*02a0*/  USHF.L.U32 UR5, UR5, UR4, URZ ;  /* 0x0000000405057299 */ /* 0x000fc600080006ff */
[----:B------:R-:W-:Y:S02]  /*02b0*/  ISETP.NE.U32.AND P1, PT, R10, 0x1, PT ;  /* 0x000000010a00780c */ /* 0x000fe40003f25070 */
[----:B------:R-:W2:Y:S11]  /*02c0*/  LDC.64 R10, c[0x0][0x390] ;  /* 0x0000e400ff0a7b82 */ /* 0x000eb60000000a00 */
[----:B-1----:R-:W-:Y:S01]  /*02d0*/  DSETP.LT.XOR P0, PT, R6, UR6, !P1 ;  /* 0x0000000606007e2a */ /* 0x002fe2000cf01800 */
[----:B------:R-:W1:Y:S05]  /*02e0*/  @P1 LDC R14, c[0x0][0x3b8] ;  /* 0x0000ee00ff0e1b82 */ /* 0x000e6a0000000800 */
[----:B0-----:R-:W-:-:S03]  /*02f0*/  SEL R4, RZ, 0x1, !P0 ;  /* 0x00000001ff047807 */ /* 0x001fc60004000000 */
[----:B------:R-:W0:Y:S01]  /*0300*/  @P1 LDC R15, c[0x0][0x3bc] ;  /* 0x0000ef00ff0f1b82 */ /* 0x000e220000000800 */
[----:B------:R-:W-:-:S04]  /*0310*/  SHF.L.U32 R5, R4, UR4, RZ ;  /* 0x0000000404057c19 */ /* 0x000fc800080006ff */
[----:B---3--:R-:W-:Y:S01]  /*0320*/  LOP3.LUT R13, R5, UR5, R12, 0xf2, !PT ;  /* 0x00000005050d7c12 */ /* 0x008fe2000f8ef20c */
[----:B--2---:R-:W-:Y:S02]  /*0330*/  IMAD.WIDE R4, R0, 0x8, R10 ;  /* 0x0000000800047825 */ /* 0x004fe400078e020a */
[----:B------:R-:W2:Y:S02]  /*0340*/  LDC.64 R10, c[0x0][0x3c8] ;  /* 0x0000f200ff0a7b82 */ /* 0x000ea40000000a00 */
[----:B------:R-:W-:Y:S04]  /*0350*/  STG.E.U8 desc[UR8][R2.64], R13 ;  /* 0x0000000d02007986 */ /* 0x000fe8000c101108 */
[----:B------:R-:W3:Y:S01]  /*0360*/  LDG.E.64 R8, desc[UR8][R4.64] ;  /* 0x0000000804087981 */ /* 0x000ee2000c1e1b00 */
[----:B------:R-:W-:Y:S01]  /*0370*/  DSETP.GEU.AND P0, PT, R6, UR6, PT ;  /* 0x0000000606007e2a */ /* 0x000fe2000bf0e000 */
[----:B--2---:R-:W1:Y:S08]  /*0380*/  @P1 LDC R10, c[0x0][0x3b0] ;  /* 0x0000ec00ff0a1b82 */ /* 0x004e700000000800 */
[----:B------:R-:W0:Y:S01]  /*0390*/  @P1 LDC R11, c[0x0][0x3b4] ;  /* 0x0000ed00ff0b1b82 */ /* 0x000e220000000800 */
[----:B-1----:R-:W-:-:S02]  /*03a0*/  FSEL R6, R14, R10, !P0 ;  /* 0x0000000a0e067208 */ /* 0x002fc40004000000 */
[----:B0-----:R-:W-:-:S06]  /*03b0*/  FSEL R7, R15, R11, !P0 ;  /* 0x0000000b0f077208 */ /* 0x001fcc0004000000 */
[----:B---3--:R-:W-:-:S07]  /*03c0*/  DADD R8, R8, R6 ;  /* 0x0000000008087229 */ /* 0x008fce0000000006 */
[----:B------:R-:W-:Y:S01]  /*03d0*/  STG.E.64 desc[UR8][R4.64], R8 ;  /* 0x0000000804007986 */ /* 0x000fe2000c101b08 */
[----:B------:R-:W-:Y:S05]  /*03e0*/  EXIT ;  /* 0x000000000000794d */ /* 0x000fea0003800000 */
.L_x_2567:
        /* <DEDUP_REMOVED lines=9> */
.L_x_2602:


//--------------------- .text._Z8x_kernelPhiii    --------------------------
	.section	.text._Z8x_kernelPhiii,"ax",@progbits
	.align	128
        .global         _Z8x_kernelPhiii
        .type           _Z8x_kernelPhiii,@function
        .size           _Z8x_kernelPhiii,(.L_x_2603 - _Z8x_kernelPhiii)
        .other          _Z8x_kernelPhiii,@"STO_CUDA_ENTRY STV_DEFAULT"
_Z8x_kernelPhiii:
.text._Z8x_kernelPhiii:
        /* <DEDUP_REMOVED lines=8> */
[----:B------:R-:W0:Y:S01]  /*0080*/  LDCU UR5, c[0x0][0x390] ;  /* 0x00007200ff0577ac */ /* 0x000e220008000800 */
[----:B------:R-:W1:Y:S01]  /*0090*/  LDC R3, c[0x0][0x38c] ;  /* 0x0000e300ff037b82 */ /* 0x000e620000000800 */
[----:B------:R-:W2:Y:S01]  /*00a0*/  LDCU.64 UR10, c[0x0][0x380] ;  /* 0x00007000ff0a77ac */ /* 0x000ea20008000a00 */
[----:B------:R-:W3:Y:S01]  /*00b0*/  LDCU.64 UR8, c[0x0][0x358] ;  /* 0x00006b00ff0877ac */ /* 0x000ee20008000a00 */
[----:B0-----:R-:W-:-:S04]  /*00c0*/  USHF.R.S32.HI UR4, URZ, 0x1f, UR5 ;  /* 0x0000001fff047899 */ /* 0x001fc80008011405 */
[----:B------:R-:W-:-:S04]  /*00d0*/  ULEA.HI UR4, UR4, UR5, URZ, 0x3 ;  /* 0x0000000504047291 */ /* 0x000fc8000f8f18ff */
[----:B------:R-:W-:-:S04]  /*00e0*/  USHF.R.S32.HI UR6, URZ, 0x3, UR4 ;  /* 0x00000003ff067899 */ /* 0x000fc80008011404 */
[----:B------:R-:W-:-:S06]  /*00f0*/  USHF.R.S32.HI UR7, URZ, 0x1f, UR6 ;  /* 0x0000001fff077899 */ /* 0x000fcc0008011406 */
[----:B-1----:R-:W-:-:S03]  /*0100*/  IMAD.WIDE R2, R2, R3, UR6 ;  /* 0x0000000602027e25 */ /* 0x002fc6000f8e0203 */
[----:B--2---:R-:W-:-:S04]  /*0110*/  IADD3 R2, P0, PT, R2, UR10, RZ ;  /* 0x0000000a02027c10 */ /* 0x004fc8000ff1e0ff */
[----:B------:R-:W-:-:S05]  /*0120*/  IADD3.X R3, PT, PT, R3, UR11, RZ, P0, !PT ;  /* 0x0000000b03037c10 */ /* 0x000fca00087fe4ff */
[----:B---3--:R-:W2:Y:S01]  /*0130*/  LDG.E.U8 R0, desc[UR8][R2.64] ;  /* 0x0000000802007981 */ /* 0x008ea2000c1e1100 */
[----:B------:R-:W-:Y:S02]  /*0140*/  ULOP3.LUT UR6, UR5, 0x7, URZ, 0xc0, !UPT ;  /* 0x0000000705067892 */ /* 0x000fe4000f8ec0ff */
[----:B------:R-:W-:-:S04]  /*0150*/  ULOP3.LUT UR4, UR4, 0xfffffff8, URZ, 0xc0, !UPT ;  /* 0xfffffff804047892 */ /* 0x000fc8000f8ec0ff */
[----:B------:R-:W-:-:S03]  /*0160*/  UIADD3 UR4, UPT, UPT, -UR4, UR5, URZ ;  /* 0x0000000504047290 */ /* 0x000fc6000fffe1ff */
[----:B------:R-:W-:Y:S02]  /*0170*/  UMOV UR5, 0x1 ;  /* 0x0000000100057882 */ /* 0x000fe40000000000 */
[----:B------:R-:W-:Y:S01]  /*0180*/  USHF.L.U32 UR5, UR5, UR4, URZ ;  /* 0x0000000405057299 */ /* 0x000fe200080006ff */
[----:B--2---:R-:W-:-:S04]  /*0190*/  SHF.R.U32.HI R4, RZ, UR6, R0 ;  /* 0x00000006ff047c19 */ /* 0x004fc80008011600 */
[----:B------:R-:W-:-:S04]  /*01a0*/  LOP3.LUT R4, R4, 0x1, RZ, 0xc, !PT ;  /* 0x0000000104047812 */ /* 0x000fc800078e0cff */
[----:B------:R-:W-:-:S04]  /*01b0*/  SHF.L.U32 R5, R4, UR4, RZ ;  /* 0x0000000404057c19 */ /* 0x000fc800080006ff */
[----:B------:R-:W-:-:S05]  /*01c0*/  LOP3.LUT R5, R5, UR5, R0, 0xf2, !PT ;  /* 0x0000000505057c12 */ /* 0x000fca000f8ef200 */
[----:B------:R-:W-:Y:S01]  /*01d0*/  STG.E.U8 desc[UR8][R2.64], R5 ;  /* 0x0000000502007986 */ /* 0x000fe2000c101108 */
[----:B------:R-:W-:Y:S05]  /*01e0*/  EXIT ;  /* 0x000000000000794d */ /* 0x000fea0003800000 */
.L_x_2568:
        /* <DEDUP_REMOVED lines=9> */
.L_x_2603:


//--------------------- .text._Z17init_phase_kernelPdi --------------------------
	.section	.text._Z17init_phase_kernelPdi,"ax",@progbits
	.align	128
        .global         _Z17init_phase_kernelPdi
        .type           _Z17init_phase_kernelPdi,@function
        .size           _Z17init_phase_kernelPdi,(.L_x_2604 - _Z17init_phase_kernelPdi)
        .other          _Z17init_phase_kernelPdi,@"STO_CUDA_ENTRY STV_DEFAULT"
_Z17init_phase_kernelPdi:
.text._Z17init_phase_kernelPdi:
        /* <DEDUP_REMOVED lines=10> */
[----:B0-----:R-:W-:-:S05]  /*00a0*/  IMAD.WIDE R2, R5, 0x8, R2 ;  /* 0x0000000805027825 */ /* 0x001fca00078e0202 */
[----:B-1----:R-:W-:Y:S01]  /*00b0*/  STG.E.64 desc[UR4][R2.64], RZ ;  /* 0x000000ff02007986 */ /* 0x002fe2000c101b04 */
[----:B------:R-:W-:Y:S05]  /*00c0*/  EXIT ;  /* 0x000000000000794d */ /* 0x000fea0003800000 */
.L_x_2569:
        /* <DEDUP_REMOVED lines=11> */
.L_x_2604:


//--------------------- .text._Z16init_seed_kernelPmiy --------------------------
	.section	.text._Z16init_seed_kernelPmiy,"ax",@progbits
	.align	128
        .global         _Z16init_seed_kernelPmiy
        .type           _Z16init_seed_kernelPmiy,@function
        .size           _Z16init_seed_kernelPmiy,(.L_x_2605 - _Z16init_seed_kernelPmiy)
        .other          _Z16init_seed_kernelPmiy,@"STO_CUDA_ENTRY STV_DEFAULT"
_Z16init_seed_kernelPmiy:
.text._Z16init_seed_kernelPmiy:
        /* <DEDUP_REMOVED lines=8> */
[----:B------:R-:W0:Y:S02]  /*0080*/  LDCU.64 UR4, c[0x0][0x390] ;  /* 0x00007200ff0477ac */ /* 0x000e240008000a00 */
[----:B0-----:R-:W-:-:S04]  /*0090*/  IADD3 R3, P0, PT, R7, UR4, RZ ;  /* 0x0000000407037c10 */ /* 0x001fc8000ff1e0ff */
[----:B------:R-:W-:Y:S01]  /*00a0*/  LEA.HI.X.SX32 R4, R7, UR5, 0x1, P0 ;  /* 0x0000000507047c11 */ /* 0x000fe200080f0eff */
[----:B------:R-:W0:Y:S03]  /*00b0*/  LDCU.64 UR4, c[0x0][0x358] ;  /* 0x00006b00ff0477ac */ /* 0x000e260008000a00 */
[--C-:B------:R-:W-:Y:S02]  /*00c0*/  SHF.R.U32.HI R2, RZ, 0x1e, R4.reuse ;  /* 0x0000001eff027819 */ /* 0x100fe40000011604 */
[----:B------:R-:W-:Y:S02]  /*00d0*/  SHF.R.U64 R0, R3, 0x1e, R4 ;  /* 0x0000001e03007819 */ /* 0x000fe40000001204 */
[----:B------:R-:W-:Y:S02]  /*00e0*/  LOP3.LUT R2, R2, R4, RZ, 0x3c, !PT ;  /* 0x0000000402027212 */ /* 0x000fe400078e3cff */
[----:B------:R-:W-:-:S03]  /*00f0*/  LOP3.LUT R0, R0, R3, RZ, 0x3c, !PT ;  /* 0x0000000300007212 */ /* 0x000fc600078e3cff */
[----:B------:R-:W-:Y:S02]  /*0100*/  IMAD R3, R2, 0x1ce4e5b9, RZ ;  /* 0x1ce4e5b902037824 */ /* 0x000fe400078e02ff */
[----:B------:R-:W-:-:S04]  /*0110*/  IMAD.WIDE.U32 R4, R0, 0x1ce4e5b9, RZ ;  /* 0x1ce4e5b900047825 */ /* 0x000fc800078e00ff */
[----:B------:R-:W-:-:S04]  /*0120*/  IMAD R3, R0, -0x40a7b893, R3 ;  /* 0xbf58476d00037824 */ /* 0x000fc800078e0203 */
[----:B------:R-:W-:Y:S02]  /*0130*/  IMAD.IADD R0, R5, 0x1, R3 ;  /* 0x0000000105007824 */ /* 0x000fe400078e0203 */
[----:B------:R-:W1:Y:S03]  /*0140*/  LDC.64 R2, c[0x0][0x380] ;  /* 0x0000e000ff027b82 */ /* 0x000e660000000a00 */
        /* <DEDUP_REMOVED lines=8> */
[----:B-1----:R-:W-:-:S03]  /*01d0*/  IMAD.WIDE R2, R7, 0x8, R2 ;  /* 0x0000000807027825 */ /* 0x002fc600078e0202 */
[--C-:B------:R-:W-:Y:S02]  /*01e0*/  SHF.R.U64 R5, R4, 0x1f, R9.reuse ;  /* 0x0000001f04057819 */ /* 0x100fe40000001209 */
[----:B------:R-:W-:Y:S02]  /*01f0*/  SHF.R.U32.HI R0, RZ, 0x1f, R9 ;  /* 0x0000001fff007819 */ /* 0x000fe40000011609 */
[----:B------:R-:W-:Y:S02]  /*0200*/  LOP3.LUT R4, R5, R4, RZ, 0x3c, !PT ;  /* 0x0000000405047212 */ /* 0x000fe400078e3cff */
[----:B------:R-:W-:-:S05]  /*0210*/  LOP3.LUT R5, R0, R9, RZ, 0x3c, !PT ;  /* 0x0000000900057212 */ /* 0x000fca00078e3cff */
[----:B0-----:R-:W-:Y:S01]  /*0220*/  STG.E.64 desc[UR4][R2.64], R4 ;  /* 0x0000000402007986 */ /* 0x001fe2000c101b04 */
[----:B------:R-:W-:Y:S05]  /*0230*/  EXIT ;  /* 0x000000000000794d */ /* 0x000fea0003800000 */
.L_x_2570:
        /* <DEDUP_REMOVED lines=12> */
.L_x_2605:


//--------------------- .nv.global.init           --------------------------
	.section	.nv.global.init,"aw",@progbits
	.align	16
.nv.global.init:
	.type		__cudart_sin_cos_coeffs,@object
	.size		__cudart_sin_cos_coeffs,(__cudart_i2opi_d - __cudart_sin_cos_coeffs)
__cudart_sin_cos_coeffs:
        /*0000*/ 	.byte	0x46, 0xd2, 0xb0, 0x2c, 0xf1, 0xe5, 0x5a, 0xbe, 0x92, 0xe3, 0xac, 0x69, 0xe3, 0x1d, 0xc7, 0x3e
        /*0010*/ 	.byte	0xa1, 0x62, 0xdb, 0x19, 0xa0, 0x01, 0x2a, 0xbf, 0x18, 0x08, 0x11, 0x11, 0x11, 0x11, 0x81, 0x3f
        /*0020*/ 	.byte	0x54, 0x55, 0x55, 0x55, 0x55, 0x55, 0xc5, 0xbf, 0x00, 0x00, 0x00, 0x00, 0x00, 0x00, 0x00, 0x00
        /*0030*/ 	.byte	0x00, 0x00, 0x00, 0x00, 0x00, 0x00, 0x00, 0x00, 0x64, 0x81, 0xfd, 0x20, 0x83, 0xff, 0xa8, 0xbd
        /*0040*/ 	.byte	0x28, 0x85, 0xef, 0xc1, 0xa7, 0xee, 0x21, 0x3e, 0xd9, 0xe6, 0x06, 0x8e, 0x4f, 0x7e, 0x92, 0xbe
        /*0050*/ 	.byte	0xe9, 0xbc, 0xdd, 0x19, 0xa0, 0x01, 0xfa, 0x3e, 0x47, 0x5d, 0xc1, 0x16, 0x6c, 0xc1, 0x56, 0xbf
        /*0060*/ 	.byte	0x51, 0x55, 0x55, 0x55, 0x55, 0x55, 0xa5, 0x3f, 0x00, 0x00, 0x00, 0x00, 0x00, 0x00, 0xe0, 0xbf
        /*0070*/ 	.byte	0x00, 0x00, 0x00, 0x00, 0x00, 0x00, 0xf0, 0x3f, 0x00, 0x00, 0x00, 0x00, 0x00, 0x00, 0x00, 0x00
	.type		__cudart_i2opi_d,@object
	.size		__cudart_i2opi_d,(.L_45 - __cudart_i2opi_d)
__cudart_i2opi_d:
        /* <DEDUP_REMOVED lines=9> */
.L_45:


//--------------------- .nv.shared._ZN3cub18CUB_300001_SM_10006detail10radix_sort29DeviceRadixSortOnesweepKernelINS1_5radix10policy_hubImmyE10Policy1000ELNS0_9SortOrderE0EmmyiiNS1_21identity_decomposer_tEEEvPT5_SB_PT3_PKSC_PT1_PKSG_PT2_PKSK_T4_iiT6_ --------------------------
	.section	.nv.shared._ZN3cub18CUB_300001_SM_10006detail10radix_sort29DeviceRadixSortOnesweepKernelINS1_5radix10policy_hubImmyE10Policy1000ELNS0_9SortOrderE0EmmyiiNS1_21identity_decomposer_tEEEvPT5_SB_PT3_PKSC_PT1_PKSG_PT2_PKSK_T4_iiT6_,"aw",@nobits
	.sectionflags	@""
	.align	16
.nv.shared._ZN3cub18CUB_300001_SM_10006detail10radix_sort29DeviceRadixSortOnesweepKernelINS1_5radix10policy_hubImmyE10Policy1000ELNS0_9SortOrderE0EmmyiiNS1_21identity_decomposer_tEEEvPT5_SB_PT3_PKSC_PT1_PKSG_PT2_PKSK_T4_iiT6_:
	.zero		39936


//--------------------- .nv.shared.reserved.0     --------------------------
	.section	.nv.shared.reserved.0,"aw",@nobits
	.weak		__nv_reservedSMEM_offset_0_alias
	.size		__nv_reservedSMEM_offset_0_alias, 0, 64
	.other		__nv_reservedSMEM_offset_0_alias,@"STO_CUDA_RESERVED_SHARED STV_DEFAULT"
__nv_reservedSMEM_offset_0_alias:
	.zero		0
	.zero		64


//--------------------- .nv.global                --------------------------
	.section	.nv.global,"aw",@nobits
.nv.global:
	.type		_ZN34_INTERNAL_14b65a56_4_k_cu_5eaa540c6thrust24THRUST_300001_SM_1000_NS12placeholders2_8E,@object
	.size		_ZN34_INTERNAL_14b65a56_4_k_cu_5eaa540c6thrust24THRUST_300001_SM_1000_NS12placeholders2_8E,(_ZN34_INTERNAL_14b65a56_4_k_cu_5eaa540c4cuda3std3__436_GLOBAL__N__14b65a56_4_k_cu_5eaa540c6ignoreE - _ZN34_INTERNAL_14b65a56_4_k_cu_5eaa540c6thrust24THRUST_300001_SM_1000_NS12placeholders2_8E)
_ZN34_INTERNAL_14b65a56_4_k_cu_5eaa540c6thrust24THRUST_300001_SM_1000_NS12placeholders2_8E:
	.zero		1
	.type		_ZN34_INTERNAL_14b65a56_4_k_cu_5eaa540c4cuda3std3__436_GLOBAL__N__14b65a56_4_k_cu_5eaa540c6ignoreE,@object
	.size		_ZN34_INTERNAL_14b65a56_4_k_cu_5eaa540c4cuda3std3__436_GLOBAL__N__14b65a56_4_k_cu_5eaa540c6ignoreE,(_ZN34_INTERNAL_14b65a56_4_k_cu_5eaa540c4cuda3std6ranges3__45__cpo4dataE - _ZN34_INTERNAL_14b65a56_4_k_cu_5eaa540c4cuda3std3__436_GLOBAL__N__14b65a56_4_k_cu_5eaa540c6ignoreE)
_ZN34_INTERNAL_14b65a56_4_k_cu_5eaa540c4cuda3std3__436_GLOBAL__N__14b65a56_4_k_cu_5eaa540c6ignoreE:
	.zero		1
	.type		_ZN34_INTERNAL_14b65a56_4_k_cu_5eaa540c4cuda3std6ranges3__45__cpo4dataE,@object
	.size		_ZN34_INTERNAL_14b65a56_4_k_cu_5eaa540c4cuda3std6ranges3__45__cpo4dataE,(_ZN34_INTERNAL_14b65a56_4_k_cu_5eaa540c6thrust24THRUST_300001_SM_1000_NS6system3cpp3parE - _ZN34_INTERNAL_14b65a56_4_k_cu_5eaa540c4cuda3std6ranges3__45__cpo4dataE)
_ZN34_INTERNAL_14b65a56_4_k_cu_5eaa540c4cuda3std6ranges3__45__cpo4dataE:
	.zero		1
	.type		_ZN34_INTERNAL_14b65a56_4_k_cu_5eaa540c6thrust24THRUST_300001_SM_1000_NS6system3cpp3parE,@object
	.size		_ZN34_INTERNAL_14b65a56_4_k_cu_5eaa540c6thrust24THRUST_300001_SM_1000_NS6system3cpp3parE,(_ZN34_INTERNAL_14b65a56_4_k_cu_5eaa540c4cuda3std3__45__cpo5beginE - _ZN34_INTERNAL_14b65a56_4_k_cu_5eaa540c6thrust24THRUST_300001_SM_1000_NS6system3cpp3parE)
_ZN34_INTERNAL_14b65a56_4_k_cu_5eaa540c6thrust24THRUST_300001_SM_1000_NS6system3cpp3parE:
	.zero		1
	.type		_ZN34_INTERNAL_14b65a56_4_k_cu_5eaa540c4cuda3std3__45__cpo5beginE,@object
	.size		_ZN34_INTERNAL_14b65a56_4_k_cu_5eaa540c4cuda3std3__45__cpo5beginE,(_ZN34_INTERNAL_14b65a56_4_k_cu_5eaa540c4cuda3std6ranges3__45__cpo5beginE - _ZN34_INTERNAL_14b65a56_4_k_cu_5eaa540c4cuda3std3__45__cpo5beginE)
_ZN34_INTERNAL_14b65a56_4_k_cu_5eaa540c4cuda3std3__45__cpo5beginE:
	.zero		1
	.type		_ZN34_INTERNAL_14b65a56_4_k_cu_5eaa540c4cuda3std6ranges3__45__cpo5beginE,@object
	.size		_ZN34_INTERNAL_14b65a56_4_k_cu_5eaa540c4cuda3std6ranges3__45__cpo5beginE,(_ZN34_INTERNAL_14b65a56_4_k_cu_5eaa540c6thrust24THRUST_300001_SM_1000_NS6deviceE - _ZN34_INTERNAL_14b65a56_4_k_cu_5eaa540c4cuda3std6ranges3__45__cpo5beginE)
_ZN34_INTERNAL_14b65a56_4_k_cu_5eaa540c4cuda3std6ranges3__45__cpo5beginE:
	.zero		1
	.type		_ZN34_INTERNAL_14b65a56_4_k_cu_5eaa540c6thrust24THRUST_300001_SM_1000_NS6deviceE,@object
	.size		_ZN34_INTERNAL_14b65a56_4_k_cu_5eaa540c6thrust24THRUST_300001_SM_1000_NS6deviceE,(_ZN34_INTERNAL_14b65a56_4_k_cu_5eaa540c4cuda3std3__47nulloptE - _ZN34_INTERNAL_14b65a56_4_k_cu_5eaa540c6thrust24THRUST_300001_SM_1000_NS6deviceE)
_ZN34_INTERNAL_14b65a56_4_k_cu_5eaa540c6thrust24THRUST_300001_SM_1000_NS6deviceE:
	.zero		1
	.type		_ZN34_INTERNAL_14b65a56_4_k_cu_5eaa540c4cuda3std3__47nulloptE,@object
	.size		_ZN34_INTERNAL_14b65a56_4_k_cu_5eaa540c4cuda3std3__47nulloptE,(_ZN34_INTERNAL_14b65a56_4_k_cu_5eaa540c4cuda3std6ranges3__45__cpo8distanceE - _ZN34_INTERNAL_14b65a56_4_k_cu_5eaa540c4cuda3std3__47nulloptE)
_ZN34_INTERNAL_14b65a56_4_k_cu_5eaa540c4cuda3std3__47nulloptE:
	.zero		1
	.type		_ZN34_INTERNAL_14b65a56_4_k_cu_5eaa540c4cuda3std6ranges3__45__cpo8distanceE,@object
	.size		_ZN34_INTERNAL_14b65a56_4_k_cu_5eaa540c4cuda3std6ranges3__45__cpo8distanceE,(_ZN34_INTERNAL_14b65a56_4_k_cu_5eaa540c6thrust24THRUST_300001_SM_1000_NS12placeholders2_4E - _ZN34_INTERNAL_14b65a56_4_k_cu_5eaa540c4cuda3std6ranges3__45__cpo8distanceE)
_ZN34_INTERNAL_14b65a56_4_k_cu_5eaa540c4cuda3std6ranges3__45__cpo8distanceE:
	.zero		1
	.type		_ZN34_INTERNAL_14b65a56_4_k_cu_5eaa540c6thrust24THRUST_300001_SM_1000_NS12placeholders2_4E,@object
	.size		_ZN34_INTERNAL_14b65a56_4_k_cu_5eaa540c6thrust24THRUST_300001_SM_1000_NS12placeholders2_4E,(_ZN34_INTERNAL_14b65a56_4_k_cu_5eaa540c4cuda3std3__45__cpo6rbeginE - _ZN34_INTERNAL_14b65a56_4_k_cu_5eaa540c6thrust24THRUST_300001_SM_1000_NS12placeholders2_4E)
_ZN34_INTERNAL_14b65a56_4_k_cu_5eaa540c6thrust24THRUST_300001_SM_1000_NS12placeholders2_4E:
	.zero		1
	.type		_ZN34_INTERNAL_14b65a56_4_k_cu_5eaa540c4cuda3std3__45__cpo6rbeginE,@object
	.size		_ZN34_INTERNAL_14b65a56_4_k_cu_5eaa540c4cuda3std3__45__cpo6rbeginE,(_ZN34_INTERNAL_14b65a56_4_k_cu_5eaa540c4cuda3std6ranges3__45__cpo7advanceE - _ZN34_INTERNAL_14b65a56_4_k_cu_5eaa540c4cuda3std3__45__cpo6rbeginE)
_ZN34_INTERNAL_14b65a56_4_k_cu_5eaa540c4cuda3std3__45__cpo6rbeginE:
	.zero		1
	.type		_ZN34_INTERNAL_14b65a56_4_k_cu_5eaa540c4cuda3std6ranges3__45__cpo7advanceE,@object
	.size		_ZN34_INTERNAL_14b65a56_4_k_cu_5eaa540c4cuda3std6ranges3__45__cpo7advanceE,(_ZN34_INTERNAL_14b65a56_4_k_cu_5eaa540c6thrust24THRUST_300001_SM_1000_NS12placeholders3_10E - _ZN34_INTERNAL_14b65a56_4_k_cu_5eaa540c4cuda3std6ranges3__45__cpo7advanceE)
_ZN34_INTERNAL_14b65a56_4_k_cu_5eaa540c4cuda3std6ranges3__45__cpo7advanceE:
	.zero		1
	.type		_ZN34_INTERNAL_14b65a56_4_k_cu_5eaa540c6thrust24THRUST_300001_SM_1000_NS12placeholders3_10E,@object
	.size		_ZN34_INTERNAL_14b65a56_4_k_cu_5eaa540c6thrust24THRUST_300001_SM_1000_NS12placeholders3_10E,(_ZN34_INTERNAL_14b65a56_4_k_cu_5eaa540c4cuda3std3__48in_placeE - _ZN34_INTERNAL_14b65a56_4_k_cu_5eaa540c6thrust24THRUST_300001_SM_1000_NS12placeholders3_10E)
_ZN34_INTERNAL_14b65a56_4_k_cu_5eaa540c6thrust24THRUST_300001_SM_1000_NS12placeholders3_10E:
	.zero		1
	.type		_ZN34_INTERNAL_14b65a56_4_k_cu_5eaa540c4cuda3std3__48in_placeE,@object
	.size		_ZN34_INTERNAL_14b65a56_4_k_cu_5eaa540c4cuda3std3__48in_placeE,(_ZN34_INTERNAL_14b65a56_4_k_cu_5eaa540c4cuda3std6ranges3__45__cpo4sizeE - _ZN34_INTERNAL_14b65a56_4_k_cu_5eaa540c4cuda3std3__48in_placeE)
_ZN34_INTERNAL_14b65a56_4_k_cu_5eaa540c4cuda3std3__48in_placeE:
	.zero		1
	.type		_ZN34_INTERNAL_14b65a56_4_k_cu_5eaa540c4cuda3std6ranges3__45__cpo4sizeE,@object
	.size		_ZN34_INTERNAL_14b65a56_4_k_cu_5eaa540c4cuda3std6ranges3__45__cpo4sizeE,(_ZN34_INTERNAL_14b65a56_4_k_cu_5eaa540c6thrust24THRUST_300001_SM_1000_NS12placeholders2_2E - _ZN34_INTERNAL_14b65a56_4_k_cu_5eaa540c4cuda3std6ranges3__45__cpo4sizeE)
_ZN34_INTERNAL_14b65a56_4_k_cu_5eaa540c4cuda3std6ranges3__45__cpo4sizeE:
	.zero		1
	.type		_ZN34_INTERNAL_14b65a56_4_k_cu_5eaa540c6thrust24THRUST_300001_SM_1000_NS12placeholders2_2E,@object
	.size		_ZN34_INTERNAL_14b65a56_4_k_cu_5eaa540c6thrust24THRUST_300001_SM_1000_NS12placeholders2_2E,(_ZN34_INTERNAL_14b65a56_4_k_cu_5eaa540c4cuda3std3__45__cpo6cbeginE - _ZN34_INTERNAL_14b65a56_4_k_cu_5eaa540c6thrust24THRUST_300001_SM_1000_NS12placeholders2_2E)
_ZN34_INTERNAL_14b65a56_4_k_cu_5eaa540c6thrust24THRUST_300001_SM_1000_NS12placeholders2_2E:
	.zero		1
	.type		_ZN34_INTERNAL_14b65a56_4_k_cu_5eaa540c4cuda3std3__45__cpo6cbeginE,@object
	.size		_ZN34_INTERNAL_14b65a56_4_k_cu_5eaa540c4cuda3std3__45__cpo6cbeginE,(_ZN34_INTERNAL_14b65a56_4_k_cu_5eaa540c4cuda3std6ranges3__45__cpo6cbeginE - _ZN34_INTERNAL_14b65a56_4_k_cu_5eaa540c4cuda3std3__45__cpo6cbeginE)
_ZN34_INTERNAL_14b65a56_4_k_cu_5eaa540c4cuda3std3__45__cpo6cbeginE:
	.zero		1
	.type		_ZN34_INTERNAL_14b65a56_4_k_cu_5eaa540c4cuda3std6ranges3__45__cpo6cbeginE,@object
	.size		_ZN34_INTERNAL_14b65a56_4_k_cu_5eaa540c4cuda3std6ranges3__45__cpo6cbeginE,(_ZN34_INTERNAL_14b65a56_4_k_cu_5eaa540c6thrust24THRUST_300001_SM_1000_NS12placeholders2_6E - _ZN34_INTERNAL_14b65a56_4_k_cu_5eaa540c4cuda3std6ranges3__45__cpo6cbeginE)
_ZN34_INTERNAL_14b65a56_4_k_cu_5eaa540c4cuda3std6ranges3__45__cpo6cbeginE:
	.zero		1
	.type		_ZN34_INTERNAL_14b65a56_4_k_cu_5eaa540c6thrust24THRUST_300001_SM_1000_NS12placeholders2_6E,@object
	.size		_ZN34_INTERNAL_14b65a56_4_k_cu_5eaa540c6thrust24THRUST_300001_SM_1000_NS12placeholders2_6E,(_ZN34_INTERNAL_14b65a56_4_k_cu_5eaa540c4cuda3std3__45__cpo7crbeginE - _ZN34_INTERNAL_14b65a56_4_k_cu_5eaa540c6thrust24THRUST_300001_SM_1000_NS12placeholders2_6E)
_ZN34_INTERNAL_14b65a56_4_k_cu_5eaa540c6thrust24THRUST_300001_SM_1000_NS12placeholders2_6E:
	.zero		1
	.type		_ZN34_INTERNAL_14b65a56_4_k_cu_5eaa540c4cuda3std3__45__cpo7crbeginE,@object
	.size		_ZN34_INTERNAL_14b65a56_4_k_cu_5eaa540c4cuda3std3__45__cpo7crbeginE,(_ZN34_INTERNAL_14b65a56_4_k_cu_5eaa540c4cuda3std6ranges3__45__cpo4nextE - _ZN34_INTERNAL_14b65a56_4_k_cu_5eaa540c4cuda3std3__45__cpo7crbeginE)
_ZN34_INTERNAL_14b65a56_4_k_cu_5eaa540c4cuda3std3__45__cpo7crbeginE:
	.zero		1
	.type		_ZN34_INTERNAL_14b65a56_4_k_cu_5eaa540c4cuda3std6ranges3__45__cpo4nextE,@object
	.size		_ZN34_INTERNAL_14b65a56_4_k_cu_5eaa540c4cuda3std6ranges3__45__cpo4nextE,(_ZN34_INTERNAL_14b65a56_4_k_cu_5eaa540c4cuda3std6ranges3__45__cpo4swapE - _ZN34_INTERNAL_14b65a56_4_k_cu_5eaa540c4cuda3std6ranges3__45__cpo4nextE)
_ZN34_INTERNAL_14b65a56_4_k_cu_5eaa540c4cuda3std6ranges3__45__cpo4nextE:
	.zero		1
	.type		_ZN34_INTERNAL_14b65a56_4_k_cu_5eaa540c4cuda3std6ranges3__45__cpo4swapE,@object
	.size		_ZN34_INTERNAL_14b65a56_4_k_cu_5eaa540c4cuda3std6ranges3__45__cpo4swapE,(_ZN34_INTERNAL_14b65a56_4_k_cu_5eaa540c6thrust24THRUST_300001_SM_1000_NS8cuda_cub10par_nosyncE - _ZN34_INTERNAL_14b65a56_4_k_cu_5eaa540c4cuda3std6ranges3__45__cpo4swapE)
_ZN34_INTERNAL_14b65a56_4_k_cu_5eaa540c4cuda3std6ranges3__45__cpo4swapE:
	.zero		1
	.type		_ZN34_INTERNAL_14b65a56_4_k_cu_5eaa540c6thrust24THRUST_300001_SM_1000_NS8cuda_cub10par_nosyncE,@object
	.size		_ZN34_INTERNAL_14b65a56_4_k_cu_5eaa540c6thrust24THRUST_300001_SM_1000_NS8cuda_cub10par_nosyncE,(_ZN34_INTERNAL_14b65a56_4_k_cu_5eaa540c6thrust24THRUST_300001_SM_1000_NS3seqE - _ZN34_INTERNAL_14b65a56_4_k_cu_5eaa540c6thrust24THRUST_300001_SM_1000_NS8cuda_cub10par_nosyncE)
_ZN34_INTERNAL_14b65a56_4_k_cu_5eaa540c6thrust24THRUST_300001_SM_1000_NS8cuda_cub10par_nosyncE:
	.zero		1
	.type		_ZN34_INTERNAL_14b65a56_4_k_cu_5eaa540c6thrust24THRUST_300001_SM_1000_NS3seqE,@object
	.size		_ZN34_INTERNAL_14b65a56_4_k_cu_5eaa540c6thrust24THRUST_300001_SM_1000_NS3seqE,(_ZN34_INTERNAL_14b65a56_4_k_cu_5eaa540c4cuda3std3__420unreachable_sentinelE - _ZN34_INTERNAL_14b65a56_4_k_cu_5eaa540c6thrust24THRUST_300001_SM_1000_NS3seqE)
_ZN34_INTERNAL_14b65a56_4_k_cu_5eaa540c6thrust24THRUST_300001_SM_1000_NS3seqE:
	.zero		1
	.type		_ZN34_INTERNAL_14b65a56_4_k_cu_5eaa540c4cuda3std3__420unreachable_sentinelE,@object
	.size		_ZN34_INTERNAL_14b65a56_4_k_cu_5eaa540c4cuda3std3__420unreachable_sentinelE,(_ZN34_INTERNAL_14b65a56_4_k_cu_5eaa540c4cuda3std6ranges3__45__cpo5ssizeE - _ZN34_INTERNAL_14b65a56_4_k_cu_5eaa540c4cuda3std3__420unreachable_sentinelE)
_ZN34_INTERNAL_14b65a56_4_k_cu_5eaa540c4cuda3std3__420unreachable_sentinelE:
	.zero		1
	.type		_ZN34_INTERNAL_14b65a56_4_k_cu_5eaa540c4cuda3std6ranges3__45__cpo5ssizeE,@object
	.size		_ZN34_INTERNAL_14b65a56_4_k_cu_5eaa540c4cuda3std6ranges3__45__cpo5ssizeE,(_ZN34_INTERNAL_14b65a56_4_k_cu_5eaa540c6thrust24THRUST_300001_SM_1000_NS12placeholders2_3E - _ZN34_INTERNAL_14b65a56_4_k_cu_5eaa540c4cuda3std6ranges3__45__cpo5ssizeE)
_ZN34_INTERNAL_14b65a56_4_k_cu_5eaa540c4cuda3std6ranges3__45__cpo5ssizeE:
	.zero		1
	.type		_ZN34_INTERNAL_14b65a56_4_k_cu_5eaa540c6thrust24THRUST_300001_SM_1000_NS12placeholders2_3E,@object
	.size		_ZN34_INTERNAL_14b65a56_4_k_cu_5eaa540c6thrust24THRUST_300001_SM_1000_NS12placeholders2_3E,(_ZN34_INTERNAL_14b65a56_4_k_cu_5eaa540c4cuda3std3__45__cpo4cendE - _ZN34_INTERNAL_14b65a56_4_k_cu_5eaa540c6thrust24THRUST_300001_SM_1000_NS12placeholders2_3E)
_ZN34_INTERNAL_14b65a56_4_k_cu_5eaa540c6thrust24THRUST_300001_SM_1000_NS12placeholders2_3E:
	.zero		1
	.type		_ZN34_INTERNAL_14b65a56_4_k_cu_5eaa540c4cuda3std3__45__cpo4cendE,@object
	.size		_ZN34_INTERNAL_14b65a56_4_k_cu_5eaa540c4cuda3std3__45__cpo4cendE,(_ZN34_INTERNAL_14b65a56_4_k_cu_5eaa540c4cuda3std6ranges3__45__cpo4cendE - _ZN34_INTERNAL_14b65a56_4_k_cu_5eaa540c4cuda3std3__45__cpo4cendE)
_ZN34_INTERNAL_14b65a56_4_k_cu_5eaa540c4cuda3std3__45__cpo4cendE:
	.zero		1
	.type		_ZN34_INTERNAL_14b65a56_4_k_cu_5eaa540c4cuda3std6ranges3__45__cpo4cendE,@object
	.size		_ZN34_INTERNAL_14b65a56_4_k_cu_5eaa540c4cuda3std6ranges3__45__cpo4cendE,(_ZN34_INTERNAL_14b65a56_4_k_cu_5eaa540c6thrust24THRUST_300001_SM_1000_NS12placeholders2_7E - _ZN34_INTERNAL_14b65a56_4_k_cu_5eaa540c4cuda3std6ranges3__45__cpo4cendE)
_ZN34_INTERNAL_14b65a56_4_k_cu_5eaa540c4cuda3std6ranges3__45__cpo4cendE:
	.zero		1
	.type		_ZN34_INTERNAL_14b65a56_4_k_cu_5eaa540c6thrust24THRUST_300001_SM_1000_NS12placeholders2_7E,@object
	.size		_ZN34_INTERNAL_14b65a56_4_k_cu_5eaa540c6thrust24THRUST_300001_SM_1000_NS12placeholders2_7E,(_ZN34_INTERNAL_14b65a56_4_k_cu_5eaa540c4cuda3std3__45__cpo5crendE - _ZN34_INTERNAL_14b65a56_4_k_cu_5eaa540c6thrust24THRUST_300001_SM_1000_NS12placeholders2_7E)
_ZN34_INTERNAL_14b65a56_4_k_cu_5eaa540c6thrust24THRUST_300001_SM_1000_NS12placeholders2_7E:
	.zero		1
	.type		_ZN34_INTERNAL_14b65a56_4_k_cu_5eaa540c4cuda3std3__45__cpo5crendE,@object
	.size		_ZN34_INTERNAL_14b65a56_4_k_cu_5eaa540c4cuda3std3__45__cpo5crendE,(_ZN34_INTERNAL_14b65a56_4_k_cu_5eaa540c4cuda3std6ranges3__45__cpo4prevE - _ZN34_INTERNAL_14b65a56_4_k_cu_5eaa540c4cuda3std3__45__cpo5crendE)
_ZN34_INTERNAL_14b65a56_4_k_cu_5eaa540c4cuda3std3__45__cpo5crendE:
	.zero		1
	.type		_ZN34_INTERNAL_14b65a56_4_k_cu_5eaa540c4cuda3std6ranges3__45__cpo4prevE,@object
	.size		_ZN34_INTERNAL_14b65a56_4_k_cu_5eaa540c4cuda3std6ranges3__45__cpo4prevE,(_ZN34_INTERNAL_14b65a56_4_k_cu_5eaa540c4cuda3std6ranges3__45__cpo9iter_moveE - _ZN34_INTERNAL_14b65a56_4_k_cu_5eaa540c4cuda3std6ranges3__45__cpo4prevE)
_ZN34_INTERNAL_14b65a56_4_k_cu_5eaa540c4cuda3std6ranges3__45__cpo4prevE:
	.zero		1
	.type		_ZN34_INTERNAL_14b65a56_4_k_cu_5eaa540c4cuda3std6ranges3__45__cpo9iter_moveE,@object
	.size		_ZN34_INTERNAL_14b65a56_4_k_cu_5eaa540c4cuda3std6ranges3__45__cpo9iter_moveE,(_ZN34_INTERNAL_14b65a56_4_k_cu_5eaa540c6thrust24THRUST_300001_SM_1000_NS6system6detail10sequential3seqE - _ZN34_INTERNAL_14b65a56_4_k_cu_5eaa540c4cuda3std6ranges3__45__cpo9iter_moveE)
_ZN34_INTERNAL_14b65a56_4_k_cu_5eaa540c4cuda3std6ranges3__45__cpo9iter_moveE:
	.zero		1
	.type		_ZN34_INTERNAL_14b65a56_4_k_cu_5eaa540c6thrust24THRUST_300001_SM_1000_NS6system6detail10sequential3seqE,@object
	.size		_ZN34_INTERNAL_14b65a56_4_k_cu_5eaa540c6thrust24THRUST_300001_SM_1000_NS6system6detail10sequential3seqE,(_ZN34_INTERNAL_14b65a56_4_k_cu_5eaa540c6thrust24THRUST_300001_SM_1000_NS12placeholders2_9E - _ZN34_INTERNAL_14b65a56_4_k_cu_5eaa540c6thrust24THRUST_300001_SM_1000_NS6system6detail10sequential3seqE)
_ZN34_INTERNAL_14b65a56_4_k_cu_5eaa540c6thrust24THRUST_300001_SM_1000_NS6system6detail10sequential3seqE:
	.zero		1
	.type		_ZN34_INTERNAL_14b65a56_4_k_cu_5eaa540c6thrust24THRUST_300001_SM_1000_NS12placeholders2_9E,@object
	.size		_ZN34_INTERNAL_14b65a56_4_k_cu_5eaa540c6thrust24THRUST_300001_SM_1000_NS12placeholders2_9E,(_ZN34_INTERNAL_14b65a56_4_k_cu_5eaa540c4cuda3std3__419piecewise_constructE - _ZN34_INTERNAL_14b65a56_4_k_cu_5eaa540c6thrust24THRUST_300001_SM_1000_NS12placeholders2_9E)
_ZN34_INTERNAL_14b65a56_4_k_cu_5eaa540c6thrust24THRUST_300001_SM_1000_NS12placeholders2_9E:
	.zero		1
	.type		_ZN34_INTERNAL_14b65a56_4_k_cu_5eaa540c4cuda3std3__419piecewise_constructE,@object
	.size		_ZN34_INTERNAL_14b65a56_4_k_cu_5eaa540c4cuda3std3__419piecewise_constructE,(_ZN34_INTERNAL_14b65a56_4_k_cu_5eaa540c4cuda3std6ranges3__45__cpo5cdataE - _ZN34_INTERNAL_14b65a56_4_k_cu_5eaa540c4cuda3std3__419piecewise_constructE)
_ZN34_INTERNAL_14b65a56_4_k_cu_5eaa540c4cuda3std3__419piecewise_constructE:
	.zero		1
	.type		_ZN34_INTERNAL_14b65a56_4_k_cu_5eaa540c4cuda3std6ranges3__45__cpo5cdataE,@object
	.size		_ZN34_INTERNAL_14b65a56_4_k_cu_5eaa540c4cuda3std6ranges3__45__cpo5cdataE,(_ZN34_INTERNAL_14b65a56_4_k_cu_5eaa540c6thrust24THRUST_300001_SM_1000_NS12placeholders2_1E - _ZN34_INTERNAL_14b65a56_4_k_cu_5eaa540c4cuda3std6ranges3__45__cpo5cdataE)
_ZN34_INTERNAL_14b65a56_4_k_cu_5eaa540c4cuda3std6ranges3__45__cpo5cdataE:
	.zero		1
	.type		_ZN34_INTERNAL_14b65a56_4_k_cu_5eaa540c6thrust24THRUST_300001_SM_1000_NS12placeholders2_1E,@object
	.size		_ZN34_INTERNAL_14b65a56_4_k_cu_5eaa540c6thrust24THRUST_300001_SM_1000_NS12placeholders2_1E,(_ZN34_INTERNAL_14b65a56_4_k_cu_5eaa540c4cuda3std3__45__cpo3endE - _ZN34_INTERNAL_14b65a56_4_k_cu_5eaa540c6thrust24THRUST_300001_SM_1000_NS12placeholders2_1E)
_ZN34_INTERNAL_14b65a56_4_k_cu_5eaa540c6thrust24THRUST_300001_SM_1000_NS12placeholders2_1E:
	.zero		1
	.type		_ZN34_INTERNAL_14b65a56_4_k_cu_5eaa540c4cuda3std3__45__cpo3endE,@object
	.size		_ZN34_INTERNAL_14b65a56_4_k_cu_5eaa540c4cuda3std3__45__cpo3endE,(_ZN34_INTERNAL_14b65a56_4_k_cu_5eaa540c4cuda3std6ranges3__45__cpo3endE - _ZN34_INTERNAL_14b65a56_4_k_cu_5eaa540c4cuda3std3__45__cpo3endE)
_ZN34_INTERNAL_14b65a56_4_k_cu_5eaa540c4cuda3std3__45__cpo3endE:
	.zero		1
	.type		_ZN34_INTERNAL_14b65a56_4_k_cu_5eaa540c4cuda3std6ranges3__45__cpo3endE,@object
	.size		_ZN34_INTERNAL_14b65a56_4_k_cu_5eaa540c4cuda3std6ranges3__45__cpo3endE,(_ZN34_INTERNAL_14b65a56_4_k_cu_5eaa540c6thrust24THRUST_300001_SM_1000_NS12placeholders2_5E - _ZN34_INTERNAL_14b65a56_4_k_cu_5eaa540c4cuda3std6ranges3__45__cpo3endE)
_ZN34_INTERNAL_14b65a56_4_k_cu_5eaa540c4cuda3std6ranges3__45__cpo3endE:
	.zero		1
	.type		_ZN34_INTERNAL_14b65a56_4_k_cu_5eaa540c6thrust24THRUST_300001_SM_1000_NS12placeholders2_5E,@object
	.size		_ZN34_INTERNAL_14b65a56_4_k_cu_5eaa540c6thrust24THRUST_300001_SM_1000_NS12placeholders2_5E,(_ZN34_INTERNAL_14b65a56_4_k_cu_5eaa540c4cuda3std3__45__cpo4rendE - _ZN34_INTERNAL_14b65a56_4_k_cu_5eaa540c6thrust24THRUST_300001_SM_1000_NS12placeholders2_5E)
_ZN34_INTERNAL_14b65a56_4_k_cu_5eaa540c6thrust24THRUST_300001_SM_1000_NS12placeholders2_5E:
	.zero		1
	.type		_ZN34_INTERNAL_14b65a56_4_k_cu_5eaa540c4cuda3std3__45__cpo4rendE,@object
	.size		_ZN34_INTERNAL_14b65a56_4_k_cu_5eaa540c4cuda3std3__45__cpo4rendE,(_ZN34_INTERNAL_14b65a56_4_k_cu_5eaa540c4cuda3std6ranges3__45__cpo9iter_swapE - _ZN34_INTERNAL_14b65a56_4_k_cu_5eaa540c4cuda3std3__45__cpo4rendE)
_ZN34_INTERNAL_14b65a56_4_k_cu_5eaa540c4cuda3std3__45__cpo4rendE:
	.zero		1
	.type		_ZN34_INTERNAL_14b65a56_4_k_cu_5eaa540c4cuda3std6ranges3__45__cpo9iter_swapE,@object
	.size		_ZN34_INTERNAL_14b65a56_4_k_cu_5eaa540c4cuda3std6ranges3__45__cpo9iter_swapE,(_ZN34_INTERNAL_14b65a56_4_k_cu_5eaa540c4cuda3std3__48unexpectE - _ZN34_INTERNAL_14b65a56_4_k_cu_5eaa540c4cuda3std6ranges3__45__cpo9iter_swapE)
_ZN34_INTERNAL_14b65a56_4_k_cu_5eaa540c4cuda3std6ranges3__45__cpo9iter_swapE:
	.zero		1
	.type		_ZN34_INTERNAL_14b65a56_4_k_cu_5eaa540c4cuda3std3__48unexpectE,@object
	.size		_ZN34_INTERNAL_14b65a56_4_k_cu_5eaa540c4cuda3std3__48unexpectE,(_ZN34_INTERNAL_14b65a56_4_k_cu_5eaa540c6thrust24THRUST_300001_SM_1000_NS8cuda_cub3parE - _ZN34_INTERNAL_14b65a56_4_k_cu_5eaa540c4cuda3std3__48unexpectE)
_ZN34_INTERNAL_14b65a56_4_k_cu_5eaa540c4cuda3std3__48unexpectE:
	.zero		1
	.type		_ZN34_INTERNAL_14b65a56_4_k_cu_5eaa540c6thrust24THRUST_300001_SM_1000_NS8cuda_cub3parE,@object
	.size		_ZN34_INTERNAL_14b65a56_4_k_cu_5eaa540c6thrust24THRUST_300001_SM_1000_NS8cuda_cub3parE,(.L_29 - _ZN34_INTERNAL_14b65a56_4_k_cu_5eaa540c6thrust24THRUST_300001_SM_1000_NS8cuda_cub3parE)
_ZN34_INTERNAL_14b65a56_4_k_cu_5eaa540c6thrust24THRUST_300001_SM_1000_NS8cuda_cub3parE:
	.zero		1
.L_29:


//--------------------- .nv.shared._ZN3cub18CUB_300001_SM_10006detail10radix_sort33DeviceRadixSortExclusiveSumKernelINS1_5radix10policy_hubImmyE10Policy1000EyEEvPT0_ --------------------------
	.section	.nv.shared._ZN3cub18CUB_300001_SM_10006detail10radix_sort33DeviceRadixSortExclusiveSumKernelINS1_5radix10policy_hubImmyE10Policy1000EyEEvPT0_,"aw",@nobits
	.sectionflags	@""
	.align	16
.nv.shared._ZN3cub18CUB_300001_SM_10006detail10radix_sort33DeviceRadixSortExclusiveSumKernelINS1_5radix10policy_hubImmyE10Policy1000EyEEvPT0_:
	.zero		3360


//--------------------- .nv.shared._ZN3cub18CUB_300001_SM_10006detail10radix_sort30DeviceRadixSortHistogramKernelINS1_5radix10policy_hubImmyE10Policy1000ELNS0_9SortOrderE0EmyNS1_21identity_decomposer_tEEEvPT2_PKT1_SA_iiT3_ --------------------------
	.section	.nv.shared._ZN3cub18CUB_300001_SM_10006detail10radix_sort30DeviceRadixSortHistogramKernelINS1_5radix10policy_hubImmyE10Policy1000ELNS0_9SortOrderE0EmyNS1_21identity_decomposer_tEEEvPT2_PKT1_SA_iiT3_,"aw",@nobits
	.sectionflags	@""
	.align	16
.nv.shared._ZN3cub18CUB_300001_SM_10006detail10radix_sort30DeviceRadixSortHistogramKernelINS1_5radix10policy_hubImmyE10Policy1000ELNS0_9SortOrderE0EmyNS1_21identity_decomposer_tEEEvPT2_PKT1_SA_iiT3_:
	.zero		9216


//--------------------- .nv.shared._ZN3cub18CUB_300001_SM_10006detail10radix_sort31DeviceRadixSortSingleTileKernelINS1_5radix10policy_hubImmyE10Policy1000ELNS0_9SortOrderE0EmmyNS1_21identity_decomposer_tEEEvPKT1_PSA_PKT2_PSE_T3_iiT4_ --------------------------
	.section	.nv.shared._ZN3cub18CUB_300001_SM_10006detail10radix_sort31DeviceRadixSortSingleTileKernelINS1_5radix10policy_hubImmyE10Policy1000ELNS0_9SortOrderE0EmmyNS1_21identity_decomposer_tEEEvPKT1_PSA_PKT2_PSE_T3_iiT4_,"aw",@nobits
	.sectionflags	@""
	.align	16
.nv.shared._ZN3cub18CUB_300001_SM_10006detail10radix_sort31DeviceRadixSortSingleTileKernelINS1_5radix10policy_hubImmyE10Policy1000ELNS0_9SortOrderE0EmmyNS1_21identity_decomposer_tEEEvPKT1_PSA_PKT2_PSE_T3_iiT4_:
	.zero		34880


//--------------------- .nv.shared._ZN3cub18CUB_300001_SM_10006detail10radix_sort29DeviceRadixSortOnesweepKernelINS1_5radix10policy_hubImiyE10Policy1000ELNS0_9SortOrderE0EmiyiiNS1_21identity_decomposer_tEEEvPT5_SB_PT3_PKSC_PT1_PKSG_PT2_PKSK_T4_iiT6_ --------------------------
	.section	.nv.shared._ZN3cub18CUB_300001_SM_10006detail10radix_sort29DeviceRadixSortOnesweepKernelINS1_5radix10policy_hubImiyE10Policy1000ELNS0_9SortOrderE0EmiyiiNS1_21identity_decomposer_tEEEvPT5_SB_PT3_PKSC_PT1_PKSG_PT2_PKSK_T4_iiT6_,"aw",@nobits
	.sectionflags	@""
	.align	16
.nv.shared._ZN3cub18CUB_300001_SM_10006detail10radix_sort29DeviceRadixSortOnesweepKernelINS1_5radix10policy_hubImiyE10Policy1000ELNS0_9SortOrderE0EmiyiiNS1_21identity_decomposer_tEEEvPT5_SB_PT3_PKSC_PT1_PKSG_PT2_PKSK_T4_iiT6_:
	.zero		49152


//--------------------- .nv.shared._ZN3cub18CUB_300001_SM_10006detail10radix_sort33DeviceRadixSortExclusiveSumKernelINS1_5radix10policy_hubImiyE10Policy1000EyEEvPT0_ --------------------------
	.section	.nv.shared._ZN3cub18CUB_300001_SM_10006detail10radix_sort33DeviceRadixSortExclusiveSumKernelINS1_5radix10policy_hubImiyE10Policy1000EyEEvPT0_,"aw",@nobits
	.sectionflags	@""
	.align	16
.nv.shared._ZN3cub18CUB_300001_SM_10006detail10radix_sort33DeviceRadixSortExclusiveSumKernelINS1_5radix10policy_hubImiyE10Policy1000EyEEvPT0_:
	.zero		3360


//--------------------- .nv.shared._ZN3cub18CUB_300001_SM_10006detail10radix_sort30DeviceRadixSortHistogramKernelINS1_5radix10policy_hubImiyE10Policy1000ELNS0_9SortOrderE0EmyNS1_21identity_decomposer_tEEEvPT2_PKT1_SA_iiT3_ --------------------------
	.section	.nv.shared._ZN3cub18CUB_300001_SM_10006detail10radix_sort30DeviceRadixSortHistogramKernelINS1_5radix10policy_hubImiyE10Policy1000ELNS0_9SortOrderE0EmyNS1_21identity_decomposer_tEEEvPT2_PKT1_SA_iiT3_,"aw",@nobits
	.sectionflags	@""
	.align	16
.nv.shared._ZN3cub18CUB_300001_SM_10006detail10radix_sort30DeviceRadixSortHistogramKernelINS1_5radix10policy_hubImiyE10Policy1000ELNS0_9SortOrderE0EmyNS1_21identity_decomposer_tEEEvPT2_PKT1_SA_iiT3_:
	.zero		9216


//--------------------- .nv.shared._ZN3cub18CUB_300001_SM_10006detail10radix_sort31DeviceRadixSortSingleTileKernelINS1_5radix10policy_hubImiyE10Policy1000ELNS0_9SortOrderE0EmiyNS1_21identity_decomposer_tEEEvPKT1_PSA_PKT2_PSE_T3_iiT4_ --------------------------
	.section	.nv.shared._ZN3cub18CUB_300001_SM_10006detail10radix_sort31DeviceRadixSortSingleTileKernelINS1_5radix10policy_hubImiyE10Policy1000ELNS0_9SortOrderE0EmiyNS1_21identity_decomposer_tEEEvPKT1_PSA_PKT2_PSE_T3_iiT4_,"aw",@nobits
	.sectionflags	@""
	.align	16
.nv.shared._ZN3cub18CUB_300001_SM_10006detail10radix_sort31DeviceRadixSortSingleTileKernelINS1_5radix10policy_hubImiyE10Policy1000ELNS0_9SortOrderE0EmiyNS1_21identity_decomposer_tEEEvPKT1_PSA_PKT2_PSE_T3_iiT4_:
	.zero		34880


//--------------------- .nv.shared._ZN3cub18CUB_300001_SM_10006detail4scan16DeviceScanKernelINS2_10policy_hubIiiimN4cuda3std3__44plusIvEEE10Policy1000EN6thrust24THRUST_300001_SM_1000_NS6detail15normal_iteratorINSD_10device_ptrIiEEEESI_NS0_13ScanTileStateIiLb1EEES9_NS0_8NullTypeEmiLb0ESL_EEvT0_T1_T2_iT3_T4_T5_ --------------------------
	.section	.nv.shared._ZN3cub18CUB_300001_SM_10006detail4scan16DeviceScanKernelINS2_10policy_hubIiiimN4cuda3std3__44plusIvEEE10Policy1000EN6thrust24THRUST_300001_SM_1000_NS6detail15normal_iteratorINSD_10device_ptrIiEEEESI_NS0_13ScanTileStateIiLb1EEES9_NS0_8NullTypeEmiLb0ESL_EEvT0_T1_T2_iT3_T4_T5_,"aw",@nobits
	.sectionflags	@""
	.align	16
.nv.shared._ZN3cub18CUB_300001_SM_10006detail4scan16DeviceScanKernelINS2_10policy_hubIiiimN4cuda3std3__44plusIvEEE10Policy1000EN6thrust24THRUST_300001_SM_1000_NS6detail15normal_iteratorINSD_10device_ptrIiEEEESI_NS0_13ScanTileStateIiLb1EEES9_NS0_8NullTypeEmiLb0ESL_EEvT0_T1_T2_iT3_T4_T5_:
	.zero		32656


//--------------------- .nv.shared._ZN3cub18CUB_300001_SM_10006detail4scan16DeviceScanKernelINS2_10policy_hubIiiijN4cuda3std3__44plusIvEEE10Policy1000EN6thrust24THRUST_300001_SM_1000_NS6detail15normal_iteratorINSD_10device_ptrIiEEEESI_NS0_13ScanTileStateIiLb1EEES9_NS0_8NullTypeEjiLb0ESL_EEvT0_T1_T2_iT3_T4_T5_ --------------------------
	.section	.nv.shared._ZN3cub18CUB_300001_SM_10006detail4scan16DeviceScanKernelINS2_10policy_hubIiiijN4cuda3std3__44plusIvEEE10Policy1000EN6thrust24THRUST_300001_SM_1000_NS6detail15normal_iteratorINSD_10device_ptrIiEEEESI_NS0_13ScanTileStateIiLb1EEES9_NS0_8NullTypeEjiLb0ESL_EEvT0_T1_T2_iT3_T4_T5_,"aw",@nobits
	.sectionflags	@""
	.align	16
.nv.shared._ZN3cub18CUB_300001_SM_10006detail4scan16DeviceScanKernelINS2_10policy_hubIiiijN4cuda3std3__44plusIvEEE10Policy1000EN6thrust24THRUST_300001_SM_1000_NS6detail15normal_iteratorINSD_10device_ptrIiEEEESI_NS0_13ScanTileStateIiLb1EEES9_NS0_8NullTypeEjiLb0ESL_EEvT0_T1_T2_iT3_T4_T5_:
	.zero		34832


//--------------------- .nv.shared._ZN3cub18CUB_300001_SM_10006detail4scan20DeviceScanInitKernelINS0_13ScanTileStateIiLb1EEEEEvT_i --------------------------
	.section	.nv.shared._ZN3cub18CUB_300001_SM_10006detail4scan20DeviceScanInitKernelINS0_13ScanTileStateIiLb1EEEEEvT_i,"aw",@nobits
	.sectionflags	@""
	.align	16
	.zero		1024


//--------------------- .nv.shared._ZN3cub18CUB_300001_SM_10006detail8for_each13static_kernelINS2_12policy_hub_t12policy_500_tEmN6thrust24THRUST_300001_SM_1000_NS8cuda_cub20__uninitialized_fill7functorINS7_10device_ptrI7double2EESC_EEEEvT0_T1_ --------------------------
	.section	.nv.shared._ZN3cub18CUB_300001_SM_10006detail8for_each13static_kernelINS2_12policy_hub_t12policy_500_tEmN6thrust24THRUST_300001_SM_1000_NS8cuda_cub20__uninitialized_fill7functorINS7_10device_ptrI7double2EESC_EEEEvT0_T1_,"aw",@nobits
	.sectionflags	@""
	.align	16
	.zero		1024


//--------------------- .nv.shared._ZN3cub18CUB_300001_SM_10006detail8for_each13static_kernelINS2_12policy_hub_t12policy_500_tElN6thrust24THRUST_300001_SM_1000_NS8cuda_cub10__tabulate7functorINS7_6detail15normal_iteratorINS7_10device_ptrIiEEEENS7_6system6detail7generic6detail22compute_sequence_valueIivEElEEEEvT0_T1_ --------------------------
	.section	.nv.shared._ZN3cub18CUB_300001_SM_10006detail8for_each13static_kernelINS2_12policy_hub_t12policy_500_tElN6thrust24THRUST_300001_SM_1000_NS8cuda_cub10__tabulate7functorINS7_6detail15normal_iteratorINS7_10device_ptrIiEEEENS7_6system6detail7generic6detail22compute_sequence_valueIivEElEEEEvT0_T1_,"aw",@nobits
	.sectionflags	@""
	.align	16
	.zero		1024


//--------------------- .nv.shared._ZN3cub18CUB_300001_SM_10006detail8for_each13static_kernelINS2_12policy_hub_t12policy_500_tEmN6thrust24THRUST_300001_SM_1000_NS8cuda_cub20__uninitialized_fill7functorINS7_10device_ptrIiEEiEEEEvT0_T1_ --------------------------
	.section	.nv.shared._ZN3cub18CUB_300001_SM_10006detail8for_each13static_kernelINS2_12policy_hub_t12policy_500_tEmN6thrust24THRUST_300001_SM_1000_NS8cuda_cub20__uninitialized_fill7functorINS7_10device_ptrIiEEiEEEEvT0_T1_,"aw",@nobits
	.sectionflags	@""
	.align	16
	.zero		1024


//--------------------- .nv.shared._ZN3cub18CUB_300001_SM_10006detail8for_each13static_kernelINS2_12policy_hub_t12policy_500_tEmN6thrust24THRUST_300001_SM_1000_NS8cuda_cub20__uninitialized_fill7functorINS7_10device_ptrImEEmEEEEvT0_T1_ --------------------------
	.section	.nv.shared._ZN3cub18CUB_300001_SM_10006detail8for_each13static_kernelINS2_12policy_hub_t12policy_500_tEmN6thrust24THRUST_300001_SM_1000_NS8cuda_cub20__uninitialized_fill7functorINS7_10device_ptrImEEmEEEEvT0_T1_,"aw",@nobits
	.sectionflags	@""
	.align	16
	.zero		1024


//--------------------- .nv.shared._ZN3cub18CUB_300001_SM_10006detail11EmptyKernelIvEEvv --------------------------
	.section	.nv.shared._ZN3cub18CUB_300001_SM_10006detail11EmptyKernelIvEEvv,"aw",@nobits
	.sectionflags	@""
	.align	16
	.zero		1024


//--------------------- .nv.shared._ZN6thrust24THRUST_300001_SM_1000_NS8cuda_cub4core6detail13_kernel_agentINS1_15__reduce_by_key16ReduceByKeyAgentINS0_6detail15normal_iteratorINS0_10device_ptrIiEEEENS0_12zip_iteratorIN4cuda3std3__45tupleIJNS0_18transform_iteratorIN12Trajectories21PhaseToComplexFunctorENS0_20permutation_iteratorINS9_IdEESB_EENS0_11use_defaultESN_EESB_EEEEENS0_16discard_iteratorISN_EENSC_INSG_IJNS8_INS9_I7double2EEEESB_EEEEENSF_8equal_toIiEENSI_21ReduceComplexAndIndexEPllEEJSB_SQ_SS_SX_S11_N3cub18CUB_300001_SM_100024ReduceByKeyScanTileStateINSG_IJST_iEEElLb0EEESZ_S10_llEEEvDpT0_ --------------------------
	.section	.nv.shared._ZN6thrust24THRUST_300001_SM_1000_NS8cuda_cub4core6detail13_kernel_agentINS1_15__reduce_by_key16ReduceByKeyAgentINS0_6detail15normal_iteratorINS0_10device_ptrIiEEEENS0_12zip_iteratorIN4cuda3std3__45tupleIJNS0_18transform_iteratorIN12Trajectories21PhaseToComplexFunctorENS0_20permutation_iteratorINS9_IdEESB_EENS0_11use_defaultESN_EESB_EEEEENS0_16discard_iteratorISN_EENSC_INSG_IJNS8_INS9_I7double2EEEESB_EEEEENSF_8equal_toIiEENSI_21ReduceComplexAndIndexEPllEEJSB_SQ_SS_SX_S11_N3cub18CUB_300001_SM_100024ReduceByKeyScanTileStateINSG_IJST_iEEElLb0EEESZ_S10_llEEEvDpT0_,"aw",@nobits
	.sectionflags	@""
	.align	16
	.zero		1024


//--------------------- .nv.shared._ZN6thrust24THRUST_300001_SM_1000_NS8cuda_cub4core6detail13_kernel_agentINS1_15__reduce_by_key9InitAgentIN3cub18CUB_300001_SM_100024ReduceByKeyScanTileStateIN4cuda3std3__45tupleIJ7double2iEEElLb0EEElPlEEJSG_lSH_EEEvDpT0_ --------------------------
	.section	.nv.shared._ZN6thrust24THRUST_300001_SM_1000_NS8cuda_cub4core6detail13_kernel_agentINS1_15__reduce_by_key9InitAgentIN3cub18CUB_300001_SM_100024ReduceByKeyScanTileStateIN4cuda3std3__45tupleIJ7double2iEEElLb0EEElPlEEJSG_lSH_EEEvDpT0_,"aw",@nobits
	.sectionflags	@""
	.align	16
	.zero		1024


//--------------------- .nv.shared._ZN6thrust24THRUST_300001_SM_1000_NS8cuda_cub4core6detail13_kernel_agentINS1_15__reduce_by_key16ReduceByKeyAgentINS0_6detail15normal_iteratorINS0_10device_ptrIiEEEENS0_12zip_iteratorIN4cuda3std3__45tupleIJNS0_18transform_iteratorIN12Trajectories21PhaseToComplexFunctorENS0_20permutation_iteratorINS9_IdEESB_EENS0_11use_defaultESN_EESB_EEEEENS0_16discard_iteratorISN_EENSC_INSG_IJNS8_INS9_I7double2EEEESB_EEEEENSF_8equal_toIiEENSI_21ReduceComplexAndIndexEPiiEEJSB_SQ_SS_SX_S11_N3cub18CUB_300001_SM_100024ReduceByKeyScanTileStateINSG_IJST_iEEEiLb0EEESZ_S10_iiEEEvDpT0_ --------------------------
	.section	.nv.shared._ZN6thrust24THRUST_300001_SM_1000_NS8cuda_cub4core6detail13_kernel_agentINS1_15__reduce_by_key16ReduceByKeyAgentINS0_6detail15normal_iteratorINS0_10device_ptrIiEEEENS0_12zip_iteratorIN4cuda3std3__45tupleIJNS0_18transform_iteratorIN12Trajectories21PhaseToComplexFunctorENS0_20permutation_iteratorINS9_IdEESB_EENS0_11use_defaultESN_EESB_EEEEENS0_16discard_iteratorISN_EENSC_INSG_IJNS8_INS9_I7double2EEEESB_EEEEENSF_8equal_toIiEENSI_21ReduceComplexAndIndexEPiiEEJSB_SQ_SS_SX_S11_N3cub18CUB_300001_SM_100024ReduceByKeyScanTileStateINSG_IJST_iEEEiLb0EEESZ_S10_iiEEEvDpT0_,"aw",@nobits
	.sectionflags	@""
	.align	16
	.zero		1024


//--------------------- .nv.shared._ZN6thrust24THRUST_300001_SM_1000_NS8cuda_cub4core6detail13_kernel_agentINS1_15__reduce_by_key9InitAgentIN3cub18CUB_300001_SM_100024ReduceByKeyScanTileStateIN4cuda3std3__45tupleIJ7double2iEEEiLb0EEEiPiEEJSG_iSH_EEEvDpT0_ --------------------------
	.section	.nv.shared._ZN6thrust24THRUST_300001_SM_1000_NS8cuda_cub4core6detail13_kernel_agentINS1_15__reduce_by_key9InitAgentIN3cub18CUB_300001_SM_100024ReduceByKeyScanTileStateIN4cuda3std3__45tupleIJ7double2iEEEiLb0EEEiPiEEJSG_iSH_EEEvDpT0_,"aw",@nobits
	.sectionflags	@""
	.align	16
	.zero		1024


//--------------------- .nv.shared._Z20resample_wide_kernelPhPmPdiiPKhPKdS5_i --------------------------
	.section	.nv.shared._Z20resample_wide_kernelPhPmPdiiPKhPKdS5_i,"aw",@nobits
	.sectionflags	@""
	.align	16
	.zero		1024


//--------------------- .nv.shared._Z27gather_unique_states_kernelPKhPhPKiii --------------------------
	.section	.nv.shared._Z27gather_unique_states_kernelPKhPhPKiii,"aw",@nobits
	.sectionflags	@""
	.align	16
	.zero		1024


//--------------------- .nv.shared._Z22mark_boundaries_kernelPKhPKiPiiii --------------------------
	.section	.nv.shared._Z22mark_boundaries_kernelPKhPKiPiiii,"aw",@nobits
	.sectionflags	@""
	.align	16
	.zero		1024


//--------------------- .nv.shared._Z19extract_word_kernelPKhPKiPmiii --------------------------
	.section	.nv.shared._Z19extract_word_kernelPKhPKiPmiii,"aw",@nobits
	.sectionflags	@""
	.align	16
	.zero		1024


//--------------------- .nv.shared._Z12cswap_kernelPhiiiii --------------------------
	.section	.nv.shared._Z12cswap_kernelPhiiiii,"aw",@nobits
	.sectionflags	@""
	.align	16
	.zero		1024


//--------------------- .nv.shared._Z11swap_kernelPhiiii --------------------------
	.section	.nv.shared._Z11swap_kernelPhiiii,"aw",@nobits
	.sectionflags	@""
	.align	16
	.zero		1024


//--------------------- .nv.shared._Z10ccx_kernelPhiiiii --------------------------
	.section	.nv.shared._Z10ccx_kernelPhiiiii,"aw",@nobits
	.sectionflags	@""
	.align	16
	.zero		1024


//--------------------- .nv.shared._Z9cx_kernelPhiiii --------------------------
	.section	.nv.shared._Z9cx_kernelPhiiii,"aw",@nobits
	.sectionflags	@""
	.align	16
	.zero		1024


//--------------------- .nv.shared._Z10cu3_kernelPhPmPdiiiiddddd --------------------------
	.section	.nv.shared._Z10cu3_kernelPhPmPdiiiiddddd,"aw",@nobits
	.sectionflags	@""
	.align	16
	.zero		1024


//--------------------- .nv.shared._Z9u3_kernelPhPmPdiiiddddd --------------------------
	.section	.nv.shared._Z9u3_kernelPhPmPdiiiddddd,"aw",@nobits
	.sectionflags	@""
	.align	16
	.zero		1024


//--------------------- .nv.shared._Z8x_kernelPhiii --------------------------
	.section	.nv.shared._Z8x_kernelPhiii,"aw",@nobits
	.sectionflags	@""
	.align	16
	.zero		1024


//--------------------- .nv.shared._Z17init_phase_kernelPdi --------------------------
	.section	.nv.shared._Z17init_phase_kernelPdi,"aw",@nobits
	.sectionflags	@""
	.align	16
	.zero		1024


//--------------------- .nv.shared._Z16init_seed_kernelPmiy --------------------------
	.section	.nv.shared._Z16init_seed_kernelPmiy,"aw",@nobits
	.sectionflags	@""
	.align	16
	.zero		1024


//--------------------- .nv.constant0._ZN3cub18CUB_300001_SM_10006detail10radix_sort29DeviceRadixSortOnesweepKernelINS1_5radix10policy_hubImmyE10Policy1000ELNS0_9SortOrderE0EmmyiiNS1_21identity_decomposer_tEEEvPT5_SB_PT3_PKSC_PT1_PKSG_PT2_PKSK_T4_iiT6_ --------------------------
	.section	.nv.constant0._ZN3cub18CUB_300001_SM_10006detail10radix_sort29DeviceRadixSortOnesweepKernelINS1_5radix10policy_hubImmyE10Policy1000ELNS0_9SortOrderE0EmmyiiNS1_21identity_decomposer_tEEEvPT5_SB_PT3_PKSC_PT1_PKSG_PT2_PKSK_T4_iiT6_,"a",@progbits
	.sectionflags	@""
	.align	4
.nv.constant0._ZN3cub18CUB_300001_SM_10006detail10radix_sort29DeviceRadixSortOnesweepKernelINS1_5radix10policy_hubImmyE10Policy1000ELNS0_9SortOrderE0EmmyiiNS1_21identity_decomposer_tEEEvPT5_SB_PT3_PKSC_PT1_PKSG_PT2_PKSK_T4_iiT6_:
	.zero		973


//--------------------- .nv.constant0._ZN3cub18CUB_300001_SM_10006detail10radix_sort33DeviceRadixSortExclusiveSumKernelINS1_5radix10policy_hubImmyE10Policy1000EyEEvPT0_ --------------------------
	.section	.nv.constant0._ZN3cub18CUB_300001_SM_10006detail10radix_sort33DeviceRadixSortExclusiveSumKernelINS1_5radix10policy_hubImmyE10Policy1000EyEEvPT0_,"a",@progbits
	.sectionflags	@""
	.align	4
.nv.constant0._ZN3cub18CUB_300001_SM_10006detail10radix_sort33DeviceRadixSortExclusiveSumKernelINS1_5radix10policy_hubImmyE10Policy1000EyEEvPT0_:
	.zero		904


//--------------------- .nv.constant0._ZN3cub18CUB_300001_SM_10006detail10radix_sort30DeviceRadixSortHistogramKernelINS1_5radix10policy_hubImmyE10Policy1000ELNS0_9SortOrderE0EmyNS1_21identity_decomposer_tEEEvPT2_PKT1_SA_iiT3_ --------------------------
	.section	.nv.constant0._ZN3cub18CUB_300001_SM_10006detail10radix_sort30DeviceRadixSortHistogramKernelINS1_5radix10policy_hubImmyE10Policy1000ELNS0_9SortOrderE0EmyNS1_21identity_decomposer_tEEEvPT2_PKT1_SA_iiT3_,"a",@progbits
	.sectionflags	@""
	.align	4
.nv.constant0._ZN3cub18CUB_300001_SM_10006detail10radix_sort30DeviceRadixSortHistogramKernelINS1_5radix10policy_hubImmyE10Policy1000ELNS0_9SortOrderE0EmyNS1_21identity_decomposer_tEEEvPT2_PKT1_SA_iiT3_:
	.zero		929


//--------------------- .nv.constant0._ZN3cub18CUB_300001_SM_10006detail10radix_sort31DeviceRadixSortSingleTileKernelINS1_5radix10policy_hubImmyE10Policy1000ELNS0_9SortOrderE0EmmyNS1_21identity_decomposer_tEEEvPKT1_PSA_PKT2_PSE_T3_iiT4_ --------------------------
	.section	.nv.constant0._ZN3cub18CUB_300001_SM_10006detail10radix_sort31DeviceRadixSortSingleTileKernelINS1_5radix10policy_hubImmyE10Policy1000ELNS0_9SortOrderE0EmmyNS1_21identity_decomposer_tEEEvPKT1_PSA_PKT2_PSE_T3_iiT4_,"a",@progbits
	.sectionflags	@""
	.align	4
.nv.constant0._ZN3cub18CUB_300001_SM_10006detail10radix_sort31DeviceRadixSortSingleTileKernelINS1_5radix10policy_hubImmyE10Policy1000ELNS0_9SortOrderE0EmmyNS1_21identity_decomposer_tEEEvPKT1_PSA_PKT2_PSE_T3_iiT4_:
	.zero		945


//--------------------- .nv.constant0._ZN3cub18CUB_300001_SM_10006detail10radix_sort29DeviceRadixSortOnesweepKernelINS1_5radix10policy_hubImiyE10Policy1000ELNS0_9SortOrderE0EmiyiiNS1_21identity_decomposer_tEEEvPT5_SB_PT3_PKSC_PT1_PKSG_PT2_PKSK_T4_iiT6_ --------------------------
	.section	.nv.constant0._ZN3cub18CUB_300001_SM_10006detail10radix_sort29DeviceRadixSortOnesweepKernelINS1_5radix10policy_hubImiyE10Policy1000ELNS0_9SortOrderE0EmiyiiNS1_21identity_decomposer_tEEEvPT5_SB_PT3_PKSC_PT1_PKSG_PT2_PKSK_T4_iiT6_,"a",@progbits
	.sectionflags	@""
	.align	4
.nv.constant0._ZN3cub18CUB_300001_SM_10006detail10radix_sort29DeviceRadixSortOnesweepKernelINS1_5radix10policy_hubImiyE10Policy1000ELNS0_9SortOrderE0EmiyiiNS1_21identity_decomposer_tEEEvPT5_SB_PT3_PKSC_PT1_PKSG_PT2_PKSK_T4_iiT6_:
	.zero		973


//--------------------- .nv.constant0._ZN3cub18CUB_300001_SM_10006detail10radix_sort33DeviceRadixSortExclusiveSumKernelINS1_5radix10policy_hubImiyE10Policy1000EyEEvPT0_ --------------------------
	.section	.nv.constant0._ZN3cub18CUB_300001_SM_10006detail10radix_sort33DeviceRadixSortExclusiveSumKernelINS1_5radix10policy_hubImiyE10Policy1000EyEEvPT0_,"a",@progbits
	.sectionflags	@""
	.align	4
.nv.constant0._ZN3cub18CUB_300001_SM_10006detail10radix_sort33DeviceRadixSortExclusiveSumKernelINS1_5radix10policy_hubImiyE10Policy1000EyEEvPT0_:
	.zero		904


//--------------------- .nv.constant0._ZN3cub18CUB_300001_SM_10006detail10radix_sort30DeviceRadixSortHistogramKernelINS1_5radix10policy_hubImiyE10Policy1000ELNS0_9SortOrderE0EmyNS1_21identity_decomposer_tEEEvPT2_PKT1_SA_iiT3_ --------------------------
	.section	.nv.constant0._ZN3cub18CUB_300001_SM_10006detail10radix_sort30DeviceRadixSortHistogramKernelINS1_5radix10policy_hubImiyE10Policy1000ELNS0_9SortOrderE0EmyNS1_21identity_decomposer_tEEEvPT2_PKT1_SA_iiT3_,"a",@progbits
	.sectionflags	@""
	.align	4
.nv.constant0._ZN3cub18CUB_300001_SM_10006detail10radix_sort30DeviceRadixSortHistogramKernelINS1_5radix10policy_hubImiyE10Policy1000ELNS0_9SortOrderE0EmyNS1_21identity_decomposer_tEEEvPT2_PKT1_SA_iiT3_:
	.zero		929


//--------------------- .nv.constant0._ZN3cub18CUB_300001_SM_10006detail10radix_sort31DeviceRadixSortSingleTileKernelINS1_5radix10policy_hubImiyE10Policy1000ELNS0_9SortOrderE0EmiyNS1_21identity_decomposer_tEEEvPKT1_PSA_PKT2_PSE_T3_iiT4_ --------------------------
	.section	.nv.constant0._ZN3cub18CUB_300001_SM_10006detail10radix_sort31DeviceRadixSortSingleTileKernelINS1_5radix10policy_hubImiyE10Policy1000ELNS0_9SortOrderE0EmiyNS1_21identity_decomposer_tEEEvPKT1_PSA_PKT2_PSE_T3_iiT4_,"a",@progbits
	.sectionflags	@""
	.align	4
.nv.constant0._ZN3cub18CUB_300001_SM_10006detail10radix_sort31DeviceRadixSortSingleTileKernelINS1_5radix10policy_hubImiyE10Policy1000ELNS0_9SortOrderE0EmiyNS1_21identity_decomposer_tEEEvPKT1_PSA_PKT2_PSE_T3_iiT4_:
	.zero		945


//--------------------- .nv.constant0._ZN3cub18CUB_300001_SM_10006detail4scan16DeviceScanKernelINS2_10policy_hubIiiimN4cuda3std3__44plusIvEEE10Policy1000EN6thrust24THRUST_300001_SM_1000_NS6detail15normal_iteratorINSD_10device_ptrIiEEEESI_NS0_13ScanTileStateIiLb1EEES9_NS0_8NullTypeEmiLb0ESL_EEvT0_T1_T2_iT3_T4_T5_ --------------------------
	.section	.nv.constant0._ZN3cub18CUB_300001_SM_10006detail4scan16DeviceScanKernelINS2_10policy_hubIiiimN4cuda3std3__44plusIvEEE10Policy1000EN6thrust24THRUST_300001_SM_1000_NS6detail15normal_iteratorINSD_10device_ptrIiEEEESI_NS0_13ScanTileStateIiLb1EEES9_NS0_8NullTypeEmiLb0ESL_EEvT0_T1_T2_iT3_T4_T5_,"a",@progbits
	.sectionflags	@""
	.align	4
.nv.constant0._ZN3cub18CUB_300001_SM_10006detail4scan16DeviceScanKernelINS2_10policy_hubIiiimN4cuda3std3__44plusIvEEE10Policy1000EN6thrust24THRUST_300001_SM_1000_NS6detail15normal_iteratorINSD_10device_ptrIiEEEESI_NS0_13ScanTileStateIiLb1EEES9_NS0_8NullTypeEmiLb0ESL_EEvT0_T1_T2_iT3_T4_T5_:
	.zero		936


//--------------------- .nv.constant0._ZN3cub18CUB_300001_SM_10006detail4scan16DeviceScanKernelINS2_10policy_hubIiiijN4cuda3std3__44plusIvEEE10Policy1000EN6thrust24THRUST_300001_SM_1000_NS6detail15normal_iteratorINSD_10device_ptrIiEEEESI_NS0_13ScanTileStateIiLb1EEES9_NS0_8NullTypeEjiLb0ESL_EEvT0_T1_T2_iT3_T4_T5_ --------------------------
	.section	.nv.constant0._ZN3cub18CUB_300001_SM_10006detail4scan16DeviceScanKernelINS2_10policy_hubIiiijN4cuda3std3__44plusIvEEE10Policy1000EN6thrust24THRUST_300001_SM_1000_NS6detail15normal_iteratorINSD_10device_ptrIiEEEESI_NS0_13ScanTileStateIiLb1EEES9_NS0_8NullTypeEjiLb0ESL_EEvT0_T1_T2_iT3_T4_T5_,"a",@progbits
	.sectionflags	@""
	.align	4
.nv.constant0._ZN3cub18CUB_300001_SM_10006detail4scan16DeviceScanKernelINS2_10policy_hubIiiijN4cuda3std3__44plusIvEEE10Policy1000EN6thrust24THRUST_300001_SM_1000_NS6detail15normal_iteratorINSD_10device_ptrIiEEEESI_NS0_13ScanTileStateIiLb1EEES9_NS0_8NullTypeEjiLb0ESL_EEvT0_T1_T2_iT3_T4_T5_:
	.zero		932


//--------------------- .nv.constant0._ZN3cub18CUB_300001_SM_10006detail4scan20DeviceScanInitKernelINS0_13ScanTileStateIiLb1EEEEEvT_i --------------------------
	.section	.nv.constant0._ZN3cub18CUB_300001_SM_10006detail4scan20DeviceScanInitKernelINS0_13ScanTileStateIiLb1EEEEEvT_i,"a",@progbits
	.sectionflags	@""
	.align	4
.nv.constant0._ZN3cub18CUB_300001_SM_10006detail4scan20DeviceScanInitKernelINS0_13ScanTileStateIiLb1EEEEEvT_i:
	.zero		908


//--------------------- .nv.constant0._ZN3cub18CUB_300001_SM_10006detail8for_each13static_kernelINS2_12policy_hub_t12policy_500_tEmN6thrust24THRUST_300001_SM_1000_NS8cuda_cub20__uninitialized_fill7functorINS7_10device_ptrI7double2EESC_EEEEvT0_T1_ --------------------------
	.section	.nv.constant0._ZN3cub18CUB_300001_SM_10006detail8for_each13static_kernelINS2_12policy_hub_t12policy_500_tEmN6thrust24THRUST_300001_SM_1000_NS8cuda_cub20__uninitialized_fill7functorINS7_10device_ptrI7double2EESC_EEEEvT0_T1_,"a",@progbits
	.sectionflags	@""
	.align	4
.nv.constant0._ZN3cub18CUB_300001_SM_10006detail8for_each13static_kernelINS2_12policy_hub_t12policy_500_tEmN6thrust24THRUST_300001_SM_1000_NS8cuda_cub20__uninitialized_fill7functorINS7_10device_ptrI7double2EESC_EEEEvT0_T1_:
	.zero		944


//--------------------- .nv.constant0._ZN3cub18CUB_300001_SM_10006detail8for_each13static_kernelINS2_12policy_hub_t12policy_500_tElN6thrust24THRUST_300001_SM_1000_NS8cuda_cub10__tabulate7functorINS7_6detail15normal_iteratorINS7_10device_ptrIiEEEENS7_6system6detail7generic6detail22compute_sequence_valueIivEElEEEEvT0_T1_ --------------------------
	.section	.nv.constant0._ZN3cub18CUB_300001_SM_10006detail8for_each13static_kernelINS2_12policy_hub_t12policy_500_tElN6thrust24THRUST_300001_SM_1000_NS8cuda_cub10__tabulate7functorINS7_6detail15normal_iteratorINS7_10device_ptrIiEEEENS7_6system6detail7generic6detail22compute_sequence_valueIivEElEEEEvT0_T1_,"a",@progbits
	.sectionflags	@""
	.align	4
.nv.constant0._ZN3cub18CUB_300001_SM_10006detail8for_each13static_kernelINS2_12policy_hub_t12policy_500_tElN6thrust24THRUST_300001_SM_1000_NS8cuda_cub10__tabulate7functorINS7_6detail15normal_iteratorINS7_10device_ptrIiEEEENS7_6system6detail7generic6detail22compute_sequence_valueIivEElEEEEvT0_T1_:
	.zero		920


//--------------------- .nv.constant0._ZN3cub18CUB_300001_SM_10006detail8for_each13static_kernelINS2_12policy_hub_t12policy_500_tEmN6thrust24THRUST_300001_SM_1000_NS8cuda_cub20__uninitialized_fill7functorINS7_10device_ptrIiEEiEEEEvT0_T1_ --------------------------
	.section	.nv.constant0._ZN3cub18CUB_300001_SM_10006detail8for_each13static_kernelINS2_12policy_hub_t12policy_500_tEmN6thrust24THRUST_300001_SM_1000_NS8cuda_cub20__uninitialized_fill7functorINS7_10device_ptrIiEEiEEEEvT0_T1_,"a",@progbits
	.sectionflags	@""
	.align	4
.nv.constant0._ZN3cub18CUB_300001_SM_10006detail8for_each13static_kernelINS2_12policy_hub_t12policy_500_tEmN6thrust24THRUST_300001_SM_1000_NS8cuda_cub20__uninitialized_fill7functorINS7_10device_ptrIiEEiEEEEvT0_T1_:
	.zero		920


//--------------------- .nv.constant0._ZN3cub18CUB_300001_SM_10006detail8for_each13static_kernelINS2_12policy_hub_t12policy_500_tEmN6thrust24THRUST_300001_SM_1000_NS8cuda_cub20__uninitialized_fill7functorINS7_10device_ptrImEEmEEEEvT0_T1_ --------------------------
	.section	.nv.constant0._ZN3cub18CUB_300001_SM_10006detail8for_each13static_kernelINS2_12policy_hub_t12policy_500_tEmN6thrust24THRUST_300001_SM_1000_NS8cuda_cub20__uninitialized_fill7functorINS7_10device_ptrImEEmEEEEvT0_T1_,"a",@progbits
	.sectionflags	@""
	.align	4
.nv.constant0._ZN3cub18CUB_300001_SM_10006detail8for_each13static_kernelINS2_12policy_hub_t12policy_500_tEmN6thrust24THRUST_300001_SM_1000_NS8cuda_cub20__uninitialized_fill7functorINS7_10device_ptrImEEmEEEEvT0_T1_:
	.zero		920


//--------------------- .nv.constant0._ZN3cub18CUB_300001_SM_10006detail11EmptyKernelIvEEvv --------------------------
	.section	.nv.constant0._ZN3cub18CUB_300001_SM_10006detail11EmptyKernelIvEEvv,"a",@progbits
	.sectionflags	@""
	.align	4
.nv.constant0._ZN3cub18CUB_300001_SM_10006detail11EmptyKernelIvEEvv:
	.zero		896


//--------------------- .nv.constant0._ZN6thrust24THRUST_300001_SM_1000_NS8cuda_cub4core6detail13_kernel_agentINS1_15__reduce_by_key16ReduceByKeyAgentINS0_6detail15normal_iteratorINS0_10device_ptrIiEEEENS0_12zip_iteratorIN4cuda3std3__45tupleIJNS0_18transform_iteratorIN12Trajectories21PhaseToComplexFunctorENS0_20permutation_iteratorINS9_IdEESB_EENS0_11use_defaultESN_EESB_EEEEENS0_16discard_iteratorISN_EENSC_INSG_IJNS8_INS9_I7double2EEEESB_EEEEENSF_8equal_toIiEENSI_21ReduceComplexAndIndexEPllEEJSB_SQ_SS_SX_S11_N3cub18CUB_300001_SM_100024ReduceByKeyScanTileStateINSG_IJST_iEEElLb0EEESZ_S10_llEEEvDpT0_ --------------------------
	.section	.nv.constant0._ZN6thrust24THRUST_300001_SM_1000_NS8cuda_cub4core6detail13_kernel_agentINS1_15__reduce_by_key16ReduceByKeyAgentINS0_6detail15normal_iteratorINS0_10device_ptrIiEEEENS0_12zip_iteratorIN4cuda3std3__45tupleIJNS0_18transform_iteratorIN12Trajectories21PhaseToComplexFunctorENS0_20permutation_iteratorINS9_IdEESB_EENS0_11use_defaultESN_EESB_EEEEENS0_16discard_iteratorISN_EENSC_INSG_IJNS8_INS9_I7double2EEEESB_EEEEENSF_8equal_toIiEENSI_21ReduceComplexAndIndexEPllEEJSB_SQ_SS_SX_S11_N3cub18CUB_300001_SM_100024ReduceByKeyScanTileStateINSG_IJST_iEEElLb0EEESZ_S10_llEEEvDpT0_,"a",@progbits
	.sectionflags	@""
	.align	4
.nv.constant0._ZN6thrust24THRUST_300001_SM_1000_NS8cuda_cub4core6detail13_kernel_agentINS1_15__reduce_by_key16ReduceByKeyAgentINS0_6detail15normal_iteratorINS0_10device_ptrIiEEEENS0_12zip_iteratorIN4cuda3std3__45tupleIJNS0_18transform_iteratorIN12Trajectories21PhaseToComplexFunctorENS0_20permutation_iteratorINS9_IdEESB_EENS0_11use_defaultESN_EESB_EEEEENS0_16discard_iteratorISN_EENSC_INSG_IJNS8_INS9_I7double2EEEESB_EEEEENSF_8equal_toIiEENSI_21ReduceComplexAndIndexEPllEEJSB_SQ_SS_SX_S11_N3cub18CUB_300001_SM_100024ReduceByKeyScanTileStateINSG_IJST_iEEElLb0EEESZ_S10_llEEEvDpT0_:
	.zero		1024


//--------------------- .nv.constant0._ZN6thrust24THRUST_300001_SM_1000_NS8cuda_cub4core6detail13_kernel_agentINS1_15__reduce_by_key9InitAgentIN3cub18CUB_300001_SM_100024ReduceByKeyScanTileStateIN4cuda3std3__45tupleIJ7double2iEEElLb0EEElPlEEJSG_lSH_EEEvDpT0_ --------------------------
	.section	.nv.constant0._ZN6thrust24THRUST_300001_SM_1000_NS8cuda_cub4core6detail13_kernel_agentINS1_15__reduce_by_key9InitAgentIN3cub18CUB_300001_SM_100024ReduceByKeyScanTileStateIN4cuda3std3__45tupleIJ7double2iEEElLb0EEElPlEEJSG_lSH_EEEvDpT0_,"a",@progbits
	.sectionflags	@""
	.align	4
.nv.constant0._ZN6thrust24THRUST_300001_SM_1000_NS8cuda_cub4core6detail13_kernel_agentINS1_15__reduce_by_key9InitAgentIN3cub18CUB_300001_SM_100024ReduceByKeyScanTileStateIN4cuda3std3__45tupleIJ7double2iEEElLb0EEElPlEEJSG_lSH_EEEvDpT0_:
	.zero		936


//--------------------- .nv.constant0._ZN6thrust24THRUST_300001_SM_1000_NS8cuda_cub4core6detail13_kernel_agentINS1_15__reduce_by_key16ReduceByKeyAgentINS0_6detail15normal_iteratorINS0_10device_ptrIiEEEENS0_12zip_iteratorIN4cuda3std3__45tupleIJNS0_18transform_iteratorIN12Trajectories21PhaseToComplexFunctorENS0_20permutation_iteratorINS9_IdEESB_EENS0_11use_defaultESN_EESB_EEEEENS0_16discard_iteratorISN_EENSC_INSG_IJNS8_INS9_I7double2EEEESB_EEEEENSF_8equal_toIiEENSI_21ReduceComplexAndIndexEPiiEEJSB_SQ_SS_SX_S11_N3cub18CUB_300001_SM_100024ReduceByKeyScanTileStateINSG_IJST_iEEEiLb0EEESZ_S10_iiEEEvDpT0_ --------------------------
	.section	.nv.constant0._ZN6thrust24THRUST_300001_SM_1000_NS8cuda_cub4core6detail13_kernel_agentINS1_15__reduce_by_key16ReduceByKeyAgentINS0_6detail15normal_iteratorINS0_10device_ptrIiEEEENS0_12zip_iteratorIN4cuda3std3__45tupleIJNS0_18transform_iteratorIN12Trajectories21PhaseToComplexFunctorENS0_20permutation_iteratorINS9_IdEESB_EENS0_11use_defaultESN_EESB_EEEEENS0_16discard_iteratorISN_EENSC_INSG_IJNS8_INS9_I7double2EEEESB_EEEEENSF_8equal_toIiEENSI_21ReduceComplexAndIndexEPiiEEJSB_SQ_SS_SX_S11_N3cub18CUB_300001_SM_100024ReduceByKeyScanTileStateINSG_IJST_iEEEiLb0EEESZ_S10_iiEEEvDpT0_,"a",@progbits
	.sectionflags	@""
	.align	4
.nv.constant0._ZN6thrust24THRUST_300001_SM_1000_NS8cuda_cub4core6detail13_kernel_agentINS1_15__reduce_by_key16ReduceByKeyAgentINS0_6detail15normal_iteratorINS0_10device_ptrIiEEEENS0_12zip_iteratorIN4cuda3std3__45tupleIJNS0_18transform_iteratorIN12Trajectories21PhaseToComplexFunctorENS0_20permutation_iteratorINS9_IdEESB_EENS0_11use_defaultESN_EESB_EEEEENS0_16discard_iteratorISN_EENSC_INSG_IJNS8_INS9_I7double2EEEESB_EEEEENSF_8equal_toIiEENSI_21ReduceComplexAndIndexEPiiEEJSB_SQ_SS_SX_S11_N3cub18CUB_300001_SM_100024ReduceByKeyScanTileStateINSG_IJST_iEEEiLb0EEESZ_S10_iiEEEvDpT0_:
	.zero		1012


//--------------------- .nv.constant0._ZN6thrust24THRUST_300001_SM_1000_NS8cuda_cub4core6detail13_kernel_agentINS1_15__reduce_by_key9InitAgentIN3cub18CUB_300001_SM_100024ReduceByKeyScanTileStateIN4cuda3std3__45tupleIJ7double2iEEEiLb0EEEiPiEEJSG_iSH_EEEvDpT0_ --------------------------
	.section	.nv.constant0._ZN6thrust24THRUST_300001_SM_1000_NS8cuda_cub4core6detail13_kernel_agentINS1_15__reduce_by_key9InitAgentIN3cub18CUB_300001_SM_100024ReduceByKeyScanTileStateIN4cuda3std3__45tupleIJ7double2iEEEiLb0EEEiPiEEJSG_iSH_EEEvDpT0_,"a",@progbits
	.sectionflags	@""
	.align	4
.nv.constant0._ZN6thrust24THRUST_300001_SM_1000_NS8cuda_cub4core6detail13_kernel_agentINS1_15__reduce_by_key9InitAgentIN3cub18CUB_300001_SM_100024ReduceByKeyScanTileStateIN4cuda3std3__45tupleIJ7double2iEEEiLb0EEEiPiEEJSG_iSH_EEEvDpT0_:
	.zero		936


//--------------------- .nv.constant0._Z20resample_wide_kernelPhPmPdiiPKhPKdS5_i --------------------------
	.section	.nv.constant0._Z20resample_wide_kernelPhPmPdiiPKhPKdS5_i,"a",@progbits
	.sectionflags	@""
	.align	4
.nv.constant0._Z20resample_wide_kernelPhPmPdiiPKhPKdS5_i:
	.zero		956


//--------------------- .nv.constant0._Z27gather_unique_states_kernelPKhPhPKiii --------------------------
	.section	.nv.constant0._Z27gather_unique_states_kernelPKhPhPKiii,"a",@progbits
	.sectionflags	@""
	.align	4
.nv.constant0._Z27gather_unique_states_kernelPKhPhPKiii:
	.zero		928


//--------------------- .nv.constant0._Z22mark_boundaries_kernelPKhPKiPiiii --------------------------
	.section	.nv.constant0._Z22mark_boundaries_kernelPKhPKiPiiii,"a",@progbits
	.sectionflags	@""
	.align	4
.nv.constant0._Z22mark_boundaries_kernelPKhPKiPiiii:
	.zero		932


//--------------------- .nv.constant0._Z19extract_word_kernelPKhPKiPmiii --------------------------
	.section	.nv.constant0._Z19extract_word_kernelPKhPKiPmiii,"a",@progbits
	.sectionflags	@""
	.align	4
.nv.constant0._Z19extract_word_kernelPKhPKiPmiii:
	.zero		932


//--------------------- .nv.constant0._Z12cswap_kernelPhiiiii --------------------------
	.section	.nv.constant0._Z12cswap_kernelPhiiiii,"a",@progbits
	.sectionflags	@""
	.align	4
.nv.constant0._Z12cswap_kernelPhiiiii:
	.zero		924


//--------------------- .nv.constant0._Z11swap_kernelPhiiii --------------------------
	.section	.nv.constant0._Z11swap_kernelPhiiii,"a",@progbits
	.sectionflags	@""
	.align	4
.nv.constant0._Z11swap_kernelPhiiii:
	.zero		920


//--------------------- .nv.constant0._Z10ccx_kernelPhiiiii --------------------------
	.section	.nv.constant0._Z10ccx_kernelPhiiiii,"a",@progbits
	.sectionflags	@""
	.align	4
.nv.constant0._Z10ccx_kernelPhiiiii:
	.zero		924


//--------------------- .nv.constant0._Z9cx_kernelPhiiii --------------------------
	.section	.nv.constant0._Z9cx_kernelPhiiii,"a",@progbits
	.sectionflags	@""
	.align	4
.nv.constant0._Z9cx_kernelPhiiii:
	.zero		920


//--------------------- .nv.constant0._Z10cu3_kernelPhPmPdiiiiddddd --------------------------
	.section	.nv.constant0._Z10cu3_kernelPhPmPdiiiiddddd,"a",@progbits
	.sectionflags	@""
	.align	4
.nv.constant0._Z10cu3_kernelPhPmPdiiiiddddd:
	.zero		976


//--------------------- .nv.constant0._Z9u3_kernelPhPmPdiiiddddd --------------------------
	.section	.nv.constant0._Z9u3_kernelPhPmPdiiiddddd,"a",@progbits
	.sectionflags	@""
	.align	4
.nv.constant0._Z9u3_kernelPhPmPdiiiddddd:
	.zero		976


//--------------------- .nv.constant0._Z8x_kernelPhiii --------------------------
	.section	.nv.constant0._Z8x_kernelPhiii,"a",@progbits
	.sectionflags	@""
	.align	4
.nv.constant0._Z8x_kernelPhiii:
	.zero		916


//--------------------- .nv.constant0._Z17init_phase_kernelPdi --------------------------
	.section	.nv.constant0._Z17init_phase_kernelPdi,"a",@progbits
	.sectionflags	@""
	.align	4
.nv.constant0._Z17init_phase_kernelPdi:
	.zero		908


//--------------------- .nv.constant0._Z16init_seed_kernelPmiy --------------------------
	.section	.nv.constant0._Z16init_seed_kernelPmiy,"a",@progbits
	.sectionflags	@""
	.align	4
.nv.constant0._Z16init_seed_kernelPmiy:
	.zero		920


//--------------------- SYMBOLS --------------------------

	.type		.nv.reservedSmem.offset0,@object
	.size		.nv.reservedSmem.offset0,0x4
	.type		.nv.reservedSmem.cap,@object
	.size		.nv.reservedSmem.cap,0x4
